//
// Generated by NVIDIA NVVM Compiler
//
// Compiler Build ID: CL-36424714
// Cuda compilation tools, release 13.0, V13.0.88
// Based on NVVM 20.0.0
//

.version 9.0
.target sm_100
.address_size 64

	// .globl	_Z5errorPdS_S_i
// _ZZN3cub18CUB_300001_SM_10006detail6reduce28DeviceReduceSingleTileKernelINS2_10policy_hubIdjN4cuda3__47maximumIvEEE10Policy1000EPdSB_jS8_ddNS5_3std3__410__identityEEEvT0_T1_T2_T3_T4_T6_E12temp_storage has been demoted
// _ZZN3cub18CUB_300001_SM_10006detail6reduce18DeviceReduceKernelINS2_10policy_hubIdjN4cuda3__47maximumIvEEE10Policy1000EPdjS8_dNS5_3std3__410__identityEEEvT0_PT3_T1_NS0_13GridEvenShareISI_EET2_T4_E12temp_storage has been demoted
// _ZZN3cub18CUB_300001_SM_10006detail6reduce28DeviceReduceSingleTileKernelINS2_10policy_hubIdjN4cuda3__47maximumIvEEE10Policy1000EPdSB_iS8_ddNS5_3std3__410__identityEEEvT0_T1_T2_T3_T4_T6_E12temp_storage has been demoted
.global .align 1 .b8 _ZN34_INTERNAL_fe84c149_4_k_cu_50de10ff4cuda3std3__45__cpo5beginE[1];
.global .align 1 .b8 _ZN34_INTERNAL_fe84c149_4_k_cu_50de10ff4cuda3std3__45__cpo3endE[1];
.global .align 1 .b8 _ZN34_INTERNAL_fe84c149_4_k_cu_50de10ff4cuda3std3__45__cpo6cbeginE[1];
.global .align 1 .b8 _ZN34_INTERNAL_fe84c149_4_k_cu_50de10ff4cuda3std3__45__cpo4cendE[1];
.global .align 1 .b8 _ZN34_INTERNAL_fe84c149_4_k_cu_50de10ff4cuda3std3__45__cpo6rbeginE[1];
.global .align 1 .b8 _ZN34_INTERNAL_fe84c149_4_k_cu_50de10ff4cuda3std3__45__cpo4rendE[1];
.global .align 1 .b8 _ZN34_INTERNAL_fe84c149_4_k_cu_50de10ff4cuda3std3__45__cpo7crbeginE[1];
.global .align 1 .b8 _ZN34_INTERNAL_fe84c149_4_k_cu_50de10ff4cuda3std3__45__cpo5crendE[1];
.global .align 1 .b8 _ZN34_INTERNAL_fe84c149_4_k_cu_50de10ff4cuda3std3__436_GLOBAL__N__fe84c149_4_k_cu_50de10ff6ignoreE[1];
.global .align 1 .b8 _ZN34_INTERNAL_fe84c149_4_k_cu_50de10ff4cuda3std3__419piecewise_constructE[1];
.global .align 1 .b8 _ZN34_INTERNAL_fe84c149_4_k_cu_50de10ff4cuda3std3__48in_placeE[1];
.global .align 1 .b8 _ZN34_INTERNAL_fe84c149_4_k_cu_50de10ff4cuda3std3__420unreachable_sentinelE[1];
.global .align 1 .b8 _ZN34_INTERNAL_fe84c149_4_k_cu_50de10ff4cuda3std3__47nulloptE[1];
.global .align 1 .b8 _ZN34_INTERNAL_fe84c149_4_k_cu_50de10ff4cuda3std3__48unexpectE[1];
.global .align 1 .b8 _ZN34_INTERNAL_fe84c149_4_k_cu_50de10ff4cuda3std6ranges3__45__cpo4swapE[1];
.global .align 1 .b8 _ZN34_INTERNAL_fe84c149_4_k_cu_50de10ff4cuda3std6ranges3__45__cpo9iter_moveE[1];
.global .align 1 .b8 _ZN34_INTERNAL_fe84c149_4_k_cu_50de10ff4cuda3std6ranges3__45__cpo5beginE[1];
.global .align 1 .b8 _ZN34_INTERNAL_fe84c149_4_k_cu_50de10ff4cuda3std6ranges3__45__cpo3endE[1];
.global .align 1 .b8 _ZN34_INTERNAL_fe84c149_4_k_cu_50de10ff4cuda3std6ranges3__45__cpo6cbeginE[1];
.global .align 1 .b8 _ZN34_INTERNAL_fe84c149_4_k_cu_50de10ff4cuda3std6ranges3__45__cpo4cendE[1];
.global .align 1 .b8 _ZN34_INTERNAL_fe84c149_4_k_cu_50de10ff4cuda3std6ranges3__45__cpo7advanceE[1];
.global .align 1 .b8 _ZN34_INTERNAL_fe84c149_4_k_cu_50de10ff4cuda3std6ranges3__45__cpo9iter_swapE[1];
.global .align 1 .b8 _ZN34_INTERNAL_fe84c149_4_k_cu_50de10ff4cuda3std6ranges3__45__cpo4nextE[1];
.global .align 1 .b8 _ZN34_INTERNAL_fe84c149_4_k_cu_50de10ff4cuda3std6ranges3__45__cpo4prevE[1];
.global .align 1 .b8 _ZN34_INTERNAL_fe84c149_4_k_cu_50de10ff4cuda3std6ranges3__45__cpo4dataE[1];
.global .align 1 .b8 _ZN34_INTERNAL_fe84c149_4_k_cu_50de10ff4cuda3std6ranges3__45__cpo5cdataE[1];
.global .align 1 .b8 _ZN34_INTERNAL_fe84c149_4_k_cu_50de10ff4cuda3std6ranges3__45__cpo4sizeE[1];
.global .align 1 .b8 _ZN34_INTERNAL_fe84c149_4_k_cu_50de10ff4cuda3std6ranges3__45__cpo5ssizeE[1];
.global .align 1 .b8 _ZN34_INTERNAL_fe84c149_4_k_cu_50de10ff4cuda3std6ranges3__45__cpo8distanceE[1];
.global .align 1 .b8 _ZN34_INTERNAL_fe84c149_4_k_cu_50de10ff6thrust24THRUST_300001_SM_1000_NS6system6detail10sequential3seqE[1];
.global .align 1 .b8 _ZN34_INTERNAL_fe84c149_4_k_cu_50de10ff6thrust24THRUST_300001_SM_1000_NS12placeholders2_1E[1];
.global .align 1 .b8 _ZN34_INTERNAL_fe84c149_4_k_cu_50de10ff6thrust24THRUST_300001_SM_1000_NS12placeholders2_2E[1];
.global .align 1 .b8 _ZN34_INTERNAL_fe84c149_4_k_cu_50de10ff6thrust24THRUST_300001_SM_1000_NS12placeholders2_3E[1];
.global .align 1 .b8 _ZN34_INTERNAL_fe84c149_4_k_cu_50de10ff6thrust24THRUST_300001_SM_1000_NS12placeholders2_4E[1];
.global .align 1 .b8 _ZN34_INTERNAL_fe84c149_4_k_cu_50de10ff6thrust24THRUST_300001_SM_1000_NS12placeholders2_5E[1];
.global .align 1 .b8 _ZN34_INTERNAL_fe84c149_4_k_cu_50de10ff6thrust24THRUST_300001_SM_1000_NS12placeholders2_6E[1];
.global .align 1 .b8 _ZN34_INTERNAL_fe84c149_4_k_cu_50de10ff6thrust24THRUST_300001_SM_1000_NS12placeholders2_7E[1];
.global .align 1 .b8 _ZN34_INTERNAL_fe84c149_4_k_cu_50de10ff6thrust24THRUST_300001_SM_1000_NS12placeholders2_8E[1];
.global .align 1 .b8 _ZN34_INTERNAL_fe84c149_4_k_cu_50de10ff6thrust24THRUST_300001_SM_1000_NS12placeholders2_9E[1];
.global .align 1 .b8 _ZN34_INTERNAL_fe84c149_4_k_cu_50de10ff6thrust24THRUST_300001_SM_1000_NS12placeholders3_10E[1];

.visible .entry _Z5errorPdS_S_i(
	.param .u64 .ptr .align 1 _Z5errorPdS_S_i_param_0,
	.param .u64 .ptr .align 1 _Z5errorPdS_S_i_param_1,
	.param .u64 .ptr .align 1 _Z5errorPdS_S_i_param_2,
	.param .u32 _Z5errorPdS_S_i_param_3
)
{
	.reg .pred 	%p<2>;
	.reg .b32 	%r<7>;
	.reg .b64 	%rd<11>;
	.reg .b64 	%fd<5>;

	ld.param.u64 	%rd1, [_Z5errorPdS_S_i_param_0];
	ld.param.u64 	%rd2, [_Z5errorPdS_S_i_param_1];
	ld.param.u64 	%rd3, [_Z5errorPdS_S_i_param_2];
	ld.param.u32 	%r2, [_Z5errorPdS_S_i_param_3];
	mov.u32 	%r3, %ctaid.x;
	mov.u32 	%r4, %ntid.x;
	mov.u32 	%r5, %tid.x;
	mad.lo.s32 	%r1, %r3, %r4, %r5;
	mul.lo.s32 	%r6, %r2, %r2;
	setp.ge.s32 	%p1, %r1, %r6;
	@%p1 bra 	$L__BB0_2;
	cvta.to.global.u64 	%rd4, %rd2;
	cvta.to.global.u64 	%rd5, %rd1;
	cvta.to.global.u64 	%rd6, %rd3;
	mul.wide.s32 	%rd7, %r1, 8;
	add.s64 	%rd8, %rd4, %rd7;
	ld.global.f64 	%fd1, [%rd8];
	add.s64 	%rd9, %rd5, %rd7;
	ld.global.f64 	%fd2, [%rd9];
	sub.f64 	%fd3, %fd1, %fd2;
	abs.f64 	%fd4, %fd3;
	add.s64 	%rd10, %rd6, %rd7;
	st.global.f64 	[%rd10], %fd4;
$L__BB0_2:
	ret;

}
	// .globl	_Z7computePdS_i
.visible .entry _Z7computePdS_i(
	.param .u64 .ptr .align 1 _Z7computePdS_i_param_0,
	.param .u64 .ptr .align 1 _Z7computePdS_i_param_1,
	.param .u32 _Z7computePdS_i_param_2
)
{
	.reg .pred 	%p<8>;
	.reg .b32 	%r<11>;
	.reg .b64 	%rd<13>;
	.reg .b64 	%fd<9>;

	ld.param.u64 	%rd1, [_Z7computePdS_i_param_0];
	ld.param.u64 	%rd2, [_Z7computePdS_i_param_1];
	ld.param.u32 	%r4, [_Z7computePdS_i_param_2];
	mov.u32 	%r5, %ctaid.x;
	mov.u32 	%r6, %tid.x;
	setp.eq.s32 	%p1, %r5, 0;
	add.s32 	%r7, %r4, -1;
	setp.ge.s32 	%p2, %r5, %r7;
	setp.eq.s32 	%p3, %r6, 0;
	or.pred  	%p4, %p1, %p3;
	or.pred  	%p5, %p4, %p2;
	setp.ge.s32 	%p6, %r6, %r7;
	or.pred  	%p7, %p5, %p6;
	@%p7 bra 	$L__BB1_2;
	cvta.to.global.u64 	%rd3, %rd1;
	cvta.to.global.u64 	%rd4, %rd2;
	mad.lo.s32 	%r8, %r4, %r5, %r6;
	sub.s32 	%r9, %r8, %r4;
	mul.wide.s32 	%rd5, %r9, 8;
	add.s64 	%rd6, %rd3, %rd5;
	ld.global.f64 	%fd1, [%rd6];
	add.s32 	%r10, %r8, %r4;
	mul.wide.s32 	%rd7, %r10, 8;
	add.s64 	%rd8, %rd3, %rd7;
	ld.global.f64 	%fd2, [%rd8];
	add.f64 	%fd3, %fd1, %fd2;
	mul.wide.s32 	%rd9, %r4, 8;
	add.s64 	%rd10, %rd6, %rd9;
	ld.global.f64 	%fd4, [%rd10+-8];
	add.f64 	%fd5, %fd3, %fd4;
	ld.global.f64 	%fd6, [%rd10+8];
	add.f64 	%fd7, %fd5, %fd6;
	mul.f64 	%fd8, %fd7, 0d3FD0000000000000;
	mul.wide.s32 	%rd11, %r8, 8;
	add.s64 	%rd12, %rd4, %rd11;
	st.global.f64 	[%rd12], %fd8;
$L__BB1_2:
	ret;

}
	// .globl	_ZN3cub18CUB_300001_SM_10006detail11EmptyKernelIvEEvv
.visible .entry _ZN3cub18CUB_300001_SM_10006detail11EmptyKernelIvEEvv()
{


	ret;

}
	// .globl	_ZN3cub18CUB_300001_SM_10006detail6reduce28DeviceReduceSingleTileKernelINS2_10policy_hubIdjN4cuda3__47maximumIvEEE10Policy1000EPdSB_jS8_ddNS5_3std3__410__identityEEEvT0_T1_T2_T3_T4_T6_
.visible .entry _ZN3cub18CUB_300001_SM_10006detail6reduce28DeviceReduceSingleTileKernelINS2_10policy_hubIdjN4cuda3__47maximumIvEEE10Policy1000EPdSB_jS8_ddNS5_3std3__410__identityEEEvT0_T1_T2_T3_T4_T6_(
	.param .u64 .ptr .align 1 _ZN3cub18CUB_300001_SM_10006detail6reduce28DeviceReduceSingleTileKernelINS2_10policy_hubIdjN4cuda3__47maximumIvEEE10Policy1000EPdSB_jS8_ddNS5_3std3__410__identityEEEvT0_T1_T2_T3_T4_T6__param_0,
	.param .u64 .ptr .align 1 _ZN3cub18CUB_300001_SM_10006detail6reduce28DeviceReduceSingleTileKernelINS2_10policy_hubIdjN4cuda3__47maximumIvEEE10Policy1000EPdSB_jS8_ddNS5_3std3__410__identityEEEvT0_T1_T2_T3_T4_T6__param_1,
	.param .u32 _ZN3cub18CUB_300001_SM_10006detail6reduce28DeviceReduceSingleTileKernelINS2_10policy_hubIdjN4cuda3__47maximumIvEEE10Policy1000EPdSB_jS8_ddNS5_3std3__410__identityEEEvT0_T1_T2_T3_T4_T6__param_2,
	.param .align 1 .b8 _ZN3cub18CUB_300001_SM_10006detail6reduce28DeviceReduceSingleTileKernelINS2_10policy_hubIdjN4cuda3__47maximumIvEEE10Policy1000EPdSB_jS8_ddNS5_3std3__410__identityEEEvT0_T1_T2_T3_T4_T6__param_3[1],
	.param .f64 _ZN3cub18CUB_300001_SM_10006detail6reduce28DeviceReduceSingleTileKernelINS2_10policy_hubIdjN4cuda3__47maximumIvEEE10Policy1000EPdSB_jS8_ddNS5_3std3__410__identityEEEvT0_T1_T2_T3_T4_T6__param_4,
	.param .align 1 .b8 _ZN3cub18CUB_300001_SM_10006detail6reduce28DeviceReduceSingleTileKernelINS2_10policy_hubIdjN4cuda3__47maximumIvEEE10Policy1000EPdSB_jS8_ddNS5_3std3__410__identityEEEvT0_T1_T2_T3_T4_T6__param_5[1]
)
.maxntid 256
.minnctapersm 1
{
	.reg .pred 	%p<220>;
	.reg .b32 	%r<482>;
	.reg .b64 	%rd<205>;
	.reg .b64 	%fd<381>;
	// demoted variable
	.shared .align 8 .b8 _ZZN3cub18CUB_300001_SM_10006detail6reduce28DeviceReduceSingleTileKernelINS2_10policy_hubIdjN4cuda3__47maximumIvEEE10Policy1000EPdSB_jS8_ddNS5_3std3__410__identityEEEvT0_T1_T2_T3_T4_T6_E12temp_storage[80];
	ld.param.u64 	%rd16, [_ZN3cub18CUB_300001_SM_10006detail6reduce28DeviceReduceSingleTileKernelINS2_10policy_hubIdjN4cuda3__47maximumIvEEE10Policy1000EPdSB_jS8_ddNS5_3std3__410__identityEEEvT0_T1_T2_T3_T4_T6__param_0];
	ld.param.u64 	%rd17, [_ZN3cub18CUB_300001_SM_10006detail6reduce28DeviceReduceSingleTileKernelINS2_10policy_hubIdjN4cuda3__47maximumIvEEE10Policy1000EPdSB_jS8_ddNS5_3std3__410__identityEEEvT0_T1_T2_T3_T4_T6__param_1];
	ld.param.u32 	%r69, [_ZN3cub18CUB_300001_SM_10006detail6reduce28DeviceReduceSingleTileKernelINS2_10policy_hubIdjN4cuda3__47maximumIvEEE10Policy1000EPdSB_jS8_ddNS5_3std3__410__identityEEEvT0_T1_T2_T3_T4_T6__param_2];
	ld.param.f64 	%fd58, [_ZN3cub18CUB_300001_SM_10006detail6reduce28DeviceReduceSingleTileKernelINS2_10policy_hubIdjN4cuda3__47maximumIvEEE10Policy1000EPdSB_jS8_ddNS5_3std3__410__identityEEEvT0_T1_T2_T3_T4_T6__param_4];
	cvta.to.global.u64 	%rd1, %rd17;
	setp.ne.s32 	%p1, %r69, 0;
	@%p1 bra 	$L__BB3_3;
	mov.u32 	%r455, %tid.x;
	setp.ne.s32 	%p219, %r455, 0;
	@%p219 bra 	$L__BB3_76;
	st.global.f64 	[%rd1], %fd58;
	bra.uni 	$L__BB3_76;
$L__BB3_3:
	and.b64  	%rd18, %rd16, 31;
	setp.ne.s64 	%p2, %rd18, 0;
	@%p2 bra 	$L__BB3_39;
	setp.gt.u32 	%p110, %r69, 2047;
	@%p110 bra 	$L__BB3_23;
	mov.u32 	%r1, %tid.x;
	setp.ge.u32 	%p159, %r1, %r69;
	mov.f64 	%fd359, 0d0000000000000000;
	mov.u32 	%r459, %r1;
	@%p159 bra 	$L__BB3_7;
	mul.wide.u32 	%rd168, %r1, 8;
	add.s64 	%rd167, %rd16, %rd168;
	// begin inline asm
	ld.global.nc.u64 %rd166, [%rd167];
	// end inline asm
	mov.b64 	%fd359, %rd166;
	add.s32 	%r459, %r1, 256;
$L__BB3_7:
	setp.ge.u32 	%p160, %r459, %r69;
	@%p160 bra 	$L__BB3_14;
	not.b32 	%r331, %r459;
	add.s32 	%r4, %r69, %r331;
	and.b32  	%r332, %r4, 768;
	setp.eq.s32 	%p161, %r332, 768;
	@%p161 bra 	$L__BB3_11;
	mul.wide.u32 	%rd169, %r459, 8;
	add.s64 	%rd201, %rd16, %rd169;
	shr.u32 	%r333, %r4, 8;
	add.s32 	%r334, %r333, 1;
	and.b32  	%r335, %r334, 3;
	neg.s32 	%r457, %r335;
$L__BB3_10:
	.pragma "nounroll";
	// begin inline asm
	ld.global.nc.u64 %rd170, [%rd201];
	// end inline asm
	mov.b64 	%fd272, %rd170;
	setp.lt.f64 	%p162, %fd359, %fd272;
	selp.f64 	%fd359, %fd272, %fd359, %p162;
	add.s32 	%r459, %r459, 256;
	add.s64 	%rd201, %rd201, 2048;
	add.s32 	%r457, %r457, 1;
	setp.ne.s32 	%p163, %r457, 0;
	@%p163 bra 	$L__BB3_10;
$L__BB3_11:
	setp.lt.u32 	%p164, %r4, 768;
	@%p164 bra 	$L__BB3_14;
	mul.wide.u32 	%rd172, %r459, 8;
	add.s64 	%rd202, %rd16, %rd172;
$L__BB3_13:
	// begin inline asm
	ld.global.nc.u64 %rd173, [%rd202];
	// end inline asm
	mov.b64 	%fd273, %rd173;
	setp.lt.f64 	%p165, %fd359, %fd273;
	selp.f64 	%fd274, %fd273, %fd359, %p165;
	add.s64 	%rd176, %rd202, 2048;
	// begin inline asm
	ld.global.nc.u64 %rd175, [%rd176];
	// end inline asm
	mov.b64 	%fd275, %rd175;
	setp.lt.f64 	%p166, %fd274, %fd275;
	selp.f64 	%fd276, %fd275, %fd274, %p166;
	add.s64 	%rd178, %rd202, 4096;
	// begin inline asm
	ld.global.nc.u64 %rd177, [%rd178];
	// end inline asm
	mov.b64 	%fd277, %rd177;
	setp.lt.f64 	%p167, %fd276, %fd277;
	selp.f64 	%fd278, %fd277, %fd276, %p167;
	add.s64 	%rd180, %rd202, 6144;
	// begin inline asm
	ld.global.nc.u64 %rd179, [%rd180];
	// end inline asm
	mov.b64 	%fd279, %rd179;
	setp.lt.f64 	%p168, %fd278, %fd279;
	selp.f64 	%fd359, %fd279, %fd278, %p168;
	add.s32 	%r459, %r459, 1024;
	add.s64 	%rd202, %rd202, 8192;
	setp.lt.s32 	%p169, %r459, %r69;
	@%p169 bra 	$L__BB3_13;
$L__BB3_14:
	setp.lt.u32 	%p170, %r69, 256;
	@%p170 bra 	$L__BB3_19;
	// begin inline asm
	mov.u32 %r399, %laneid;
	// end inline asm
	mov.b64 	%rd191, %fd359;
	mov.b64 	{%r401, %r406}, %rd191;
	mov.b32 	%r407, 1;
	mov.b32 	%r448, 31;
	mov.b32 	%r449, -1;
	// begin inline asm
	shfl.sync.down.b32 %r400, %r401, %r407, %r448, %r449;
	// end inline asm
	// begin inline asm
	shfl.sync.down.b32 %r405, %r406, %r407, %r448, %r449;
	// end inline asm
	mov.b64 	%rd192, {%r400, %r405};
	mov.b64 	%fd327, %rd192;
	setp.gt.s32 	%p198, %r399, 30;
	setp.lt.f64 	%p199, %fd359, %fd327;
	selp.f64 	%fd328, %fd327, %fd359, %p199;
	selp.f64 	%fd329, %fd359, %fd328, %p198;
	mov.b64 	%rd193, %fd329;
	mov.b64 	{%r411, %r416}, %rd193;
	mov.b32 	%r417, 2;
	// begin inline asm
	shfl.sync.down.b32 %r410, %r411, %r417, %r448, %r449;
	// end inline asm
	// begin inline asm
	shfl.sync.down.b32 %r415, %r416, %r417, %r448, %r449;
	// end inline asm
	mov.b64 	%rd194, {%r410, %r415};
	mov.b64 	%fd330, %rd194;
	setp.gt.s32 	%p200, %r399, 29;
	setp.lt.f64 	%p201, %fd329, %fd330;
	selp.f64 	%fd331, %fd330, %fd329, %p201;
	selp.f64 	%fd332, %fd329, %fd331, %p200;
	mov.b64 	%rd195, %fd332;
	mov.b64 	{%r421, %r426}, %rd195;
	mov.b32 	%r427, 4;
	// begin inline asm
	shfl.sync.down.b32 %r420, %r421, %r427, %r448, %r449;
	// end inline asm
	// begin inline asm
	shfl.sync.down.b32 %r425, %r426, %r427, %r448, %r449;
	// end inline asm
	mov.b64 	%rd196, {%r420, %r425};
	mov.b64 	%fd333, %rd196;
	setp.gt.s32 	%p202, %r399, 27;
	setp.lt.f64 	%p203, %fd332, %fd333;
	selp.f64 	%fd334, %fd333, %fd332, %p203;
	selp.f64 	%fd335, %fd332, %fd334, %p202;
	mov.b64 	%rd197, %fd335;
	mov.b64 	{%r431, %r436}, %rd197;
	mov.b32 	%r437, 8;
	// begin inline asm
	shfl.sync.down.b32 %r430, %r431, %r437, %r448, %r449;
	// end inline asm
	// begin inline asm
	shfl.sync.down.b32 %r435, %r436, %r437, %r448, %r449;
	// end inline asm
	mov.b64 	%rd198, {%r430, %r435};
	mov.b64 	%fd336, %rd198;
	setp.gt.s32 	%p204, %r399, 23;
	setp.lt.f64 	%p205, %fd335, %fd336;
	selp.f64 	%fd337, %fd336, %fd335, %p205;
	selp.f64 	%fd338, %fd335, %fd337, %p204;
	mov.b64 	%rd199, %fd338;
	mov.b64 	{%r441, %r446}, %rd199;
	mov.b32 	%r447, 16;
	// begin inline asm
	shfl.sync.down.b32 %r440, %r441, %r447, %r448, %r449;
	// end inline asm
	// begin inline asm
	shfl.sync.down.b32 %r445, %r446, %r447, %r448, %r449;
	// end inline asm
	mov.b64 	%rd200, {%r440, %r445};
	mov.b64 	%fd339, %rd200;
	setp.gt.s32 	%p206, %r399, 15;
	setp.lt.f64 	%p207, %fd338, %fd339;
	selp.f64 	%fd10, %fd339, %fd338, %p207;
	selp.f64 	%fd380, %fd338, %fd10, %p206;
	setp.ne.s32 	%p208, %r399, 0;
	@%p208 bra 	$L__BB3_17;
	shr.u32 	%r450, %r1, 2;
	and.b32  	%r451, %r450, 248;
	mov.u32 	%r452, _ZZN3cub18CUB_300001_SM_10006detail6reduce28DeviceReduceSingleTileKernelINS2_10policy_hubIdjN4cuda3__47maximumIvEEE10Policy1000EPdSB_jS8_ddNS5_3std3__410__identityEEEvT0_T1_T2_T3_T4_T6_E12temp_storage;
	add.s32 	%r453, %r452, %r451;
	st.shared.f64 	[%r453+8], %fd10;
$L__BB3_17:
	bar.sync 	0;
	setp.ne.s32 	%p209, %r1, 0;
	@%p209 bra 	$L__BB3_74;
	ld.shared.f64 	%fd340, [_ZZN3cub18CUB_300001_SM_10006detail6reduce28DeviceReduceSingleTileKernelINS2_10policy_hubIdjN4cuda3__47maximumIvEEE10Policy1000EPdSB_jS8_ddNS5_3std3__410__identityEEEvT0_T1_T2_T3_T4_T6_E12temp_storage+16];
	setp.lt.f64 	%p210, %fd380, %fd340;
	selp.f64 	%fd341, %fd340, %fd380, %p210;
	ld.shared.f64 	%fd342, [_ZZN3cub18CUB_300001_SM_10006detail6reduce28DeviceReduceSingleTileKernelINS2_10policy_hubIdjN4cuda3__47maximumIvEEE10Policy1000EPdSB_jS8_ddNS5_3std3__410__identityEEEvT0_T1_T2_T3_T4_T6_E12temp_storage+24];
	setp.lt.f64 	%p211, %fd341, %fd342;
	selp.f64 	%fd343, %fd342, %fd341, %p211;
	ld.shared.f64 	%fd344, [_ZZN3cub18CUB_300001_SM_10006detail6reduce28DeviceReduceSingleTileKernelINS2_10policy_hubIdjN4cuda3__47maximumIvEEE10Policy1000EPdSB_jS8_ddNS5_3std3__410__identityEEEvT0_T1_T2_T3_T4_T6_E12temp_storage+32];
	setp.lt.f64 	%p212, %fd343, %fd344;
	selp.f64 	%fd345, %fd344, %fd343, %p212;
	ld.shared.f64 	%fd346, [_ZZN3cub18CUB_300001_SM_10006detail6reduce28DeviceReduceSingleTileKernelINS2_10policy_hubIdjN4cuda3__47maximumIvEEE10Policy1000EPdSB_jS8_ddNS5_3std3__410__identityEEEvT0_T1_T2_T3_T4_T6_E12temp_storage+40];
	setp.lt.f64 	%p213, %fd345, %fd346;
	selp.f64 	%fd347, %fd346, %fd345, %p213;
	ld.shared.f64 	%fd348, [_ZZN3cub18CUB_300001_SM_10006detail6reduce28DeviceReduceSingleTileKernelINS2_10policy_hubIdjN4cuda3__47maximumIvEEE10Policy1000EPdSB_jS8_ddNS5_3std3__410__identityEEEvT0_T1_T2_T3_T4_T6_E12temp_storage+48];
	setp.lt.f64 	%p214, %fd347, %fd348;
	selp.f64 	%fd349, %fd348, %fd347, %p214;
	ld.shared.f64 	%fd350, [_ZZN3cub18CUB_300001_SM_10006detail6reduce28DeviceReduceSingleTileKernelINS2_10policy_hubIdjN4cuda3__47maximumIvEEE10Policy1000EPdSB_jS8_ddNS5_3std3__410__identityEEEvT0_T1_T2_T3_T4_T6_E12temp_storage+56];
	setp.lt.f64 	%p215, %fd349, %fd350;
	selp.f64 	%fd351, %fd350, %fd349, %p215;
	ld.shared.f64 	%fd352, [_ZZN3cub18CUB_300001_SM_10006detail6reduce28DeviceReduceSingleTileKernelINS2_10policy_hubIdjN4cuda3__47maximumIvEEE10Policy1000EPdSB_jS8_ddNS5_3std3__410__identityEEEvT0_T1_T2_T3_T4_T6_E12temp_storage+64];
	setp.lt.f64 	%p216, %fd351, %fd352;
	selp.f64 	%fd380, %fd352, %fd351, %p216;
	bra.uni 	$L__BB3_74;
$L__BB3_19:
	// begin inline asm
	mov.u32 %r336, %laneid;
	// end inline asm
	and.b32  	%r387, %r1, 992;
	add.s32 	%r388, %r387, 32;
	setp.gt.u32 	%p171, %r388, %r69;
	not.b32 	%r389, %r387;
	add.s32 	%r390, %r69, %r389;
	selp.b32 	%r385, %r390, 31, %p171;
	mov.b64 	%rd181, %fd359;
	mov.b64 	{%r338, %r343}, %rd181;
	mov.b32 	%r344, 1;
	mov.b32 	%r386, -1;
	// begin inline asm
	shfl.sync.down.b32 %r337, %r338, %r344, %r385, %r386;
	// end inline asm
	// begin inline asm
	shfl.sync.down.b32 %r342, %r343, %r344, %r385, %r386;
	// end inline asm
	mov.b64 	%rd182, {%r337, %r342};
	mov.b64 	%fd280, %rd182;
	setp.lt.s32 	%p172, %r336, %r385;
	setp.lt.f64 	%p173, %fd359, %fd280;
	selp.f64 	%fd281, %fd280, %fd359, %p173;
	selp.f64 	%fd282, %fd281, %fd359, %p172;
	mov.b64 	%rd183, %fd282;
	mov.b64 	{%r348, %r353}, %rd183;
	mov.b32 	%r354, 2;
	// begin inline asm
	shfl.sync.down.b32 %r347, %r348, %r354, %r385, %r386;
	// end inline asm
	// begin inline asm
	shfl.sync.down.b32 %r352, %r353, %r354, %r385, %r386;
	// end inline asm
	mov.b64 	%rd184, {%r347, %r352};
	mov.b64 	%fd283, %rd184;
	add.s32 	%r391, %r336, 2;
	setp.gt.s32 	%p174, %r391, %r385;
	setp.lt.f64 	%p175, %fd282, %fd283;
	selp.f64 	%fd284, %fd283, %fd282, %p175;
	selp.f64 	%fd285, %fd282, %fd284, %p174;
	mov.b64 	%rd185, %fd285;
	mov.b64 	{%r358, %r363}, %rd185;
	mov.b32 	%r364, 4;
	// begin inline asm
	shfl.sync.down.b32 %r357, %r358, %r364, %r385, %r386;
	// end inline asm
	// begin inline asm
	shfl.sync.down.b32 %r362, %r363, %r364, %r385, %r386;
	// end inline asm
	mov.b64 	%rd186, {%r357, %r362};
	mov.b64 	%fd286, %rd186;
	add.s32 	%r392, %r336, 4;
	setp.gt.s32 	%p176, %r392, %r385;
	setp.lt.f64 	%p177, %fd285, %fd286;
	selp.f64 	%fd287, %fd286, %fd285, %p177;
	selp.f64 	%fd288, %fd285, %fd287, %p176;
	mov.b64 	%rd187, %fd288;
	mov.b64 	{%r368, %r373}, %rd187;
	mov.b32 	%r374, 8;
	// begin inline asm
	shfl.sync.down.b32 %r367, %r368, %r374, %r385, %r386;
	// end inline asm
	// begin inline asm
	shfl.sync.down.b32 %r372, %r373, %r374, %r385, %r386;
	// end inline asm
	mov.b64 	%rd188, {%r367, %r372};
	mov.b64 	%fd289, %rd188;
	add.s32 	%r393, %r336, 8;
	setp.gt.s32 	%p178, %r393, %r385;
	setp.lt.f64 	%p179, %fd288, %fd289;
	selp.f64 	%fd290, %fd289, %fd288, %p179;
	selp.f64 	%fd291, %fd288, %fd290, %p178;
	mov.b64 	%rd189, %fd291;
	mov.b64 	{%r378, %r383}, %rd189;
	mov.b32 	%r384, 16;
	// begin inline asm
	shfl.sync.down.b32 %r377, %r378, %r384, %r385, %r386;
	// end inline asm
	// begin inline asm
	shfl.sync.down.b32 %r382, %r383, %r384, %r385, %r386;
	// end inline asm
	mov.b64 	%rd190, {%r377, %r382};
	mov.b64 	%fd292, %rd190;
	add.s32 	%r394, %r336, 16;
	setp.gt.s32 	%p180, %r394, %r385;
	setp.lt.f64 	%p181, %fd291, %fd292;
	selp.f64 	%fd293, %fd292, %fd291, %p181;
	selp.f64 	%fd380, %fd291, %fd293, %p180;
	setp.ne.s32 	%p182, %r336, 0;
	@%p182 bra 	$L__BB3_21;
	shr.u32 	%r395, %r1, 2;
	and.b32  	%r396, %r395, 248;
	mov.u32 	%r397, _ZZN3cub18CUB_300001_SM_10006detail6reduce28DeviceReduceSingleTileKernelINS2_10policy_hubIdjN4cuda3__47maximumIvEEE10Policy1000EPdSB_jS8_ddNS5_3std3__410__identityEEEvT0_T1_T2_T3_T4_T6_E12temp_storage;
	add.s32 	%r398, %r397, %r396;
	st.shared.f64 	[%r398+8], %fd380;
$L__BB3_21:
	bar.sync 	0;
	setp.ne.s32 	%p183, %r1, 0;
	@%p183 bra 	$L__BB3_74;
	setp.gt.u32 	%p184, %r69, 32;
	ld.shared.f64 	%fd294, [_ZZN3cub18CUB_300001_SM_10006detail6reduce28DeviceReduceSingleTileKernelINS2_10policy_hubIdjN4cuda3__47maximumIvEEE10Policy1000EPdSB_jS8_ddNS5_3std3__410__identityEEEvT0_T1_T2_T3_T4_T6_E12temp_storage+16];
	setp.lt.f64 	%p185, %fd380, %fd294;
	selp.f64 	%fd296, %fd294, %fd380, %p185;
	selp.f64 	%fd297, %fd296, %fd380, %p184;
	setp.gt.u32 	%p186, %r69, 64;
	ld.shared.f64 	%fd299, [_ZZN3cub18CUB_300001_SM_10006detail6reduce28DeviceReduceSingleTileKernelINS2_10policy_hubIdjN4cuda3__47maximumIvEEE10Policy1000EPdSB_jS8_ddNS5_3std3__410__identityEEEvT0_T1_T2_T3_T4_T6_E12temp_storage+24];
	setp.lt.f64 	%p187, %fd297, %fd299;
	selp.f64 	%fd301, %fd299, %fd297, %p187;
	selp.f64 	%fd302, %fd301, %fd297, %p186;
	setp.gt.u32 	%p188, %r69, 96;
	ld.shared.f64 	%fd304, [_ZZN3cub18CUB_300001_SM_10006detail6reduce28DeviceReduceSingleTileKernelINS2_10policy_hubIdjN4cuda3__47maximumIvEEE10Policy1000EPdSB_jS8_ddNS5_3std3__410__identityEEEvT0_T1_T2_T3_T4_T6_E12temp_storage+32];
	setp.lt.f64 	%p189, %fd302, %fd304;
	selp.f64 	%fd306, %fd304, %fd302, %p189;
	selp.f64 	%fd307, %fd306, %fd302, %p188;
	setp.gt.u32 	%p190, %r69, 128;
	ld.shared.f64 	%fd309, [_ZZN3cub18CUB_300001_SM_10006detail6reduce28DeviceReduceSingleTileKernelINS2_10policy_hubIdjN4cuda3__47maximumIvEEE10Policy1000EPdSB_jS8_ddNS5_3std3__410__identityEEEvT0_T1_T2_T3_T4_T6_E12temp_storage+40];
	setp.lt.f64 	%p191, %fd307, %fd309;
	selp.f64 	%fd311, %fd309, %fd307, %p191;
	selp.f64 	%fd312, %fd311, %fd307, %p190;
	setp.gt.u32 	%p192, %r69, 160;
	ld.shared.f64 	%fd314, [_ZZN3cub18CUB_300001_SM_10006detail6reduce28DeviceReduceSingleTileKernelINS2_10policy_hubIdjN4cuda3__47maximumIvEEE10Policy1000EPdSB_jS8_ddNS5_3std3__410__identityEEEvT0_T1_T2_T3_T4_T6_E12temp_storage+48];
	setp.lt.f64 	%p193, %fd312, %fd314;
	selp.f64 	%fd316, %fd314, %fd312, %p193;
	selp.f64 	%fd317, %fd316, %fd312, %p192;
	setp.gt.u32 	%p194, %r69, 192;
	ld.shared.f64 	%fd319, [_ZZN3cub18CUB_300001_SM_10006detail6reduce28DeviceReduceSingleTileKernelINS2_10policy_hubIdjN4cuda3__47maximumIvEEE10Policy1000EPdSB_jS8_ddNS5_3std3__410__identityEEEvT0_T1_T2_T3_T4_T6_E12temp_storage+56];
	setp.lt.f64 	%p195, %fd317, %fd319;
	selp.f64 	%fd321, %fd319, %fd317, %p195;
	selp.f64 	%fd322, %fd321, %fd317, %p194;
	setp.gt.u32 	%p196, %r69, 224;
	ld.shared.f64 	%fd324, [_ZZN3cub18CUB_300001_SM_10006detail6reduce28DeviceReduceSingleTileKernelINS2_10policy_hubIdjN4cuda3__47maximumIvEEE10Policy1000EPdSB_jS8_ddNS5_3std3__410__identityEEEvT0_T1_T2_T3_T4_T6_E12temp_storage+64];
	setp.lt.f64 	%p197, %fd322, %fd324;
	selp.f64 	%fd326, %fd324, %fd322, %p197;
	selp.f64 	%fd380, %fd326, %fd322, %p196;
	bra.uni 	$L__BB3_74;
$L__BB3_23:
	mov.u32 	%r13, %tid.x;
	shl.b32 	%r263, %r13, 2;
	mul.wide.u32 	%rd127, %r263, 8;
	add.s64 	%rd117, %rd16, %rd127;
	// begin inline asm
	ld.global.nc.v2.u64 {%rd115, %rd116}, [%rd117];
	// end inline asm
	add.s64 	%rd120, %rd117, 16;
	// begin inline asm
	ld.global.nc.v2.u64 {%rd118, %rd119}, [%rd120];
	// end inline asm
	mov.b64 	%fd206, %rd115;
	mov.b64 	%fd207, %rd116;
	mov.b64 	%fd208, %rd118;
	mov.b64 	%fd209, %rd119;
	add.s64 	%rd123, %rd117, 8192;
	// begin inline asm
	ld.global.nc.v2.u64 {%rd121, %rd122}, [%rd123];
	// end inline asm
	add.s64 	%rd126, %rd117, 8208;
	// begin inline asm
	ld.global.nc.v2.u64 {%rd124, %rd125}, [%rd126];
	// end inline asm
	mov.b64 	%fd210, %rd121;
	mov.b64 	%fd211, %rd122;
	mov.b64 	%fd212, %rd124;
	mov.b64 	%fd213, %rd125;
	setp.lt.f64 	%p111, %fd206, %fd207;
	selp.f64 	%fd214, %fd207, %fd206, %p111;
	setp.lt.f64 	%p112, %fd214, %fd208;
	selp.f64 	%fd215, %fd208, %fd214, %p112;
	setp.lt.f64 	%p113, %fd215, %fd209;
	selp.f64 	%fd216, %fd209, %fd215, %p113;
	setp.lt.f64 	%p114, %fd216, %fd210;
	selp.f64 	%fd217, %fd210, %fd216, %p114;
	setp.lt.f64 	%p115, %fd217, %fd211;
	selp.f64 	%fd218, %fd211, %fd217, %p115;
	setp.lt.f64 	%p116, %fd218, %fd212;
	selp.f64 	%fd219, %fd212, %fd218, %p116;
	setp.lt.f64 	%p117, %fd219, %fd213;
	selp.f64 	%fd366, %fd213, %fd219, %p117;
	add.s32 	%r14, %r69, -2048;
	setp.lt.u32 	%p118, %r14, 2048;
	mov.b32 	%r462, 2048;
	@%p118 bra 	$L__BB3_27;
	mov.b32 	%r462, 2048;
$L__BB3_25:
	mul.wide.u32 	%rd140, %r462, 8;
	add.s64 	%rd130, %rd117, %rd140;
	// begin inline asm
	ld.global.nc.v2.u64 {%rd128, %rd129}, [%rd130];
	// end inline asm
	add.s64 	%rd133, %rd130, 16;
	// begin inline asm
	ld.global.nc.v2.u64 {%rd131, %rd132}, [%rd133];
	// end inline asm
	mov.b64 	%fd220, %rd128;
	mov.b64 	%fd221, %rd129;
	mov.b64 	%fd222, %rd131;
	mov.b64 	%fd223, %rd132;
	add.s64 	%rd136, %rd130, 8192;
	// begin inline asm
	ld.global.nc.v2.u64 {%rd134, %rd135}, [%rd136];
	// end inline asm
	add.s64 	%rd139, %rd130, 8208;
	// begin inline asm
	ld.global.nc.v2.u64 {%rd137, %rd138}, [%rd139];
	// end inline asm
	mov.b64 	%fd224, %rd134;
	mov.b64 	%fd225, %rd135;
	mov.b64 	%fd226, %rd137;
	mov.b64 	%fd227, %rd138;
	setp.lt.f64 	%p119, %fd366, %fd220;
	selp.f64 	%fd228, %fd220, %fd366, %p119;
	setp.lt.f64 	%p120, %fd228, %fd221;
	selp.f64 	%fd229, %fd221, %fd228, %p120;
	setp.lt.f64 	%p121, %fd229, %fd222;
	selp.f64 	%fd230, %fd222, %fd229, %p121;
	setp.lt.f64 	%p122, %fd230, %fd223;
	selp.f64 	%fd231, %fd223, %fd230, %p122;
	setp.lt.f64 	%p123, %fd231, %fd224;
	selp.f64 	%fd232, %fd224, %fd231, %p123;
	setp.lt.f64 	%p124, %fd232, %fd225;
	selp.f64 	%fd233, %fd225, %fd232, %p124;
	setp.lt.f64 	%p125, %fd233, %fd226;
	selp.f64 	%fd234, %fd226, %fd233, %p125;
	setp.lt.f64 	%p126, %fd234, %fd227;
	selp.f64 	%fd366, %fd227, %fd234, %p126;
	sub.s32 	%r265, %r69, %r462;
	setp.lt.u32 	%p127, %r265, 2048;
	@%p127 bra 	$L__BB3_35;
	add.s32 	%r462, %r462, 2048;
	setp.le.u32 	%p128, %r462, %r14;
	@%p128 bra 	$L__BB3_25;
$L__BB3_27:
	setp.le.u32 	%p129, %r69, %r462;
	@%p129 bra 	$L__BB3_35;
	sub.s32 	%r18, %r69, %r462;
	setp.ge.s32 	%p130, %r13, %r18;
	@%p130 bra 	$L__BB3_35;
	not.b32 	%r266, %r13;
	add.s32 	%r267, %r69, %r266;
	sub.s32 	%r19, %r267, %r462;
	and.b32  	%r268, %r19, 768;
	setp.eq.s32 	%p131, %r268, 768;
	mov.u32 	%r466, %r13;
	@%p131 bra 	$L__BB3_32;
	add.s32 	%r464, %r13, %r462;
	shr.u32 	%r269, %r19, 8;
	add.s32 	%r270, %r269, 1;
	and.b32  	%r271, %r270, 3;
	neg.s32 	%r463, %r271;
	mov.u32 	%r466, %r13;
$L__BB3_31:
	.pragma "nounroll";
	mul.wide.u32 	%rd143, %r464, 8;
	add.s64 	%rd142, %rd16, %rd143;
	// begin inline asm
	ld.global.nc.u64 %rd141, [%rd142];
	// end inline asm
	mov.b64 	%fd236, %rd141;
	setp.lt.f64 	%p132, %fd366, %fd236;
	selp.f64 	%fd366, %fd236, %fd366, %p132;
	add.s32 	%r466, %r466, 256;
	add.s32 	%r464, %r464, 256;
	add.s32 	%r463, %r463, 1;
	setp.ne.s32 	%p133, %r463, 0;
	@%p133 bra 	$L__BB3_31;
$L__BB3_32:
	setp.lt.u32 	%p134, %r19, 768;
	@%p134 bra 	$L__BB3_35;
	add.s32 	%r468, %r466, 512;
	add.s32 	%r467, %r466, %r462;
$L__BB3_34:
	mul.wide.u32 	%rd152, %r467, 8;
	add.s64 	%rd145, %rd16, %rd152;
	// begin inline asm
	ld.global.nc.u64 %rd144, [%rd145];
	// end inline asm
	mov.b64 	%fd237, %rd144;
	setp.lt.f64 	%p135, %fd366, %fd237;
	selp.f64 	%fd238, %fd237, %fd366, %p135;
	add.s32 	%r272, %r467, 256;
	mul.wide.u32 	%rd153, %r272, 8;
	add.s64 	%rd147, %rd16, %rd153;
	// begin inline asm
	ld.global.nc.u64 %rd146, [%rd147];
	// end inline asm
	mov.b64 	%fd239, %rd146;
	setp.lt.f64 	%p136, %fd238, %fd239;
	selp.f64 	%fd240, %fd239, %fd238, %p136;
	add.s32 	%r273, %r467, 512;
	mul.wide.u32 	%rd154, %r273, 8;
	add.s64 	%rd149, %rd16, %rd154;
	// begin inline asm
	ld.global.nc.u64 %rd148, [%rd149];
	// end inline asm
	mov.b64 	%fd241, %rd148;
	setp.lt.f64 	%p137, %fd240, %fd241;
	selp.f64 	%fd242, %fd241, %fd240, %p137;
	add.s32 	%r274, %r467, 768;
	mul.wide.u32 	%rd155, %r274, 8;
	add.s64 	%rd151, %rd16, %rd155;
	// begin inline asm
	ld.global.nc.u64 %rd150, [%rd151];
	// end inline asm
	mov.b64 	%fd243, %rd150;
	setp.lt.f64 	%p138, %fd242, %fd243;
	selp.f64 	%fd366, %fd243, %fd242, %p138;
	add.s32 	%r33, %r468, 1024;
	add.s32 	%r275, %r468, 512;
	add.s32 	%r467, %r467, 1024;
	setp.lt.s32 	%p139, %r275, %r18;
	mov.u32 	%r468, %r33;
	@%p139 bra 	$L__BB3_34;
$L__BB3_35:
	// begin inline asm
	mov.u32 %r276, %laneid;
	// end inline asm
	mov.b64 	%rd156, %fd366;
	mov.b64 	{%r278, %r283}, %rd156;
	mov.b32 	%r284, 1;
	mov.b32 	%r325, 31;
	mov.b32 	%r326, -1;
	// begin inline asm
	shfl.sync.down.b32 %r277, %r278, %r284, %r325, %r326;
	// end inline asm
	// begin inline asm
	shfl.sync.down.b32 %r282, %r283, %r284, %r325, %r326;
	// end inline asm
	mov.b64 	%rd157, {%r277, %r282};
	mov.b64 	%fd244, %rd157;
	setp.gt.s32 	%p140, %r276, 30;
	setp.lt.f64 	%p141, %fd366, %fd244;
	selp.f64 	%fd245, %fd244, %fd366, %p141;
	selp.f64 	%fd246, %fd366, %fd245, %p140;
	mov.b64 	%rd158, %fd246;
	mov.b64 	{%r288, %r293}, %rd158;
	mov.b32 	%r294, 2;
	// begin inline asm
	shfl.sync.down.b32 %r287, %r288, %r294, %r325, %r326;
	// end inline asm
	// begin inline asm
	shfl.sync.down.b32 %r292, %r293, %r294, %r325, %r326;
	// end inline asm
	mov.b64 	%rd159, {%r287, %r292};
	mov.b64 	%fd247, %rd159;
	setp.gt.s32 	%p142, %r276, 29;
	setp.lt.f64 	%p143, %fd246, %fd247;
	selp.f64 	%fd248, %fd247, %fd246, %p143;
	selp.f64 	%fd249, %fd246, %fd248, %p142;
	mov.b64 	%rd160, %fd249;
	mov.b64 	{%r298, %r303}, %rd160;
	mov.b32 	%r304, 4;
	// begin inline asm
	shfl.sync.down.b32 %r297, %r298, %r304, %r325, %r326;
	// end inline asm
	// begin inline asm
	shfl.sync.down.b32 %r302, %r303, %r304, %r325, %r326;
	// end inline asm
	mov.b64 	%rd161, {%r297, %r302};
	mov.b64 	%fd250, %rd161;
	setp.gt.s32 	%p144, %r276, 27;
	setp.lt.f64 	%p145, %fd249, %fd250;
	selp.f64 	%fd251, %fd250, %fd249, %p145;
	selp.f64 	%fd252, %fd249, %fd251, %p144;
	mov.b64 	%rd162, %fd252;
	mov.b64 	{%r308, %r313}, %rd162;
	mov.b32 	%r314, 8;
	// begin inline asm
	shfl.sync.down.b32 %r307, %r308, %r314, %r325, %r326;
	// end inline asm
	// begin inline asm
	shfl.sync.down.b32 %r312, %r313, %r314, %r325, %r326;
	// end inline asm
	mov.b64 	%rd163, {%r307, %r312};
	mov.b64 	%fd253, %rd163;
	setp.gt.s32 	%p146, %r276, 23;
	setp.lt.f64 	%p147, %fd252, %fd253;
	selp.f64 	%fd254, %fd253, %fd252, %p147;
	selp.f64 	%fd255, %fd252, %fd254, %p146;
	mov.b64 	%rd164, %fd255;
	mov.b64 	{%r318, %r323}, %rd164;
	mov.b32 	%r324, 16;
	// begin inline asm
	shfl.sync.down.b32 %r317, %r318, %r324, %r325, %r326;
	// end inline asm
	// begin inline asm
	shfl.sync.down.b32 %r322, %r323, %r324, %r325, %r326;
	// end inline asm
	mov.b64 	%rd165, {%r317, %r322};
	mov.b64 	%fd256, %rd165;
	setp.gt.s32 	%p148, %r276, 15;
	setp.lt.f64 	%p149, %fd255, %fd256;
	selp.f64 	%fd26, %fd256, %fd255, %p149;
	selp.f64 	%fd380, %fd255, %fd26, %p148;
	setp.ne.s32 	%p150, %r276, 0;
	@%p150 bra 	$L__BB3_37;
	shr.u32 	%r327, %r13, 2;
	and.b32  	%r328, %r327, 248;
	mov.u32 	%r329, _ZZN3cub18CUB_300001_SM_10006detail6reduce28DeviceReduceSingleTileKernelINS2_10policy_hubIdjN4cuda3__47maximumIvEEE10Policy1000EPdSB_jS8_ddNS5_3std3__410__identityEEEvT0_T1_T2_T3_T4_T6_E12temp_storage;
	add.s32 	%r330, %r329, %r328;
	st.shared.f64 	[%r330+8], %fd26;
$L__BB3_37:
	bar.sync 	0;
	setp.ne.s32 	%p151, %r13, 0;
	@%p151 bra 	$L__BB3_74;
	ld.shared.f64 	%fd257, [_ZZN3cub18CUB_300001_SM_10006detail6reduce28DeviceReduceSingleTileKernelINS2_10policy_hubIdjN4cuda3__47maximumIvEEE10Policy1000EPdSB_jS8_ddNS5_3std3__410__identityEEEvT0_T1_T2_T3_T4_T6_E12temp_storage+16];
	setp.lt.f64 	%p152, %fd380, %fd257;
	selp.f64 	%fd258, %fd257, %fd380, %p152;
	ld.shared.f64 	%fd259, [_ZZN3cub18CUB_300001_SM_10006detail6reduce28DeviceReduceSingleTileKernelINS2_10policy_hubIdjN4cuda3__47maximumIvEEE10Policy1000EPdSB_jS8_ddNS5_3std3__410__identityEEEvT0_T1_T2_T3_T4_T6_E12temp_storage+24];
	setp.lt.f64 	%p153, %fd258, %fd259;
	selp.f64 	%fd260, %fd259, %fd258, %p153;
	ld.shared.f64 	%fd261, [_ZZN3cub18CUB_300001_SM_10006detail6reduce28DeviceReduceSingleTileKernelINS2_10policy_hubIdjN4cuda3__47maximumIvEEE10Policy1000EPdSB_jS8_ddNS5_3std3__410__identityEEEvT0_T1_T2_T3_T4_T6_E12temp_storage+32];
	setp.lt.f64 	%p154, %fd260, %fd261;
	selp.f64 	%fd262, %fd261, %fd260, %p154;
	ld.shared.f64 	%fd263, [_ZZN3cub18CUB_300001_SM_10006detail6reduce28DeviceReduceSingleTileKernelINS2_10policy_hubIdjN4cuda3__47maximumIvEEE10Policy1000EPdSB_jS8_ddNS5_3std3__410__identityEEEvT0_T1_T2_T3_T4_T6_E12temp_storage+40];
	setp.lt.f64 	%p155, %fd262, %fd263;
	selp.f64 	%fd264, %fd263, %fd262, %p155;
	ld.shared.f64 	%fd265, [_ZZN3cub18CUB_300001_SM_10006detail6reduce28DeviceReduceSingleTileKernelINS2_10policy_hubIdjN4cuda3__47maximumIvEEE10Policy1000EPdSB_jS8_ddNS5_3std3__410__identityEEEvT0_T1_T2_T3_T4_T6_E12temp_storage+48];
	setp.lt.f64 	%p156, %fd264, %fd265;
	selp.f64 	%fd266, %fd265, %fd264, %p156;
	ld.shared.f64 	%fd267, [_ZZN3cub18CUB_300001_SM_10006detail6reduce28DeviceReduceSingleTileKernelINS2_10policy_hubIdjN4cuda3__47maximumIvEEE10Policy1000EPdSB_jS8_ddNS5_3std3__410__identityEEEvT0_T1_T2_T3_T4_T6_E12temp_storage+56];
	setp.lt.f64 	%p157, %fd266, %fd267;
	selp.f64 	%fd268, %fd267, %fd266, %p157;
	ld.shared.f64 	%fd269, [_ZZN3cub18CUB_300001_SM_10006detail6reduce28DeviceReduceSingleTileKernelINS2_10policy_hubIdjN4cuda3__47maximumIvEEE10Policy1000EPdSB_jS8_ddNS5_3std3__410__identityEEEvT0_T1_T2_T3_T4_T6_E12temp_storage+64];
	setp.lt.f64 	%p158, %fd268, %fd269;
	selp.f64 	%fd380, %fd269, %fd268, %p158;
	bra.uni 	$L__BB3_74;
$L__BB3_39:
	setp.gt.u32 	%p3, %r69, 2047;
	@%p3 bra 	$L__BB3_58;
	mov.u32 	%r35, %tid.x;
	setp.ge.u32 	%p52, %r35, %r69;
	mov.f64 	%fd372, 0d0000000000000000;
	mov.u32 	%r472, %r35;
	@%p52 bra 	$L__BB3_42;
	mul.wide.u32 	%rd82, %r35, 8;
	add.s64 	%rd81, %rd16, %rd82;
	// begin inline asm
	ld.global.nc.u64 %rd80, [%rd81];
	// end inline asm
	mov.b64 	%fd372, %rd80;
	add.s32 	%r472, %r35, 256;
$L__BB3_42:
	setp.ge.u32 	%p53, %r472, %r69;
	@%p53 bra 	$L__BB3_49;
	not.b32 	%r139, %r472;
	add.s32 	%r38, %r69, %r139;
	and.b32  	%r140, %r38, 768;
	setp.eq.s32 	%p54, %r140, 768;
	@%p54 bra 	$L__BB3_46;
	mul.wide.u32 	%rd83, %r472, 8;
	add.s64 	%rd203, %rd16, %rd83;
	shr.u32 	%r141, %r38, 8;
	add.s32 	%r142, %r141, 1;
	and.b32  	%r143, %r142, 3;
	neg.s32 	%r470, %r143;
$L__BB3_45:
	.pragma "nounroll";
	// begin inline asm
	ld.global.nc.u64 %rd84, [%rd203];
	// end inline asm
	mov.b64 	%fd125, %rd84;
	setp.lt.f64 	%p55, %fd372, %fd125;
	selp.f64 	%fd372, %fd125, %fd372, %p55;
	add.s32 	%r472, %r472, 256;
	add.s64 	%rd203, %rd203, 2048;
	add.s32 	%r470, %r470, 1;
	setp.ne.s32 	%p56, %r470, 0;
	@%p56 bra 	$L__BB3_45;
$L__BB3_46:
	setp.lt.u32 	%p57, %r38, 768;
	@%p57 bra 	$L__BB3_49;
	mul.wide.u32 	%rd86, %r472, 8;
	add.s64 	%rd204, %rd16, %rd86;
$L__BB3_48:
	// begin inline asm
	ld.global.nc.u64 %rd87, [%rd204];
	// end inline asm
	mov.b64 	%fd126, %rd87;
	setp.lt.f64 	%p58, %fd372, %fd126;
	selp.f64 	%fd127, %fd126, %fd372, %p58;
	add.s64 	%rd90, %rd204, 2048;
	// begin inline asm
	ld.global.nc.u64 %rd89, [%rd90];
	// end inline asm
	mov.b64 	%fd128, %rd89;
	setp.lt.f64 	%p59, %fd127, %fd128;
	selp.f64 	%fd129, %fd128, %fd127, %p59;
	add.s64 	%rd92, %rd204, 4096;
	// begin inline asm
	ld.global.nc.u64 %rd91, [%rd92];
	// end inline asm
	mov.b64 	%fd130, %rd91;
	setp.lt.f64 	%p60, %fd129, %fd130;
	selp.f64 	%fd131, %fd130, %fd129, %p60;
	add.s64 	%rd94, %rd204, 6144;
	// begin inline asm
	ld.global.nc.u64 %rd93, [%rd94];
	// end inline asm
	mov.b64 	%fd132, %rd93;
	setp.lt.f64 	%p61, %fd131, %fd132;
	selp.f64 	%fd372, %fd132, %fd131, %p61;
	add.s32 	%r472, %r472, 1024;
	add.s64 	%rd204, %rd204, 8192;
	setp.lt.s32 	%p62, %r472, %r69;
	@%p62 bra 	$L__BB3_48;
$L__BB3_49:
	setp.lt.u32 	%p63, %r69, 256;
	@%p63 bra 	$L__BB3_54;
	// begin inline asm
	mov.u32 %r207, %laneid;
	// end inline asm
	mov.b64 	%rd105, %fd372;
	mov.b64 	{%r209, %r214}, %rd105;
	mov.b32 	%r215, 1;
	mov.b32 	%r256, 31;
	mov.b32 	%r257, -1;
	// begin inline asm
	shfl.sync.down.b32 %r208, %r209, %r215, %r256, %r257;
	// end inline asm
	// begin inline asm
	shfl.sync.down.b32 %r213, %r214, %r215, %r256, %r257;
	// end inline asm
	mov.b64 	%rd106, {%r208, %r213};
	mov.b64 	%fd180, %rd106;
	setp.gt.s32 	%p91, %r207, 30;
	setp.lt.f64 	%p92, %fd372, %fd180;
	selp.f64 	%fd181, %fd180, %fd372, %p92;
	selp.f64 	%fd182, %fd372, %fd181, %p91;
	mov.b64 	%rd107, %fd182;
	mov.b64 	{%r219, %r224}, %rd107;
	mov.b32 	%r225, 2;
	// begin inline asm
	shfl.sync.down.b32 %r218, %r219, %r225, %r256, %r257;
	// end inline asm
	// begin inline asm
	shfl.sync.down.b32 %r223, %r224, %r225, %r256, %r257;
	// end inline asm
	mov.b64 	%rd108, {%r218, %r223};
	mov.b64 	%fd183, %rd108;
	setp.gt.s32 	%p93, %r207, 29;
	setp.lt.f64 	%p94, %fd182, %fd183;
	selp.f64 	%fd184, %fd183, %fd182, %p94;
	selp.f64 	%fd185, %fd182, %fd184, %p93;
	mov.b64 	%rd109, %fd185;
	mov.b64 	{%r229, %r234}, %rd109;
	mov.b32 	%r235, 4;
	// begin inline asm
	shfl.sync.down.b32 %r228, %r229, %r235, %r256, %r257;
	// end inline asm
	// begin inline asm
	shfl.sync.down.b32 %r233, %r234, %r235, %r256, %r257;
	// end inline asm
	mov.b64 	%rd110, {%r228, %r233};
	mov.b64 	%fd186, %rd110;
	setp.gt.s32 	%p95, %r207, 27;
	setp.lt.f64 	%p96, %fd185, %fd186;
	selp.f64 	%fd187, %fd186, %fd185, %p96;
	selp.f64 	%fd188, %fd185, %fd187, %p95;
	mov.b64 	%rd111, %fd188;
	mov.b64 	{%r239, %r244}, %rd111;
	mov.b32 	%r245, 8;
	// begin inline asm
	shfl.sync.down.b32 %r238, %r239, %r245, %r256, %r257;
	// end inline asm
	// begin inline asm
	shfl.sync.down.b32 %r243, %r244, %r245, %r256, %r257;
	// end inline asm
	mov.b64 	%rd112, {%r238, %r243};
	mov.b64 	%fd189, %rd112;
	setp.gt.s32 	%p97, %r207, 23;
	setp.lt.f64 	%p98, %fd188, %fd189;
	selp.f64 	%fd190, %fd189, %fd188, %p98;
	selp.f64 	%fd191, %fd188, %fd190, %p97;
	mov.b64 	%rd113, %fd191;
	mov.b64 	{%r249, %r254}, %rd113;
	mov.b32 	%r255, 16;
	// begin inline asm
	shfl.sync.down.b32 %r248, %r249, %r255, %r256, %r257;
	// end inline asm
	// begin inline asm
	shfl.sync.down.b32 %r253, %r254, %r255, %r256, %r257;
	// end inline asm
	mov.b64 	%rd114, {%r248, %r253};
	mov.b64 	%fd192, %rd114;
	setp.gt.s32 	%p99, %r207, 15;
	setp.lt.f64 	%p100, %fd191, %fd192;
	selp.f64 	%fd38, %fd192, %fd191, %p100;
	selp.f64 	%fd380, %fd191, %fd38, %p99;
	setp.ne.s32 	%p101, %r207, 0;
	@%p101 bra 	$L__BB3_52;
	shr.u32 	%r258, %r35, 2;
	and.b32  	%r259, %r258, 248;
	mov.u32 	%r260, _ZZN3cub18CUB_300001_SM_10006detail6reduce28DeviceReduceSingleTileKernelINS2_10policy_hubIdjN4cuda3__47maximumIvEEE10Policy1000EPdSB_jS8_ddNS5_3std3__410__identityEEEvT0_T1_T2_T3_T4_T6_E12temp_storage;
	add.s32 	%r261, %r260, %r259;
	st.shared.f64 	[%r261+8], %fd38;
$L__BB3_52:
	bar.sync 	0;
	setp.ne.s32 	%p102, %r35, 0;
	@%p102 bra 	$L__BB3_74;
	ld.shared.f64 	%fd193, [_ZZN3cub18CUB_300001_SM_10006detail6reduce28DeviceReduceSingleTileKernelINS2_10policy_hubIdjN4cuda3__47maximumIvEEE10Policy1000EPdSB_jS8_ddNS5_3std3__410__identityEEEvT0_T1_T2_T3_T4_T6_E12temp_storage+16];
	setp.lt.f64 	%p103, %fd380, %fd193;
	selp.f64 	%fd194, %fd193, %fd380, %p103;
	ld.shared.f64 	%fd195, [_ZZN3cub18CUB_300001_SM_10006detail6reduce28DeviceReduceSingleTileKernelINS2_10policy_hubIdjN4cuda3__47maximumIvEEE10Policy1000EPdSB_jS8_ddNS5_3std3__410__identityEEEvT0_T1_T2_T3_T4_T6_E12temp_storage+24];
	setp.lt.f64 	%p104, %fd194, %fd195;
	selp.f64 	%fd196, %fd195, %fd194, %p104;
	ld.shared.f64 	%fd197, [_ZZN3cub18CUB_300001_SM_10006detail6reduce28DeviceReduceSingleTileKernelINS2_10policy_hubIdjN4cuda3__47maximumIvEEE10Policy1000EPdSB_jS8_ddNS5_3std3__410__identityEEEvT0_T1_T2_T3_T4_T6_E12temp_storage+32];
	setp.lt.f64 	%p105, %fd196, %fd197;
	selp.f64 	%fd198, %fd197, %fd196, %p105;
	ld.shared.f64 	%fd199, [_ZZN3cub18CUB_300001_SM_10006detail6reduce28DeviceReduceSingleTileKernelINS2_10policy_hubIdjN4cuda3__47maximumIvEEE10Policy1000EPdSB_jS8_ddNS5_3std3__410__identityEEEvT0_T1_T2_T3_T4_T6_E12temp_storage+40];
	setp.lt.f64 	%p106, %fd198, %fd199;
	selp.f64 	%fd200, %fd199, %fd198, %p106;
	ld.shared.f64 	%fd201, [_ZZN3cub18CUB_300001_SM_10006detail6reduce28DeviceReduceSingleTileKernelINS2_10policy_hubIdjN4cuda3__47maximumIvEEE10Policy1000EPdSB_jS8_ddNS5_3std3__410__identityEEEvT0_T1_T2_T3_T4_T6_E12temp_storage+48];
	setp.lt.f64 	%p107, %fd200, %fd201;
	selp.f64 	%fd202, %fd201, %fd200, %p107;
	ld.shared.f64 	%fd203, [_ZZN3cub18CUB_300001_SM_10006detail6reduce28DeviceReduceSingleTileKernelINS2_10policy_hubIdjN4cuda3__47maximumIvEEE10Policy1000EPdSB_jS8_ddNS5_3std3__410__identityEEEvT0_T1_T2_T3_T4_T6_E12temp_storage+56];
	setp.lt.f64 	%p108, %fd202, %fd203;
	selp.f64 	%fd204, %fd203, %fd202, %p108;
	ld.shared.f64 	%fd205, [_ZZN3cub18CUB_300001_SM_10006detail6reduce28DeviceReduceSingleTileKernelINS2_10policy_hubIdjN4cuda3__47maximumIvEEE10Policy1000EPdSB_jS8_ddNS5_3std3__410__identityEEEvT0_T1_T2_T3_T4_T6_E12temp_storage+64];
	setp.lt.f64 	%p109, %fd204, %fd205;
	selp.f64 	%fd380, %fd205, %fd204, %p109;
	bra.uni 	$L__BB3_74;
$L__BB3_54:
	// begin inline asm
	mov.u32 %r144, %laneid;
	// end inline asm
	and.b32  	%r195, %r35, 992;
	add.s32 	%r196, %r195, 32;
	setp.gt.u32 	%p64, %r196, %r69;
	not.b32 	%r197, %r195;
	add.s32 	%r198, %r69, %r197;
	selp.b32 	%r193, %r198, 31, %p64;
	mov.b64 	%rd95, %fd372;
	mov.b64 	{%r146, %r151}, %rd95;
	mov.b32 	%r152, 1;
	mov.b32 	%r194, -1;
	// begin inline asm
	shfl.sync.down.b32 %r145, %r146, %r152, %r193, %r194;
	// end inline asm
	// begin inline asm
	shfl.sync.down.b32 %r150, %r151, %r152, %r193, %r194;
	// end inline asm
	mov.b64 	%rd96, {%r145, %r150};
	mov.b64 	%fd133, %rd96;
	setp.lt.s32 	%p65, %r144, %r193;
	setp.lt.f64 	%p66, %fd372, %fd133;
	selp.f64 	%fd134, %fd133, %fd372, %p66;
	selp.f64 	%fd135, %fd134, %fd372, %p65;
	mov.b64 	%rd97, %fd135;
	mov.b64 	{%r156, %r161}, %rd97;
	mov.b32 	%r162, 2;
	// begin inline asm
	shfl.sync.down.b32 %r155, %r156, %r162, %r193, %r194;
	// end inline asm
	// begin inline asm
	shfl.sync.down.b32 %r160, %r161, %r162, %r193, %r194;
	// end inline asm
	mov.b64 	%rd98, {%r155, %r160};
	mov.b64 	%fd136, %rd98;
	add.s32 	%r199, %r144, 2;
	setp.gt.s32 	%p67, %r199, %r193;
	setp.lt.f64 	%p68, %fd135, %fd136;
	selp.f64 	%fd137, %fd136, %fd135, %p68;
	selp.f64 	%fd138, %fd135, %fd137, %p67;
	mov.b64 	%rd99, %fd138;
	mov.b64 	{%r166, %r171}, %rd99;
	mov.b32 	%r172, 4;
	// begin inline asm
	shfl.sync.down.b32 %r165, %r166, %r172, %r193, %r194;
	// end inline asm
	// begin inline asm
	shfl.sync.down.b32 %r170, %r171, %r172, %r193, %r194;
	// end inline asm
	mov.b64 	%rd100, {%r165, %r170};
	mov.b64 	%fd139, %rd100;
	add.s32 	%r200, %r144, 4;
	setp.gt.s32 	%p69, %r200, %r193;
	setp.lt.f64 	%p70, %fd138, %fd139;
	selp.f64 	%fd140, %fd139, %fd138, %p70;
	selp.f64 	%fd141, %fd138, %fd140, %p69;
	mov.b64 	%rd101, %fd141;
	mov.b64 	{%r176, %r181}, %rd101;
	mov.b32 	%r182, 8;
	// begin inline asm
	shfl.sync.down.b32 %r175, %r176, %r182, %r193, %r194;
	// end inline asm
	// begin inline asm
	shfl.sync.down.b32 %r180, %r181, %r182, %r193, %r194;
	// end inline asm
	mov.b64 	%rd102, {%r175, %r180};
	mov.b64 	%fd142, %rd102;
	add.s32 	%r201, %r144, 8;
	setp.gt.s32 	%p71, %r201, %r193;
	setp.lt.f64 	%p72, %fd141, %fd142;
	selp.f64 	%fd143, %fd142, %fd141, %p72;
	selp.f64 	%fd144, %fd141, %fd143, %p71;
	mov.b64 	%rd103, %fd144;
	mov.b64 	{%r186, %r191}, %rd103;
	mov.b32 	%r192, 16;
	// begin inline asm
	shfl.sync.down.b32 %r185, %r186, %r192, %r193, %r194;
	// end inline asm
	// begin inline asm
	shfl.sync.down.b32 %r190, %r191, %r192, %r193, %r194;
	// end inline asm
	mov.b64 	%rd104, {%r185, %r190};
	mov.b64 	%fd145, %rd104;
	add.s32 	%r202, %r144, 16;
	setp.gt.s32 	%p73, %r202, %r193;
	setp.lt.f64 	%p74, %fd144, %fd145;
	selp.f64 	%fd146, %fd145, %fd144, %p74;
	selp.f64 	%fd380, %fd144, %fd146, %p73;
	setp.ne.s32 	%p75, %r144, 0;
	@%p75 bra 	$L__BB3_56;
	shr.u32 	%r203, %r35, 2;
	and.b32  	%r204, %r203, 248;
	mov.u32 	%r205, _ZZN3cub18CUB_300001_SM_10006detail6reduce28DeviceReduceSingleTileKernelINS2_10policy_hubIdjN4cuda3__47maximumIvEEE10Policy1000EPdSB_jS8_ddNS5_3std3__410__identityEEEvT0_T1_T2_T3_T4_T6_E12temp_storage;
	add.s32 	%r206, %r205, %r204;
	st.shared.f64 	[%r206+8], %fd380;
$L__BB3_56:
	bar.sync 	0;
	setp.ne.s32 	%p76, %r35, 0;
	@%p76 bra 	$L__BB3_74;
	setp.gt.u32 	%p77, %r69, 32;
	ld.shared.f64 	%fd147, [_ZZN3cub18CUB_300001_SM_10006detail6reduce28DeviceReduceSingleTileKernelINS2_10policy_hubIdjN4cuda3__47maximumIvEEE10Policy1000EPdSB_jS8_ddNS5_3std3__410__identityEEEvT0_T1_T2_T3_T4_T6_E12temp_storage+16];
	setp.lt.f64 	%p78, %fd380, %fd147;
	selp.f64 	%fd149, %fd147, %fd380, %p78;
	selp.f64 	%fd150, %fd149, %fd380, %p77;
	setp.gt.u32 	%p79, %r69, 64;
	ld.shared.f64 	%fd152, [_ZZN3cub18CUB_300001_SM_10006detail6reduce28DeviceReduceSingleTileKernelINS2_10policy_hubIdjN4cuda3__47maximumIvEEE10Policy1000EPdSB_jS8_ddNS5_3std3__410__identityEEEvT0_T1_T2_T3_T4_T6_E12temp_storage+24];
	setp.lt.f64 	%p80, %fd150, %fd152;
	selp.f64 	%fd154, %fd152, %fd150, %p80;
	selp.f64 	%fd155, %fd154, %fd150, %p79;
	setp.gt.u32 	%p81, %r69, 96;
	ld.shared.f64 	%fd157, [_ZZN3cub18CUB_300001_SM_10006detail6reduce28DeviceReduceSingleTileKernelINS2_10policy_hubIdjN4cuda3__47maximumIvEEE10Policy1000EPdSB_jS8_ddNS5_3std3__410__identityEEEvT0_T1_T2_T3_T4_T6_E12temp_storage+32];
	setp.lt.f64 	%p82, %fd155, %fd157;
	selp.f64 	%fd159, %fd157, %fd155, %p82;
	selp.f64 	%fd160, %fd159, %fd155, %p81;
	setp.gt.u32 	%p83, %r69, 128;
	ld.shared.f64 	%fd162, [_ZZN3cub18CUB_300001_SM_10006detail6reduce28DeviceReduceSingleTileKernelINS2_10policy_hubIdjN4cuda3__47maximumIvEEE10Policy1000EPdSB_jS8_ddNS5_3std3__410__identityEEEvT0_T1_T2_T3_T4_T6_E12temp_storage+40];
	setp.lt.f64 	%p84, %fd160, %fd162;
	selp.f64 	%fd164, %fd162, %fd160, %p84;
	selp.f64 	%fd165, %fd164, %fd160, %p83;
	setp.gt.u32 	%p85, %r69, 160;
	ld.shared.f64 	%fd167, [_ZZN3cub18CUB_300001_SM_10006detail6reduce28DeviceReduceSingleTileKernelINS2_10policy_hubIdjN4cuda3__47maximumIvEEE10Policy1000EPdSB_jS8_ddNS5_3std3__410__identityEEEvT0_T1_T2_T3_T4_T6_E12temp_storage+48];
	setp.lt.f64 	%p86, %fd165, %fd167;
	selp.f64 	%fd169, %fd167, %fd165, %p86;
	selp.f64 	%fd170, %fd169, %fd165, %p85;
	setp.gt.u32 	%p87, %r69, 192;
	ld.shared.f64 	%fd172, [_ZZN3cub18CUB_300001_SM_10006detail6reduce28DeviceReduceSingleTileKernelINS2_10policy_hubIdjN4cuda3__47maximumIvEEE10Policy1000EPdSB_jS8_ddNS5_3std3__410__identityEEEvT0_T1_T2_T3_T4_T6_E12temp_storage+56];
	setp.lt.f64 	%p88, %fd170, %fd172;
	selp.f64 	%fd174, %fd172, %fd170, %p88;
	selp.f64 	%fd175, %fd174, %fd170, %p87;
	setp.gt.u32 	%p89, %r69, 224;
	ld.shared.f64 	%fd177, [_ZZN3cub18CUB_300001_SM_10006detail6reduce28DeviceReduceSingleTileKernelINS2_10policy_hubIdjN4cuda3__47maximumIvEEE10Policy1000EPdSB_jS8_ddNS5_3std3__410__identityEEEvT0_T1_T2_T3_T4_T6_E12temp_storage+64];
	setp.lt.f64 	%p90, %fd175, %fd177;
	selp.f64 	%fd179, %fd177, %fd175, %p90;
	selp.f64 	%fd380, %fd179, %fd175, %p89;
	bra.uni 	$L__BB3_74;
$L__BB3_58:
	mov.u32 	%r47, %tid.x;
	mul.wide.u32 	%rd35, %r47, 8;
	add.s64 	%rd20, %rd16, %rd35;
	// begin inline asm
	ld.global.nc.u64 %rd19, [%rd20];
	// end inline asm
	mov.b64 	%fd59, %rd19;
	add.s64 	%rd22, %rd20, 2048;
	// begin inline asm
	ld.global.nc.u64 %rd21, [%rd22];
	// end inline asm
	mov.b64 	%fd60, %rd21;
	add.s64 	%rd24, %rd20, 4096;
	// begin inline asm
	ld.global.nc.u64 %rd23, [%rd24];
	// end inline asm
	mov.b64 	%fd61, %rd23;
	add.s64 	%rd26, %rd20, 6144;
	// begin inline asm
	ld.global.nc.u64 %rd25, [%rd26];
	// end inline asm
	mov.b64 	%fd62, %rd25;
	add.s64 	%rd28, %rd20, 8192;
	// begin inline asm
	ld.global.nc.u64 %rd27, [%rd28];
	// end inline asm
	mov.b64 	%fd63, %rd27;
	add.s64 	%rd30, %rd20, 10240;
	// begin inline asm
	ld.global.nc.u64 %rd29, [%rd30];
	// end inline asm
	mov.b64 	%fd64, %rd29;
	add.s64 	%rd32, %rd20, 12288;
	// begin inline asm
	ld.global.nc.u64 %rd31, [%rd32];
	// end inline asm
	mov.b64 	%fd65, %rd31;
	add.s64 	%rd34, %rd20, 14336;
	// begin inline asm
	ld.global.nc.u64 %rd33, [%rd34];
	// end inline asm
	mov.b64 	%fd66, %rd33;
	setp.lt.f64 	%p4, %fd59, %fd60;
	selp.f64 	%fd67, %fd60, %fd59, %p4;
	setp.lt.f64 	%p5, %fd67, %fd61;
	selp.f64 	%fd68, %fd61, %fd67, %p5;
	setp.lt.f64 	%p6, %fd68, %fd62;
	selp.f64 	%fd69, %fd62, %fd68, %p6;
	setp.lt.f64 	%p7, %fd69, %fd63;
	selp.f64 	%fd70, %fd63, %fd69, %p7;
	setp.lt.f64 	%p8, %fd70, %fd64;
	selp.f64 	%fd71, %fd64, %fd70, %p8;
	setp.lt.f64 	%p9, %fd71, %fd65;
	selp.f64 	%fd72, %fd65, %fd71, %p9;
	setp.lt.f64 	%p10, %fd72, %fd66;
	selp.f64 	%fd379, %fd66, %fd72, %p10;
	add.s32 	%r48, %r69, -2048;
	setp.lt.u32 	%p11, %r48, 2048;
	mov.b32 	%r475, 2048;
	@%p11 bra 	$L__BB3_62;
	mov.b32 	%r475, 2048;
$L__BB3_60:
	add.s32 	%r72, %r47, %r475;
	mul.wide.u32 	%rd52, %r72, 8;
	add.s64 	%rd37, %rd16, %rd52;
	// begin inline asm
	ld.global.nc.u64 %rd36, [%rd37];
	// end inline asm
	mov.b64 	%fd73, %rd36;
	mul.wide.u32 	%rd53, %r475, 8;
	add.s64 	%rd54, %rd20, %rd53;
	add.s64 	%rd39, %rd54, 2048;
	// begin inline asm
	ld.global.nc.u64 %rd38, [%rd39];
	// end inline asm
	mov.b64 	%fd74, %rd38;
	add.s64 	%rd41, %rd54, 4096;
	// begin inline asm
	ld.global.nc.u64 %rd40, [%rd41];
	// end inline asm
	mov.b64 	%fd75, %rd40;
	add.s64 	%rd43, %rd54, 6144;
	// begin inline asm
	ld.global.nc.u64 %rd42, [%rd43];
	// end inline asm
	mov.b64 	%fd76, %rd42;
	add.s64 	%rd45, %rd54, 8192;
	// begin inline asm
	ld.global.nc.u64 %rd44, [%rd45];
	// end inline asm
	mov.b64 	%fd77, %rd44;
	add.s64 	%rd47, %rd54, 10240;
	// begin inline asm
	ld.global.nc.u64 %rd46, [%rd47];
	// end inline asm
	mov.b64 	%fd78, %rd46;
	add.s64 	%rd49, %rd54, 12288;
	// begin inline asm
	ld.global.nc.u64 %rd48, [%rd49];
	// end inline asm
	mov.b64 	%fd79, %rd48;
	add.s64 	%rd51, %rd54, 14336;
	// begin inline asm
	ld.global.nc.u64 %rd50, [%rd51];
	// end inline asm
	mov.b64 	%fd80, %rd50;
	setp.lt.f64 	%p12, %fd379, %fd73;
	selp.f64 	%fd81, %fd73, %fd379, %p12;
	setp.lt.f64 	%p13, %fd81, %fd74;
	selp.f64 	%fd82, %fd74, %fd81, %p13;
	setp.lt.f64 	%p14, %fd82, %fd75;
	selp.f64 	%fd83, %fd75, %fd82, %p14;
	setp.lt.f64 	%p15, %fd83, %fd76;
	selp.f64 	%fd84, %fd76, %fd83, %p15;
	setp.lt.f64 	%p16, %fd84, %fd77;
	selp.f64 	%fd85, %fd77, %fd84, %p16;
	setp.lt.f64 	%p17, %fd85, %fd78;
	selp.f64 	%fd86, %fd78, %fd85, %p17;
	setp.lt.f64 	%p18, %fd86, %fd79;
	selp.f64 	%fd87, %fd79, %fd86, %p18;
	setp.lt.f64 	%p19, %fd87, %fd80;
	selp.f64 	%fd379, %fd80, %fd87, %p19;
	sub.s32 	%r73, %r69, %r475;
	setp.lt.u32 	%p20, %r73, 2048;
	@%p20 bra 	$L__BB3_70;
	add.s32 	%r475, %r475, 2048;
	setp.le.u32 	%p21, %r475, %r48;
	@%p21 bra 	$L__BB3_60;
$L__BB3_62:
	setp.le.u32 	%p22, %r69, %r475;
	@%p22 bra 	$L__BB3_70;
	sub.s32 	%r52, %r69, %r475;
	setp.ge.s32 	%p23, %r47, %r52;
	@%p23 bra 	$L__BB3_70;
	not.b32 	%r74, %r47;
	add.s32 	%r75, %r69, %r74;
	sub.s32 	%r53, %r75, %r475;
	and.b32  	%r76, %r53, 768;
	setp.eq.s32 	%p24, %r76, 768;
	mov.u32 	%r479, %r47;
	@%p24 bra 	$L__BB3_67;
	add.s32 	%r477, %r47, %r475;
	shr.u32 	%r77, %r53, 8;
	add.s32 	%r78, %r77, 1;
	and.b32  	%r79, %r78, 3;
	neg.s32 	%r476, %r79;
	mov.u32 	%r479, %r47;
$L__BB3_66:
	.pragma "nounroll";
	mul.wide.u32 	%rd57, %r477, 8;
	add.s64 	%rd56, %rd16, %rd57;
	// begin inline asm
	ld.global.nc.u64 %rd55, [%rd56];
	// end inline asm
	mov.b64 	%fd89, %rd55;
	setp.lt.f64 	%p25, %fd379, %fd89;
	selp.f64 	%fd379, %fd89, %fd379, %p25;
	add.s32 	%r479, %r479, 256;
	add.s32 	%r477, %r477, 256;
	add.s32 	%r476, %r476, 1;
	setp.ne.s32 	%p26, %r476, 0;
	@%p26 bra 	$L__BB3_66;
$L__BB3_67:
	setp.lt.u32 	%p27, %r53, 768;
	@%p27 bra 	$L__BB3_70;
	add.s32 	%r481, %r479, 512;
	add.s32 	%r480, %r479, %r475;
$L__BB3_69:
	mul.wide.u32 	%rd66, %r480, 8;
	add.s64 	%rd59, %rd16, %rd66;
	// begin inline asm
	ld.global.nc.u64 %rd58, [%rd59];
	// end inline asm
	mov.b64 	%fd90, %rd58;
	setp.lt.f64 	%p28, %fd379, %fd90;
	selp.f64 	%fd91, %fd90, %fd379, %p28;
	add.s32 	%r80, %r480, 256;
	mul.wide.u32 	%rd67, %r80, 8;
	add.s64 	%rd61, %rd16, %rd67;
	// begin inline asm
	ld.global.nc.u64 %rd60, [%rd61];
	// end inline asm
	mov.b64 	%fd92, %rd60;
	setp.lt.f64 	%p29, %fd91, %fd92;
	selp.f64 	%fd93, %fd92, %fd91, %p29;
	add.s32 	%r81, %r480, 512;
	mul.wide.u32 	%rd68, %r81, 8;
	add.s64 	%rd63, %rd16, %rd68;
	// begin inline asm
	ld.global.nc.u64 %rd62, [%rd63];
	// end inline asm
	mov.b64 	%fd94, %rd62;
	setp.lt.f64 	%p30, %fd93, %fd94;
	selp.f64 	%fd95, %fd94, %fd93, %p30;
	add.s32 	%r82, %r480, 768;
	mul.wide.u32 	%rd69, %r82, 8;
	add.s64 	%rd65, %rd16, %rd69;
	// begin inline asm
	ld.global.nc.u64 %rd64, [%rd65];
	// end inline asm
	mov.b64 	%fd96, %rd64;
	setp.lt.f64 	%p31, %fd95, %fd96;
	selp.f64 	%fd379, %fd96, %fd95, %p31;
	add.s32 	%r67, %r481, 1024;
	add.s32 	%r83, %r481, 512;
	add.s32 	%r480, %r480, 1024;
	setp.lt.s32 	%p32, %r83, %r52;
	mov.u32 	%r481, %r67;
	@%p32 bra 	$L__BB3_69;
$L__BB3_70:
	// begin inline asm
	mov.u32 %r84, %laneid;
	// end inline asm
	mov.b64 	%rd70, %fd379;
	mov.b64 	{%r86, %r91}, %rd70;
	mov.b32 	%r92, 1;
	mov.b32 	%r133, 31;
	mov.b32 	%r134, -1;
	// begin inline asm
	shfl.sync.down.b32 %r85, %r86, %r92, %r133, %r134;
	// end inline asm
	// begin inline asm
	shfl.sync.down.b32 %r90, %r91, %r92, %r133, %r134;
	// end inline asm
	mov.b64 	%rd71, {%r85, %r90};
	mov.b64 	%fd97, %rd71;
	setp.gt.s32 	%p33, %r84, 30;
	setp.lt.f64 	%p34, %fd379, %fd97;
	selp.f64 	%fd98, %fd97, %fd379, %p34;
	selp.f64 	%fd99, %fd379, %fd98, %p33;
	mov.b64 	%rd72, %fd99;
	mov.b64 	{%r96, %r101}, %rd72;
	mov.b32 	%r102, 2;
	// begin inline asm
	shfl.sync.down.b32 %r95, %r96, %r102, %r133, %r134;
	// end inline asm
	// begin inline asm
	shfl.sync.down.b32 %r100, %r101, %r102, %r133, %r134;
	// end inline asm
	mov.b64 	%rd73, {%r95, %r100};
	mov.b64 	%fd100, %rd73;
	setp.gt.s32 	%p35, %r84, 29;
	setp.lt.f64 	%p36, %fd99, %fd100;
	selp.f64 	%fd101, %fd100, %fd99, %p36;
	selp.f64 	%fd102, %fd99, %fd101, %p35;
	mov.b64 	%rd74, %fd102;
	mov.b64 	{%r106, %r111}, %rd74;
	mov.b32 	%r112, 4;
	// begin inline asm
	shfl.sync.down.b32 %r105, %r106, %r112, %r133, %r134;
	// end inline asm
	// begin inline asm
	shfl.sync.down.b32 %r110, %r111, %r112, %r133, %r134;
	// end inline asm
	mov.b64 	%rd75, {%r105, %r110};
	mov.b64 	%fd103, %rd75;
	setp.gt.s32 	%p37, %r84, 27;
	setp.lt.f64 	%p38, %fd102, %fd103;
	selp.f64 	%fd104, %fd103, %fd102, %p38;
	selp.f64 	%fd105, %fd102, %fd104, %p37;
	mov.b64 	%rd76, %fd105;
	mov.b64 	{%r116, %r121}, %rd76;
	mov.b32 	%r122, 8;
	// begin inline asm
	shfl.sync.down.b32 %r115, %r116, %r122, %r133, %r134;
	// end inline asm
	// begin inline asm
	shfl.sync.down.b32 %r120, %r121, %r122, %r133, %r134;
	// end inline asm
	mov.b64 	%rd77, {%r115, %r120};
	mov.b64 	%fd106, %rd77;
	setp.gt.s32 	%p39, %r84, 23;
	setp.lt.f64 	%p40, %fd105, %fd106;
	selp.f64 	%fd107, %fd106, %fd105, %p40;
	selp.f64 	%fd108, %fd105, %fd107, %p39;
	mov.b64 	%rd78, %fd108;
	mov.b64 	{%r126, %r131}, %rd78;
	mov.b32 	%r132, 16;
	// begin inline asm
	shfl.sync.down.b32 %r125, %r126, %r132, %r133, %r134;
	// end inline asm
	// begin inline asm
	shfl.sync.down.b32 %r130, %r131, %r132, %r133, %r134;
	// end inline asm
	mov.b64 	%rd79, {%r125, %r130};
	mov.b64 	%fd109, %rd79;
	setp.gt.s32 	%p41, %r84, 15;
	setp.lt.f64 	%p42, %fd108, %fd109;
	selp.f64 	%fd54, %fd109, %fd108, %p42;
	selp.f64 	%fd380, %fd108, %fd54, %p41;
	setp.ne.s32 	%p43, %r84, 0;
	@%p43 bra 	$L__BB3_72;
	shr.u32 	%r135, %r47, 2;
	and.b32  	%r136, %r135, 248;
	mov.u32 	%r137, _ZZN3cub18CUB_300001_SM_10006detail6reduce28DeviceReduceSingleTileKernelINS2_10policy_hubIdjN4cuda3__47maximumIvEEE10Policy1000EPdSB_jS8_ddNS5_3std3__410__identityEEEvT0_T1_T2_T3_T4_T6_E12temp_storage;
	add.s32 	%r138, %r137, %r136;
	st.shared.f64 	[%r138+8], %fd54;
$L__BB3_72:
	bar.sync 	0;
	setp.ne.s32 	%p44, %r47, 0;
	@%p44 bra 	$L__BB3_74;
	ld.shared.f64 	%fd110, [_ZZN3cub18CUB_300001_SM_10006detail6reduce28DeviceReduceSingleTileKernelINS2_10policy_hubIdjN4cuda3__47maximumIvEEE10Policy1000EPdSB_jS8_ddNS5_3std3__410__identityEEEvT0_T1_T2_T3_T4_T6_E12temp_storage+16];
	setp.lt.f64 	%p45, %fd380, %fd110;
	selp.f64 	%fd111, %fd110, %fd380, %p45;
	ld.shared.f64 	%fd112, [_ZZN3cub18CUB_300001_SM_10006detail6reduce28DeviceReduceSingleTileKernelINS2_10policy_hubIdjN4cuda3__47maximumIvEEE10Policy1000EPdSB_jS8_ddNS5_3std3__410__identityEEEvT0_T1_T2_T3_T4_T6_E12temp_storage+24];
	setp.lt.f64 	%p46, %fd111, %fd112;
	selp.f64 	%fd113, %fd112, %fd111, %p46;
	ld.shared.f64 	%fd114, [_ZZN3cub18CUB_300001_SM_10006detail6reduce28DeviceReduceSingleTileKernelINS2_10policy_hubIdjN4cuda3__47maximumIvEEE10Policy1000EPdSB_jS8_ddNS5_3std3__410__identityEEEvT0_T1_T2_T3_T4_T6_E12temp_storage+32];
	setp.lt.f64 	%p47, %fd113, %fd114;
	selp.f64 	%fd115, %fd114, %fd113, %p47;
	ld.shared.f64 	%fd116, [_ZZN3cub18CUB_300001_SM_10006detail6reduce28DeviceReduceSingleTileKernelINS2_10policy_hubIdjN4cuda3__47maximumIvEEE10Policy1000EPdSB_jS8_ddNS5_3std3__410__identityEEEvT0_T1_T2_T3_T4_T6_E12temp_storage+40];
	setp.lt.f64 	%p48, %fd115, %fd116;
	selp.f64 	%fd117, %fd116, %fd115, %p48;
	ld.shared.f64 	%fd118, [_ZZN3cub18CUB_300001_SM_10006detail6reduce28DeviceReduceSingleTileKernelINS2_10policy_hubIdjN4cuda3__47maximumIvEEE10Policy1000EPdSB_jS8_ddNS5_3std3__410__identityEEEvT0_T1_T2_T3_T4_T6_E12temp_storage+48];
	setp.lt.f64 	%p49, %fd117, %fd118;
	selp.f64 	%fd119, %fd118, %fd117, %p49;
	ld.shared.f64 	%fd120, [_ZZN3cub18CUB_300001_SM_10006detail6reduce28DeviceReduceSingleTileKernelINS2_10policy_hubIdjN4cuda3__47maximumIvEEE10Policy1000EPdSB_jS8_ddNS5_3std3__410__identityEEEvT0_T1_T2_T3_T4_T6_E12temp_storage+56];
	setp.lt.f64 	%p50, %fd119, %fd120;
	selp.f64 	%fd121, %fd120, %fd119, %p50;
	ld.shared.f64 	%fd122, [_ZZN3cub18CUB_300001_SM_10006detail6reduce28DeviceReduceSingleTileKernelINS2_10policy_hubIdjN4cuda3__47maximumIvEEE10Policy1000EPdSB_jS8_ddNS5_3std3__410__identityEEEvT0_T1_T2_T3_T4_T6_E12temp_storage+64];
	setp.lt.f64 	%p51, %fd121, %fd122;
	selp.f64 	%fd380, %fd122, %fd121, %p51;
$L__BB3_74:
	mov.u32 	%r454, %tid.x;
	setp.ne.s32 	%p217, %r454, 0;
	@%p217 bra 	$L__BB3_76;
	setp.lt.f64 	%p218, %fd58, %fd380;
	selp.f64 	%fd353, %fd380, %fd58, %p218;
	st.global.f64 	[%rd1], %fd353;
$L__BB3_76:
	ret;

}
	// .globl	_ZN3cub18CUB_300001_SM_10006detail6reduce18DeviceReduceKernelINS2_10policy_hubIdjN4cuda3__47maximumIvEEE10Policy1000EPdjS8_dNS5_3std3__410__identityEEEvT0_PT3_T1_NS0_13GridEvenShareISI_EET2_T4_
.visible .entry _ZN3cub18CUB_300001_SM_10006detail6reduce18DeviceReduceKernelINS2_10policy_hubIdjN4cuda3__47maximumIvEEE10Policy1000EPdjS8_dNS5_3std3__410__identityEEEvT0_PT3_T1_NS0_13GridEvenShareISI_EET2_T4_(
	.param .u64 .ptr .align 1 _ZN3cub18CUB_300001_SM_10006detail6reduce18DeviceReduceKernelINS2_10policy_hubIdjN4cuda3__47maximumIvEEE10Policy1000EPdjS8_dNS5_3std3__410__identityEEEvT0_PT3_T1_NS0_13GridEvenShareISI_EET2_T4__param_0,
	.param .u64 .ptr .align 1 _ZN3cub18CUB_300001_SM_10006detail6reduce18DeviceReduceKernelINS2_10policy_hubIdjN4cuda3__47maximumIvEEE10Policy1000EPdjS8_dNS5_3std3__410__identityEEEvT0_PT3_T1_NS0_13GridEvenShareISI_EET2_T4__param_1,
	.param .u32 _ZN3cub18CUB_300001_SM_10006detail6reduce18DeviceReduceKernelINS2_10policy_hubIdjN4cuda3__47maximumIvEEE10Policy1000EPdjS8_dNS5_3std3__410__identityEEEvT0_PT3_T1_NS0_13GridEvenShareISI_EET2_T4__param_2,
	.param .align 4 .b8 _ZN3cub18CUB_300001_SM_10006detail6reduce18DeviceReduceKernelINS2_10policy_hubIdjN4cuda3__47maximumIvEEE10Policy1000EPdjS8_dNS5_3std3__410__identityEEEvT0_PT3_T1_NS0_13GridEvenShareISI_EET2_T4__param_3[40],
	.param .align 1 .b8 _ZN3cub18CUB_300001_SM_10006detail6reduce18DeviceReduceKernelINS2_10policy_hubIdjN4cuda3__47maximumIvEEE10Policy1000EPdjS8_dNS5_3std3__410__identityEEEvT0_PT3_T1_NS0_13GridEvenShareISI_EET2_T4__param_4[1],
	.param .align 1 .b8 _ZN3cub18CUB_300001_SM_10006detail6reduce18DeviceReduceKernelINS2_10policy_hubIdjN4cuda3__47maximumIvEEE10Policy1000EPdjS8_dNS5_3std3__410__identityEEEvT0_PT3_T1_NS0_13GridEvenShareISI_EET2_T4__param_5[1]
)
.maxntid 256
{
	.reg .pred 	%p<217>;
	.reg .b32 	%r<542>;
	.reg .b64 	%rd<197>;
	.reg .b64 	%fd<375>;
	// demoted variable
	.shared .align 8 .b8 _ZZN3cub18CUB_300001_SM_10006detail6reduce18DeviceReduceKernelINS2_10policy_hubIdjN4cuda3__47maximumIvEEE10Policy1000EPdjS8_dNS5_3std3__410__identityEEEvT0_PT3_T1_NS0_13GridEvenShareISI_EET2_T4_E12temp_storage[80];
	ld.param.u32 	%r1, [_ZN3cub18CUB_300001_SM_10006detail6reduce18DeviceReduceKernelINS2_10policy_hubIdjN4cuda3__47maximumIvEEE10Policy1000EPdjS8_dNS5_3std3__410__identityEEEvT0_PT3_T1_NS0_13GridEvenShareISI_EET2_T4__param_3+20];
	ld.param.u64 	%rd1, [_ZN3cub18CUB_300001_SM_10006detail6reduce18DeviceReduceKernelINS2_10policy_hubIdjN4cuda3__47maximumIvEEE10Policy1000EPdjS8_dNS5_3std3__410__identityEEEvT0_PT3_T1_NS0_13GridEvenShareISI_EET2_T4__param_0];
	ld.param.u32 	%r2, [_ZN3cub18CUB_300001_SM_10006detail6reduce18DeviceReduceKernelINS2_10policy_hubIdjN4cuda3__47maximumIvEEE10Policy1000EPdjS8_dNS5_3std3__410__identityEEEvT0_PT3_T1_NS0_13GridEvenShareISI_EET2_T4__param_3+24];
	mov.u32 	%r3, %ctaid.x;
	shl.b32 	%r4, %r2, 11;
	shl.b32 	%r5, %r3, 11;
	and.b64  	%rd3, %rd1, 31;
	setp.ne.s64 	%p1, %rd3, 0;
	@%p1 bra 	$L__BB4_36;
	sub.s32 	%r6, %r1, %r5;
	setp.gt.u32 	%p109, %r6, 2047;
	@%p109 bra 	$L__BB4_20;
	mov.u32 	%r7, %tid.x;
	setp.ge.u32 	%p158, %r7, %r6;
	mov.f64 	%fd355, 0d0000000000000000;
	mov.u32 	%r512, %r7;
	@%p158 bra 	$L__BB4_4;
	add.s32 	%r378, %r5, %r7;
	mul.wide.u32 	%rd157, %r378, 8;
	add.s64 	%rd156, %rd1, %rd157;
	// begin inline asm
	ld.global.nc.u64 %rd155, [%rd156];
	// end inline asm
	mov.b64 	%fd355, %rd155;
	add.s32 	%r512, %r7, 256;
$L__BB4_4:
	setp.ge.u32 	%p159, %r512, %r6;
	@%p159 bra 	$L__BB4_11;
	not.b32 	%r379, %r512;
	add.s32 	%r10, %r1, %r379;
	and.b32  	%r380, %r10, 768;
	setp.eq.s32 	%p160, %r380, 768;
	@%p160 bra 	$L__BB4_8;
	add.s32 	%r510, %r512, %r5;
	shr.u32 	%r381, %r10, 8;
	add.s32 	%r382, %r381, 1;
	and.b32  	%r383, %r382, 3;
	neg.s32 	%r509, %r383;
$L__BB4_7:
	.pragma "nounroll";
	mul.wide.u32 	%rd160, %r510, 8;
	add.s64 	%rd159, %rd1, %rd160;
	// begin inline asm
	ld.global.nc.u64 %rd158, [%rd159];
	// end inline asm
	mov.b64 	%fd269, %rd158;
	setp.lt.f64 	%p161, %fd355, %fd269;
	selp.f64 	%fd355, %fd269, %fd355, %p161;
	add.s32 	%r512, %r512, 256;
	add.s32 	%r510, %r510, 256;
	add.s32 	%r509, %r509, 1;
	setp.ne.s32 	%p162, %r509, 0;
	@%p162 bra 	$L__BB4_7;
$L__BB4_8:
	sub.s32 	%r384, %r10, %r5;
	setp.lt.u32 	%p163, %r384, 768;
	@%p163 bra 	$L__BB4_11;
	add.s32 	%r514, %r512, 512;
	add.s32 	%r513, %r512, %r5;
$L__BB4_10:
	mul.wide.u32 	%rd169, %r513, 8;
	add.s64 	%rd162, %rd1, %rd169;
	// begin inline asm
	ld.global.nc.u64 %rd161, [%rd162];
	// end inline asm
	mov.b64 	%fd270, %rd161;
	setp.lt.f64 	%p164, %fd355, %fd270;
	selp.f64 	%fd271, %fd270, %fd355, %p164;
	add.s32 	%r385, %r513, 256;
	mul.wide.u32 	%rd170, %r385, 8;
	add.s64 	%rd164, %rd1, %rd170;
	// begin inline asm
	ld.global.nc.u64 %rd163, [%rd164];
	// end inline asm
	mov.b64 	%fd272, %rd163;
	setp.lt.f64 	%p165, %fd271, %fd272;
	selp.f64 	%fd273, %fd272, %fd271, %p165;
	add.s32 	%r386, %r513, 512;
	mul.wide.u32 	%rd171, %r386, 8;
	add.s64 	%rd166, %rd1, %rd171;
	// begin inline asm
	ld.global.nc.u64 %rd165, [%rd166];
	// end inline asm
	mov.b64 	%fd274, %rd165;
	setp.lt.f64 	%p166, %fd273, %fd274;
	selp.f64 	%fd275, %fd274, %fd273, %p166;
	add.s32 	%r387, %r513, 768;
	mul.wide.u32 	%rd172, %r387, 8;
	add.s64 	%rd168, %rd1, %rd172;
	// begin inline asm
	ld.global.nc.u64 %rd167, [%rd168];
	// end inline asm
	mov.b64 	%fd276, %rd167;
	setp.lt.f64 	%p167, %fd275, %fd276;
	selp.f64 	%fd355, %fd276, %fd275, %p167;
	add.s32 	%r24, %r514, 1024;
	add.s32 	%r388, %r514, 512;
	add.s32 	%r513, %r513, 1024;
	setp.lt.s32 	%p168, %r388, %r6;
	mov.u32 	%r514, %r24;
	@%p168 bra 	$L__BB4_10;
$L__BB4_11:
	setp.lt.u32 	%p169, %r6, 256;
	@%p169 bra 	$L__BB4_16;
	// begin inline asm
	mov.u32 %r452, %laneid;
	// end inline asm
	mov.b64 	%rd183, %fd355;
	mov.b64 	{%r454, %r459}, %rd183;
	mov.b32 	%r460, 1;
	mov.b32 	%r501, 31;
	mov.b32 	%r502, -1;
	// begin inline asm
	shfl.sync.down.b32 %r453, %r454, %r460, %r501, %r502;
	// end inline asm
	// begin inline asm
	shfl.sync.down.b32 %r458, %r459, %r460, %r501, %r502;
	// end inline asm
	mov.b64 	%rd184, {%r453, %r458};
	mov.b64 	%fd324, %rd184;
	setp.gt.s32 	%p197, %r452, 30;
	setp.lt.f64 	%p198, %fd355, %fd324;
	selp.f64 	%fd325, %fd324, %fd355, %p198;
	selp.f64 	%fd326, %fd355, %fd325, %p197;
	mov.b64 	%rd185, %fd326;
	mov.b64 	{%r464, %r469}, %rd185;
	mov.b32 	%r470, 2;
	// begin inline asm
	shfl.sync.down.b32 %r463, %r464, %r470, %r501, %r502;
	// end inline asm
	// begin inline asm
	shfl.sync.down.b32 %r468, %r469, %r470, %r501, %r502;
	// end inline asm
	mov.b64 	%rd186, {%r463, %r468};
	mov.b64 	%fd327, %rd186;
	setp.gt.s32 	%p199, %r452, 29;
	setp.lt.f64 	%p200, %fd326, %fd327;
	selp.f64 	%fd328, %fd327, %fd326, %p200;
	selp.f64 	%fd329, %fd326, %fd328, %p199;
	mov.b64 	%rd187, %fd329;
	mov.b64 	{%r474, %r479}, %rd187;
	mov.b32 	%r480, 4;
	// begin inline asm
	shfl.sync.down.b32 %r473, %r474, %r480, %r501, %r502;
	// end inline asm
	// begin inline asm
	shfl.sync.down.b32 %r478, %r479, %r480, %r501, %r502;
	// end inline asm
	mov.b64 	%rd188, {%r473, %r478};
	mov.b64 	%fd330, %rd188;
	setp.gt.s32 	%p201, %r452, 27;
	setp.lt.f64 	%p202, %fd329, %fd330;
	selp.f64 	%fd331, %fd330, %fd329, %p202;
	selp.f64 	%fd332, %fd329, %fd331, %p201;
	mov.b64 	%rd189, %fd332;
	mov.b64 	{%r484, %r489}, %rd189;
	mov.b32 	%r490, 8;
	// begin inline asm
	shfl.sync.down.b32 %r483, %r484, %r490, %r501, %r502;
	// end inline asm
	// begin inline asm
	shfl.sync.down.b32 %r488, %r489, %r490, %r501, %r502;
	// end inline asm
	mov.b64 	%rd190, {%r483, %r488};
	mov.b64 	%fd333, %rd190;
	setp.gt.s32 	%p203, %r452, 23;
	setp.lt.f64 	%p204, %fd332, %fd333;
	selp.f64 	%fd334, %fd333, %fd332, %p204;
	selp.f64 	%fd335, %fd332, %fd334, %p203;
	mov.b64 	%rd191, %fd335;
	mov.b64 	{%r494, %r499}, %rd191;
	mov.b32 	%r500, 16;
	// begin inline asm
	shfl.sync.down.b32 %r493, %r494, %r500, %r501, %r502;
	// end inline asm
	// begin inline asm
	shfl.sync.down.b32 %r498, %r499, %r500, %r501, %r502;
	// end inline asm
	mov.b64 	%rd192, {%r493, %r498};
	mov.b64 	%fd336, %rd192;
	setp.gt.s32 	%p205, %r452, 15;
	setp.lt.f64 	%p206, %fd335, %fd336;
	selp.f64 	%fd10, %fd336, %fd335, %p206;
	selp.f64 	%fd374, %fd335, %fd10, %p205;
	setp.ne.s32 	%p207, %r452, 0;
	@%p207 bra 	$L__BB4_14;
	shr.u32 	%r503, %r7, 2;
	and.b32  	%r504, %r503, 248;
	mov.u32 	%r505, _ZZN3cub18CUB_300001_SM_10006detail6reduce18DeviceReduceKernelINS2_10policy_hubIdjN4cuda3__47maximumIvEEE10Policy1000EPdjS8_dNS5_3std3__410__identityEEEvT0_PT3_T1_NS0_13GridEvenShareISI_EET2_T4_E12temp_storage;
	add.s32 	%r506, %r505, %r504;
	st.shared.f64 	[%r506+8], %fd10;
$L__BB4_14:
	bar.sync 	0;
	setp.ne.s32 	%p208, %r7, 0;
	@%p208 bra 	$L__BB4_71;
	ld.shared.f64 	%fd337, [_ZZN3cub18CUB_300001_SM_10006detail6reduce18DeviceReduceKernelINS2_10policy_hubIdjN4cuda3__47maximumIvEEE10Policy1000EPdjS8_dNS5_3std3__410__identityEEEvT0_PT3_T1_NS0_13GridEvenShareISI_EET2_T4_E12temp_storage+16];
	setp.lt.f64 	%p209, %fd374, %fd337;
	selp.f64 	%fd338, %fd337, %fd374, %p209;
	ld.shared.f64 	%fd339, [_ZZN3cub18CUB_300001_SM_10006detail6reduce18DeviceReduceKernelINS2_10policy_hubIdjN4cuda3__47maximumIvEEE10Policy1000EPdjS8_dNS5_3std3__410__identityEEEvT0_PT3_T1_NS0_13GridEvenShareISI_EET2_T4_E12temp_storage+24];
	setp.lt.f64 	%p210, %fd338, %fd339;
	selp.f64 	%fd340, %fd339, %fd338, %p210;
	ld.shared.f64 	%fd341, [_ZZN3cub18CUB_300001_SM_10006detail6reduce18DeviceReduceKernelINS2_10policy_hubIdjN4cuda3__47maximumIvEEE10Policy1000EPdjS8_dNS5_3std3__410__identityEEEvT0_PT3_T1_NS0_13GridEvenShareISI_EET2_T4_E12temp_storage+32];
	setp.lt.f64 	%p211, %fd340, %fd341;
	selp.f64 	%fd342, %fd341, %fd340, %p211;
	ld.shared.f64 	%fd343, [_ZZN3cub18CUB_300001_SM_10006detail6reduce18DeviceReduceKernelINS2_10policy_hubIdjN4cuda3__47maximumIvEEE10Policy1000EPdjS8_dNS5_3std3__410__identityEEEvT0_PT3_T1_NS0_13GridEvenShareISI_EET2_T4_E12temp_storage+40];
	setp.lt.f64 	%p212, %fd342, %fd343;
	selp.f64 	%fd344, %fd343, %fd342, %p212;
	ld.shared.f64 	%fd345, [_ZZN3cub18CUB_300001_SM_10006detail6reduce18DeviceReduceKernelINS2_10policy_hubIdjN4cuda3__47maximumIvEEE10Policy1000EPdjS8_dNS5_3std3__410__identityEEEvT0_PT3_T1_NS0_13GridEvenShareISI_EET2_T4_E12temp_storage+48];
	setp.lt.f64 	%p213, %fd344, %fd345;
	selp.f64 	%fd346, %fd345, %fd344, %p213;
	ld.shared.f64 	%fd347, [_ZZN3cub18CUB_300001_SM_10006detail6reduce18DeviceReduceKernelINS2_10policy_hubIdjN4cuda3__47maximumIvEEE10Policy1000EPdjS8_dNS5_3std3__410__identityEEEvT0_PT3_T1_NS0_13GridEvenShareISI_EET2_T4_E12temp_storage+56];
	setp.lt.f64 	%p214, %fd346, %fd347;
	selp.f64 	%fd348, %fd347, %fd346, %p214;
	ld.shared.f64 	%fd349, [_ZZN3cub18CUB_300001_SM_10006detail6reduce18DeviceReduceKernelINS2_10policy_hubIdjN4cuda3__47maximumIvEEE10Policy1000EPdjS8_dNS5_3std3__410__identityEEEvT0_PT3_T1_NS0_13GridEvenShareISI_EET2_T4_E12temp_storage+64];
	setp.lt.f64 	%p215, %fd348, %fd349;
	selp.f64 	%fd374, %fd349, %fd348, %p215;
	bra.uni 	$L__BB4_71;
$L__BB4_16:
	// begin inline asm
	mov.u32 %r389, %laneid;
	// end inline asm
	and.b32  	%r440, %r7, 992;
	add.s32 	%r441, %r440, 32;
	setp.gt.u32 	%p170, %r441, %r6;
	not.b32 	%r442, %r440;
	add.s32 	%r443, %r6, %r442;
	selp.b32 	%r438, %r443, 31, %p170;
	mov.b64 	%rd173, %fd355;
	mov.b64 	{%r391, %r396}, %rd173;
	mov.b32 	%r397, 1;
	mov.b32 	%r439, -1;
	// begin inline asm
	shfl.sync.down.b32 %r390, %r391, %r397, %r438, %r439;
	// end inline asm
	// begin inline asm
	shfl.sync.down.b32 %r395, %r396, %r397, %r438, %r439;
	// end inline asm
	mov.b64 	%rd174, {%r390, %r395};
	mov.b64 	%fd277, %rd174;
	setp.lt.s32 	%p171, %r389, %r438;
	setp.lt.f64 	%p172, %fd355, %fd277;
	selp.f64 	%fd278, %fd277, %fd355, %p172;
	selp.f64 	%fd279, %fd278, %fd355, %p171;
	mov.b64 	%rd175, %fd279;
	mov.b64 	{%r401, %r406}, %rd175;
	mov.b32 	%r407, 2;
	// begin inline asm
	shfl.sync.down.b32 %r400, %r401, %r407, %r438, %r439;
	// end inline asm
	// begin inline asm
	shfl.sync.down.b32 %r405, %r406, %r407, %r438, %r439;
	// end inline asm
	mov.b64 	%rd176, {%r400, %r405};
	mov.b64 	%fd280, %rd176;
	add.s32 	%r444, %r389, 2;
	setp.gt.s32 	%p173, %r444, %r438;
	setp.lt.f64 	%p174, %fd279, %fd280;
	selp.f64 	%fd281, %fd280, %fd279, %p174;
	selp.f64 	%fd282, %fd279, %fd281, %p173;
	mov.b64 	%rd177, %fd282;
	mov.b64 	{%r411, %r416}, %rd177;
	mov.b32 	%r417, 4;
	// begin inline asm
	shfl.sync.down.b32 %r410, %r411, %r417, %r438, %r439;
	// end inline asm
	// begin inline asm
	shfl.sync.down.b32 %r415, %r416, %r417, %r438, %r439;
	// end inline asm
	mov.b64 	%rd178, {%r410, %r415};
	mov.b64 	%fd283, %rd178;
	add.s32 	%r445, %r389, 4;
	setp.gt.s32 	%p175, %r445, %r438;
	setp.lt.f64 	%p176, %fd282, %fd283;
	selp.f64 	%fd284, %fd283, %fd282, %p176;
	selp.f64 	%fd285, %fd282, %fd284, %p175;
	mov.b64 	%rd179, %fd285;
	mov.b64 	{%r421, %r426}, %rd179;
	mov.b32 	%r427, 8;
	// begin inline asm
	shfl.sync.down.b32 %r420, %r421, %r427, %r438, %r439;
	// end inline asm
	// begin inline asm
	shfl.sync.down.b32 %r425, %r426, %r427, %r438, %r439;
	// end inline asm
	mov.b64 	%rd180, {%r420, %r425};
	mov.b64 	%fd286, %rd180;
	add.s32 	%r446, %r389, 8;
	setp.gt.s32 	%p177, %r446, %r438;
	setp.lt.f64 	%p178, %fd285, %fd286;
	selp.f64 	%fd287, %fd286, %fd285, %p178;
	selp.f64 	%fd288, %fd285, %fd287, %p177;
	mov.b64 	%rd181, %fd288;
	mov.b64 	{%r431, %r436}, %rd181;
	mov.b32 	%r437, 16;
	// begin inline asm
	shfl.sync.down.b32 %r430, %r431, %r437, %r438, %r439;
	// end inline asm
	// begin inline asm
	shfl.sync.down.b32 %r435, %r436, %r437, %r438, %r439;
	// end inline asm
	mov.b64 	%rd182, {%r430, %r435};
	mov.b64 	%fd289, %rd182;
	add.s32 	%r447, %r389, 16;
	setp.gt.s32 	%p179, %r447, %r438;
	setp.lt.f64 	%p180, %fd288, %fd289;
	selp.f64 	%fd290, %fd289, %fd288, %p180;
	selp.f64 	%fd374, %fd288, %fd290, %p179;
	setp.ne.s32 	%p181, %r389, 0;
	@%p181 bra 	$L__BB4_18;
	shr.u32 	%r448, %r7, 2;
	and.b32  	%r449, %r448, 248;
	mov.u32 	%r450, _ZZN3cub18CUB_300001_SM_10006detail6reduce18DeviceReduceKernelINS2_10policy_hubIdjN4cuda3__47maximumIvEEE10Policy1000EPdjS8_dNS5_3std3__410__identityEEEvT0_PT3_T1_NS0_13GridEvenShareISI_EET2_T4_E12temp_storage;
	add.s32 	%r451, %r450, %r449;
	st.shared.f64 	[%r451+8], %fd374;
$L__BB4_18:
	bar.sync 	0;
	setp.ne.s32 	%p182, %r7, 0;
	@%p182 bra 	$L__BB4_71;
	setp.gt.u32 	%p183, %r6, 32;
	ld.shared.f64 	%fd291, [_ZZN3cub18CUB_300001_SM_10006detail6reduce18DeviceReduceKernelINS2_10policy_hubIdjN4cuda3__47maximumIvEEE10Policy1000EPdjS8_dNS5_3std3__410__identityEEEvT0_PT3_T1_NS0_13GridEvenShareISI_EET2_T4_E12temp_storage+16];
	setp.lt.f64 	%p184, %fd374, %fd291;
	selp.f64 	%fd293, %fd291, %fd374, %p184;
	selp.f64 	%fd294, %fd293, %fd374, %p183;
	setp.gt.u32 	%p185, %r6, 64;
	ld.shared.f64 	%fd296, [_ZZN3cub18CUB_300001_SM_10006detail6reduce18DeviceReduceKernelINS2_10policy_hubIdjN4cuda3__47maximumIvEEE10Policy1000EPdjS8_dNS5_3std3__410__identityEEEvT0_PT3_T1_NS0_13GridEvenShareISI_EET2_T4_E12temp_storage+24];
	setp.lt.f64 	%p186, %fd294, %fd296;
	selp.f64 	%fd298, %fd296, %fd294, %p186;
	selp.f64 	%fd299, %fd298, %fd294, %p185;
	setp.gt.u32 	%p187, %r6, 96;
	ld.shared.f64 	%fd301, [_ZZN3cub18CUB_300001_SM_10006detail6reduce18DeviceReduceKernelINS2_10policy_hubIdjN4cuda3__47maximumIvEEE10Policy1000EPdjS8_dNS5_3std3__410__identityEEEvT0_PT3_T1_NS0_13GridEvenShareISI_EET2_T4_E12temp_storage+32];
	setp.lt.f64 	%p188, %fd299, %fd301;
	selp.f64 	%fd303, %fd301, %fd299, %p188;
	selp.f64 	%fd304, %fd303, %fd299, %p187;
	setp.gt.u32 	%p189, %r6, 128;
	ld.shared.f64 	%fd306, [_ZZN3cub18CUB_300001_SM_10006detail6reduce18DeviceReduceKernelINS2_10policy_hubIdjN4cuda3__47maximumIvEEE10Policy1000EPdjS8_dNS5_3std3__410__identityEEEvT0_PT3_T1_NS0_13GridEvenShareISI_EET2_T4_E12temp_storage+40];
	setp.lt.f64 	%p190, %fd304, %fd306;
	selp.f64 	%fd308, %fd306, %fd304, %p190;
	selp.f64 	%fd309, %fd308, %fd304, %p189;
	setp.gt.u32 	%p191, %r6, 160;
	ld.shared.f64 	%fd311, [_ZZN3cub18CUB_300001_SM_10006detail6reduce18DeviceReduceKernelINS2_10policy_hubIdjN4cuda3__47maximumIvEEE10Policy1000EPdjS8_dNS5_3std3__410__identityEEEvT0_PT3_T1_NS0_13GridEvenShareISI_EET2_T4_E12temp_storage+48];
	setp.lt.f64 	%p192, %fd309, %fd311;
	selp.f64 	%fd313, %fd311, %fd309, %p192;
	selp.f64 	%fd314, %fd313, %fd309, %p191;
	setp.gt.u32 	%p193, %r6, 192;
	ld.shared.f64 	%fd316, [_ZZN3cub18CUB_300001_SM_10006detail6reduce18DeviceReduceKernelINS2_10policy_hubIdjN4cuda3__47maximumIvEEE10Policy1000EPdjS8_dNS5_3std3__410__identityEEEvT0_PT3_T1_NS0_13GridEvenShareISI_EET2_T4_E12temp_storage+56];
	setp.lt.f64 	%p194, %fd314, %fd316;
	selp.f64 	%fd318, %fd316, %fd314, %p194;
	selp.f64 	%fd319, %fd318, %fd314, %p193;
	setp.gt.u32 	%p195, %r6, 224;
	ld.shared.f64 	%fd321, [_ZZN3cub18CUB_300001_SM_10006detail6reduce18DeviceReduceKernelINS2_10policy_hubIdjN4cuda3__47maximumIvEEE10Policy1000EPdjS8_dNS5_3std3__410__identityEEEvT0_PT3_T1_NS0_13GridEvenShareISI_EET2_T4_E12temp_storage+64];
	setp.lt.f64 	%p196, %fd319, %fd321;
	selp.f64 	%fd323, %fd321, %fd319, %p196;
	selp.f64 	%fd374, %fd323, %fd319, %p195;
	bra.uni 	$L__BB4_71;
$L__BB4_20:
	mov.u32 	%r26, %tid.x;
	shl.b32 	%r305, %r26, 2;
	add.s32 	%r306, %r5, %r305;
	mul.wide.u32 	%rd113, %r306, 8;
	add.s64 	%rd103, %rd1, %rd113;
	// begin inline asm
	ld.global.nc.v2.u64 {%rd101, %rd102}, [%rd103];
	// end inline asm
	add.s64 	%rd106, %rd103, 16;
	// begin inline asm
	ld.global.nc.v2.u64 {%rd104, %rd105}, [%rd106];
	// end inline asm
	mov.b64 	%fd203, %rd101;
	mov.b64 	%fd204, %rd102;
	mov.b64 	%fd205, %rd104;
	mov.b64 	%fd206, %rd105;
	add.s64 	%rd109, %rd103, 8192;
	// begin inline asm
	ld.global.nc.v2.u64 {%rd107, %rd108}, [%rd109];
	// end inline asm
	add.s64 	%rd112, %rd103, 8208;
	// begin inline asm
	ld.global.nc.v2.u64 {%rd110, %rd111}, [%rd112];
	// end inline asm
	mov.b64 	%fd207, %rd107;
	mov.b64 	%fd208, %rd108;
	mov.b64 	%fd209, %rd110;
	mov.b64 	%fd210, %rd111;
	setp.lt.f64 	%p110, %fd203, %fd204;
	selp.f64 	%fd211, %fd204, %fd203, %p110;
	setp.lt.f64 	%p111, %fd211, %fd205;
	selp.f64 	%fd212, %fd205, %fd211, %p111;
	setp.lt.f64 	%p112, %fd212, %fd206;
	selp.f64 	%fd213, %fd206, %fd212, %p112;
	setp.lt.f64 	%p113, %fd213, %fd207;
	selp.f64 	%fd214, %fd207, %fd213, %p113;
	setp.lt.f64 	%p114, %fd214, %fd208;
	selp.f64 	%fd215, %fd208, %fd214, %p114;
	setp.lt.f64 	%p115, %fd215, %fd209;
	selp.f64 	%fd216, %fd209, %fd215, %p115;
	setp.lt.f64 	%p116, %fd216, %fd210;
	selp.f64 	%fd361, %fd210, %fd216, %p116;
	setp.lt.u32 	%p117, %r6, %r4;
	@%p117 bra 	$L__BB4_32;
	add.s32 	%r27, %r4, %r5;
	add.s32 	%r516, %r27, 256;
	add.s32 	%r515, %r27, %r26;
	mov.b32 	%r517, 0;
$L__BB4_22:
	add.s32 	%r5, %r5, %r4;
	add.s32 	%r308, %r1, -2048;
	setp.gt.u32 	%p118, %r5, %r308;
	@%p118 bra 	$L__BB4_24;
	cvt.u64.u32 	%rd126, %r5;
	cvt.u64.u32 	%rd127, %r305;
	add.s64 	%rd128, %rd126, %rd127;
	shl.b64 	%rd129, %rd128, 3;
	add.s64 	%rd116, %rd1, %rd129;
	// begin inline asm
	ld.global.nc.v2.u64 {%rd114, %rd115}, [%rd116];
	// end inline asm
	add.s64 	%rd119, %rd116, 16;
	// begin inline asm
	ld.global.nc.v2.u64 {%rd117, %rd118}, [%rd119];
	// end inline asm
	mov.b64 	%fd217, %rd114;
	mov.b64 	%fd218, %rd115;
	mov.b64 	%fd219, %rd117;
	mov.b64 	%fd220, %rd118;
	add.s64 	%rd122, %rd116, 8192;
	// begin inline asm
	ld.global.nc.v2.u64 {%rd120, %rd121}, [%rd122];
	// end inline asm
	add.s64 	%rd125, %rd116, 8208;
	// begin inline asm
	ld.global.nc.v2.u64 {%rd123, %rd124}, [%rd125];
	// end inline asm
	mov.b64 	%fd221, %rd120;
	mov.b64 	%fd222, %rd121;
	mov.b64 	%fd223, %rd123;
	mov.b64 	%fd224, %rd124;
	setp.lt.f64 	%p119, %fd361, %fd217;
	selp.f64 	%fd225, %fd217, %fd361, %p119;
	setp.lt.f64 	%p120, %fd225, %fd218;
	selp.f64 	%fd226, %fd218, %fd225, %p120;
	setp.lt.f64 	%p121, %fd226, %fd219;
	selp.f64 	%fd227, %fd219, %fd226, %p121;
	setp.lt.f64 	%p122, %fd227, %fd220;
	selp.f64 	%fd228, %fd220, %fd227, %p122;
	setp.lt.f64 	%p123, %fd228, %fd221;
	selp.f64 	%fd229, %fd221, %fd228, %p123;
	setp.lt.f64 	%p124, %fd229, %fd222;
	selp.f64 	%fd230, %fd222, %fd229, %p124;
	setp.lt.f64 	%p125, %fd230, %fd223;
	selp.f64 	%fd231, %fd223, %fd230, %p125;
	setp.lt.f64 	%p126, %fd231, %fd224;
	selp.f64 	%fd361, %fd224, %fd231, %p126;
	sub.s32 	%r310, %r1, %r5;
	setp.lt.u32 	%p127, %r310, %r4;
	add.s32 	%r517, %r517, 1;
	add.s32 	%r516, %r516, %r4;
	add.s32 	%r515, %r515, %r4;
	@%p127 bra 	$L__BB4_32;
	bra.uni 	$L__BB4_22;
$L__BB4_24:
	setp.le.u32 	%p128, %r1, %r5;
	@%p128 bra 	$L__BB4_32;
	sub.s32 	%r38, %r1, %r5;
	setp.ge.s32 	%p129, %r26, %r38;
	@%p129 bra 	$L__BB4_32;
	not.b32 	%r311, %r26;
	add.s32 	%r312, %r1, %r311;
	sub.s32 	%r313, %r312, %r27;
	mul.lo.s32 	%r314, %r2, %r517;
	shl.b32 	%r315, %r314, 11;
	sub.s32 	%r39, %r313, %r315;
	shr.u32 	%r316, %r312, 8;
	add.s32 	%r40, %r316, 1;
	and.b32  	%r317, %r312, 768;
	setp.eq.s32 	%p130, %r317, 768;
	mov.u32 	%r522, %r26;
	@%p130 bra 	$L__BB4_29;
	and.b32  	%r318, %r40, 3;
	neg.s32 	%r519, %r318;
	mov.u32 	%r522, %r26;
$L__BB4_28:
	.pragma "nounroll";
	mul.wide.u32 	%rd132, %r515, 8;
	add.s64 	%rd131, %rd1, %rd132;
	// begin inline asm
	ld.global.nc.u64 %rd130, [%rd131];
	// end inline asm
	mov.b64 	%fd233, %rd130;
	setp.lt.f64 	%p131, %fd361, %fd233;
	selp.f64 	%fd361, %fd233, %fd361, %p131;
	add.s32 	%r522, %r522, 256;
	add.s32 	%r515, %r515, 256;
	add.s32 	%r519, %r519, 1;
	setp.ne.s32 	%p132, %r519, 0;
	@%p132 bra 	$L__BB4_28;
$L__BB4_29:
	setp.lt.u32 	%p133, %r39, 768;
	@%p133 bra 	$L__BB4_32;
	add.s32 	%r524, %r522, 512;
	add.s32 	%r523, %r522, %r516;
$L__BB4_31:
	add.s32 	%r319, %r523, -256;
	mul.wide.u32 	%rd141, %r319, 8;
	add.s64 	%rd134, %rd1, %rd141;
	// begin inline asm
	ld.global.nc.u64 %rd133, [%rd134];
	// end inline asm
	mov.b64 	%fd234, %rd133;
	setp.lt.f64 	%p134, %fd361, %fd234;
	selp.f64 	%fd235, %fd234, %fd361, %p134;
	mul.wide.u32 	%rd142, %r523, 8;
	add.s64 	%rd136, %rd1, %rd142;
	// begin inline asm
	ld.global.nc.u64 %rd135, [%rd136];
	// end inline asm
	mov.b64 	%fd236, %rd135;
	setp.lt.f64 	%p135, %fd235, %fd236;
	selp.f64 	%fd237, %fd236, %fd235, %p135;
	add.s32 	%r320, %r523, 256;
	mul.wide.u32 	%rd143, %r320, 8;
	add.s64 	%rd138, %rd1, %rd143;
	// begin inline asm
	ld.global.nc.u64 %rd137, [%rd138];
	// end inline asm
	mov.b64 	%fd238, %rd137;
	setp.lt.f64 	%p136, %fd237, %fd238;
	selp.f64 	%fd239, %fd238, %fd237, %p136;
	add.s32 	%r321, %r523, 512;
	mul.wide.u32 	%rd144, %r321, 8;
	add.s64 	%rd140, %rd1, %rd144;
	// begin inline asm
	ld.global.nc.u64 %rd139, [%rd140];
	// end inline asm
	mov.b64 	%fd240, %rd139;
	setp.lt.f64 	%p137, %fd239, %fd240;
	selp.f64 	%fd361, %fd240, %fd239, %p137;
	add.s32 	%r53, %r524, 1024;
	add.s32 	%r322, %r524, 512;
	add.s32 	%r523, %r523, 1024;
	setp.lt.s32 	%p138, %r322, %r38;
	mov.u32 	%r524, %r53;
	@%p138 bra 	$L__BB4_31;
$L__BB4_32:
	// begin inline asm
	mov.u32 %r323, %laneid;
	// end inline asm
	mov.b64 	%rd145, %fd361;
	mov.b64 	{%r325, %r330}, %rd145;
	mov.b32 	%r331, 1;
	mov.b32 	%r372, 31;
	mov.b32 	%r373, -1;
	// begin inline asm
	shfl.sync.down.b32 %r324, %r325, %r331, %r372, %r373;
	// end inline asm
	// begin inline asm
	shfl.sync.down.b32 %r329, %r330, %r331, %r372, %r373;
	// end inline asm
	mov.b64 	%rd146, {%r324, %r329};
	mov.b64 	%fd241, %rd146;
	setp.gt.s32 	%p139, %r323, 30;
	setp.lt.f64 	%p140, %fd361, %fd241;
	selp.f64 	%fd242, %fd241, %fd361, %p140;
	selp.f64 	%fd243, %fd361, %fd242, %p139;
	mov.b64 	%rd147, %fd243;
	mov.b64 	{%r335, %r340}, %rd147;
	mov.b32 	%r341, 2;
	// begin inline asm
	shfl.sync.down.b32 %r334, %r335, %r341, %r372, %r373;
	// end inline asm
	// begin inline asm
	shfl.sync.down.b32 %r339, %r340, %r341, %r372, %r373;
	// end inline asm
	mov.b64 	%rd148, {%r334, %r339};
	mov.b64 	%fd244, %rd148;
	setp.gt.s32 	%p141, %r323, 29;
	setp.lt.f64 	%p142, %fd243, %fd244;
	selp.f64 	%fd245, %fd244, %fd243, %p142;
	selp.f64 	%fd246, %fd243, %fd245, %p141;
	mov.b64 	%rd149, %fd246;
	mov.b64 	{%r345, %r350}, %rd149;
	mov.b32 	%r351, 4;
	// begin inline asm
	shfl.sync.down.b32 %r344, %r345, %r351, %r372, %r373;
	// end inline asm
	// begin inline asm
	shfl.sync.down.b32 %r349, %r350, %r351, %r372, %r373;
	// end inline asm
	mov.b64 	%rd150, {%r344, %r349};
	mov.b64 	%fd247, %rd150;
	setp.gt.s32 	%p143, %r323, 27;
	setp.lt.f64 	%p144, %fd246, %fd247;
	selp.f64 	%fd248, %fd247, %fd246, %p144;
	selp.f64 	%fd249, %fd246, %fd248, %p143;
	mov.b64 	%rd151, %fd249;
	mov.b64 	{%r355, %r360}, %rd151;
	mov.b32 	%r361, 8;
	// begin inline asm
	shfl.sync.down.b32 %r354, %r355, %r361, %r372, %r373;
	// end inline asm
	// begin inline asm
	shfl.sync.down.b32 %r359, %r360, %r361, %r372, %r373;
	// end inline asm
	mov.b64 	%rd152, {%r354, %r359};
	mov.b64 	%fd250, %rd152;
	setp.gt.s32 	%p145, %r323, 23;
	setp.lt.f64 	%p146, %fd249, %fd250;
	selp.f64 	%fd251, %fd250, %fd249, %p146;
	selp.f64 	%fd252, %fd249, %fd251, %p145;
	mov.b64 	%rd153, %fd252;
	mov.b64 	{%r365, %r370}, %rd153;
	mov.b32 	%r371, 16;
	// begin inline asm
	shfl.sync.down.b32 %r364, %r365, %r371, %r372, %r373;
	// end inline asm
	// begin inline asm
	shfl.sync.down.b32 %r369, %r370, %r371, %r372, %r373;
	// end inline asm
	mov.b64 	%rd154, {%r364, %r369};
	mov.b64 	%fd253, %rd154;
	setp.gt.s32 	%p147, %r323, 15;
	setp.lt.f64 	%p148, %fd252, %fd253;
	selp.f64 	%fd25, %fd253, %fd252, %p148;
	selp.f64 	%fd374, %fd252, %fd25, %p147;
	setp.ne.s32 	%p149, %r323, 0;
	@%p149 bra 	$L__BB4_34;
	shr.u32 	%r374, %r26, 2;
	and.b32  	%r375, %r374, 248;
	mov.u32 	%r376, _ZZN3cub18CUB_300001_SM_10006detail6reduce18DeviceReduceKernelINS2_10policy_hubIdjN4cuda3__47maximumIvEEE10Policy1000EPdjS8_dNS5_3std3__410__identityEEEvT0_PT3_T1_NS0_13GridEvenShareISI_EET2_T4_E12temp_storage;
	add.s32 	%r377, %r376, %r375;
	st.shared.f64 	[%r377+8], %fd25;
$L__BB4_34:
	bar.sync 	0;
	setp.ne.s32 	%p150, %r26, 0;
	@%p150 bra 	$L__BB4_71;
	ld.shared.f64 	%fd254, [_ZZN3cub18CUB_300001_SM_10006detail6reduce18DeviceReduceKernelINS2_10policy_hubIdjN4cuda3__47maximumIvEEE10Policy1000EPdjS8_dNS5_3std3__410__identityEEEvT0_PT3_T1_NS0_13GridEvenShareISI_EET2_T4_E12temp_storage+16];
	setp.lt.f64 	%p151, %fd374, %fd254;
	selp.f64 	%fd255, %fd254, %fd374, %p151;
	ld.shared.f64 	%fd256, [_ZZN3cub18CUB_300001_SM_10006detail6reduce18DeviceReduceKernelINS2_10policy_hubIdjN4cuda3__47maximumIvEEE10Policy1000EPdjS8_dNS5_3std3__410__identityEEEvT0_PT3_T1_NS0_13GridEvenShareISI_EET2_T4_E12temp_storage+24];
	setp.lt.f64 	%p152, %fd255, %fd256;
	selp.f64 	%fd257, %fd256, %fd255, %p152;
	ld.shared.f64 	%fd258, [_ZZN3cub18CUB_300001_SM_10006detail6reduce18DeviceReduceKernelINS2_10policy_hubIdjN4cuda3__47maximumIvEEE10Policy1000EPdjS8_dNS5_3std3__410__identityEEEvT0_PT3_T1_NS0_13GridEvenShareISI_EET2_T4_E12temp_storage+32];
	setp.lt.f64 	%p153, %fd257, %fd258;
	selp.f64 	%fd259, %fd258, %fd257, %p153;
	ld.shared.f64 	%fd260, [_ZZN3cub18CUB_300001_SM_10006detail6reduce18DeviceReduceKernelINS2_10policy_hubIdjN4cuda3__47maximumIvEEE10Policy1000EPdjS8_dNS5_3std3__410__identityEEEvT0_PT3_T1_NS0_13GridEvenShareISI_EET2_T4_E12temp_storage+40];
	setp.lt.f64 	%p154, %fd259, %fd260;
	selp.f64 	%fd261, %fd260, %fd259, %p154;
	ld.shared.f64 	%fd262, [_ZZN3cub18CUB_300001_SM_10006detail6reduce18DeviceReduceKernelINS2_10policy_hubIdjN4cuda3__47maximumIvEEE10Policy1000EPdjS8_dNS5_3std3__410__identityEEEvT0_PT3_T1_NS0_13GridEvenShareISI_EET2_T4_E12temp_storage+48];
	setp.lt.f64 	%p155, %fd261, %fd262;
	selp.f64 	%fd263, %fd262, %fd261, %p155;
	ld.shared.f64 	%fd264, [_ZZN3cub18CUB_300001_SM_10006detail6reduce18DeviceReduceKernelINS2_10policy_hubIdjN4cuda3__47maximumIvEEE10Policy1000EPdjS8_dNS5_3std3__410__identityEEEvT0_PT3_T1_NS0_13GridEvenShareISI_EET2_T4_E12temp_storage+56];
	setp.lt.f64 	%p156, %fd263, %fd264;
	selp.f64 	%fd265, %fd264, %fd263, %p156;
	ld.shared.f64 	%fd266, [_ZZN3cub18CUB_300001_SM_10006detail6reduce18DeviceReduceKernelINS2_10policy_hubIdjN4cuda3__47maximumIvEEE10Policy1000EPdjS8_dNS5_3std3__410__identityEEEvT0_PT3_T1_NS0_13GridEvenShareISI_EET2_T4_E12temp_storage+64];
	setp.lt.f64 	%p157, %fd265, %fd266;
	selp.f64 	%fd374, %fd266, %fd265, %p157;
	bra.uni 	$L__BB4_71;
$L__BB4_36:
	sub.s32 	%r55, %r1, %r5;
	setp.gt.u32 	%p2, %r55, 2047;
	@%p2 bra 	$L__BB4_55;
	mov.u32 	%r56, %tid.x;
	setp.ge.u32 	%p51, %r56, %r55;
	mov.f64 	%fd367, 0d0000000000000000;
	mov.u32 	%r529, %r56;
	@%p51 bra 	$L__BB4_39;
	add.s32 	%r176, %r5, %r56;
	mul.wide.u32 	%rd65, %r176, 8;
	add.s64 	%rd64, %rd1, %rd65;
	// begin inline asm
	ld.global.nc.u64 %rd63, [%rd64];
	// end inline asm
	mov.b64 	%fd367, %rd63;
	add.s32 	%r529, %r56, 256;
$L__BB4_39:
	setp.ge.u32 	%p52, %r529, %r55;
	@%p52 bra 	$L__BB4_46;
	not.b32 	%r177, %r529;
	add.s32 	%r59, %r1, %r177;
	and.b32  	%r178, %r59, 768;
	setp.eq.s32 	%p53, %r178, 768;
	@%p53 bra 	$L__BB4_43;
	add.s32 	%r527, %r529, %r5;
	shr.u32 	%r179, %r59, 8;
	add.s32 	%r180, %r179, 1;
	and.b32  	%r181, %r180, 3;
	neg.s32 	%r526, %r181;
$L__BB4_42:
	.pragma "nounroll";
	mul.wide.u32 	%rd68, %r527, 8;
	add.s64 	%rd67, %rd1, %rd68;
	// begin inline asm
	ld.global.nc.u64 %rd66, [%rd67];
	// end inline asm
	mov.b64 	%fd122, %rd66;
	setp.lt.f64 	%p54, %fd367, %fd122;
	selp.f64 	%fd367, %fd122, %fd367, %p54;
	add.s32 	%r529, %r529, 256;
	add.s32 	%r527, %r527, 256;
	add.s32 	%r526, %r526, 1;
	setp.ne.s32 	%p55, %r526, 0;
	@%p55 bra 	$L__BB4_42;
$L__BB4_43:
	sub.s32 	%r182, %r59, %r5;
	setp.lt.u32 	%p56, %r182, 768;
	@%p56 bra 	$L__BB4_46;
	add.s32 	%r531, %r529, 512;
	add.s32 	%r530, %r529, %r5;
$L__BB4_45:
	mul.wide.u32 	%rd77, %r530, 8;
	add.s64 	%rd70, %rd1, %rd77;
	// begin inline asm
	ld.global.nc.u64 %rd69, [%rd70];
	// end inline asm
	mov.b64 	%fd123, %rd69;
	setp.lt.f64 	%p57, %fd367, %fd123;
	selp.f64 	%fd124, %fd123, %fd367, %p57;
	add.s32 	%r183, %r530, 256;
	mul.wide.u32 	%rd78, %r183, 8;
	add.s64 	%rd72, %rd1, %rd78;
	// begin inline asm
	ld.global.nc.u64 %rd71, [%rd72];
	// end inline asm
	mov.b64 	%fd125, %rd71;
	setp.lt.f64 	%p58, %fd124, %fd125;
	selp.f64 	%fd126, %fd125, %fd124, %p58;
	add.s32 	%r184, %r530, 512;
	mul.wide.u32 	%rd79, %r184, 8;
	add.s64 	%rd74, %rd1, %rd79;
	// begin inline asm
	ld.global.nc.u64 %rd73, [%rd74];
	// end inline asm
	mov.b64 	%fd127, %rd73;
	setp.lt.f64 	%p59, %fd126, %fd127;
	selp.f64 	%fd128, %fd127, %fd126, %p59;
	add.s32 	%r185, %r530, 768;
	mul.wide.u32 	%rd80, %r185, 8;
	add.s64 	%rd76, %rd1, %rd80;
	// begin inline asm
	ld.global.nc.u64 %rd75, [%rd76];
	// end inline asm
	mov.b64 	%fd129, %rd75;
	setp.lt.f64 	%p60, %fd128, %fd129;
	selp.f64 	%fd367, %fd129, %fd128, %p60;
	add.s32 	%r73, %r531, 1024;
	add.s32 	%r186, %r531, 512;
	add.s32 	%r530, %r530, 1024;
	setp.lt.s32 	%p61, %r186, %r55;
	mov.u32 	%r531, %r73;
	@%p61 bra 	$L__BB4_45;
$L__BB4_46:
	setp.lt.u32 	%p62, %r55, 256;
	@%p62 bra 	$L__BB4_51;
	// begin inline asm
	mov.u32 %r250, %laneid;
	// end inline asm
	mov.b64 	%rd91, %fd367;
	mov.b64 	{%r252, %r257}, %rd91;
	mov.b32 	%r258, 1;
	mov.b32 	%r299, 31;
	mov.b32 	%r300, -1;
	// begin inline asm
	shfl.sync.down.b32 %r251, %r252, %r258, %r299, %r300;
	// end inline asm
	// begin inline asm
	shfl.sync.down.b32 %r256, %r257, %r258, %r299, %r300;
	// end inline asm
	mov.b64 	%rd92, {%r251, %r256};
	mov.b64 	%fd177, %rd92;
	setp.gt.s32 	%p90, %r250, 30;
	setp.lt.f64 	%p91, %fd367, %fd177;
	selp.f64 	%fd178, %fd177, %fd367, %p91;
	selp.f64 	%fd179, %fd367, %fd178, %p90;
	mov.b64 	%rd93, %fd179;
	mov.b64 	{%r262, %r267}, %rd93;
	mov.b32 	%r268, 2;
	// begin inline asm
	shfl.sync.down.b32 %r261, %r262, %r268, %r299, %r300;
	// end inline asm
	// begin inline asm
	shfl.sync.down.b32 %r266, %r267, %r268, %r299, %r300;
	// end inline asm
	mov.b64 	%rd94, {%r261, %r266};
	mov.b64 	%fd180, %rd94;
	setp.gt.s32 	%p92, %r250, 29;
	setp.lt.f64 	%p93, %fd179, %fd180;
	selp.f64 	%fd181, %fd180, %fd179, %p93;
	selp.f64 	%fd182, %fd179, %fd181, %p92;
	mov.b64 	%rd95, %fd182;
	mov.b64 	{%r272, %r277}, %rd95;
	mov.b32 	%r278, 4;
	// begin inline asm
	shfl.sync.down.b32 %r271, %r272, %r278, %r299, %r300;
	// end inline asm
	// begin inline asm
	shfl.sync.down.b32 %r276, %r277, %r278, %r299, %r300;
	// end inline asm
	mov.b64 	%rd96, {%r271, %r276};
	mov.b64 	%fd183, %rd96;
	setp.gt.s32 	%p94, %r250, 27;
	setp.lt.f64 	%p95, %fd182, %fd183;
	selp.f64 	%fd184, %fd183, %fd182, %p95;
	selp.f64 	%fd185, %fd182, %fd184, %p94;
	mov.b64 	%rd97, %fd185;
	mov.b64 	{%r282, %r287}, %rd97;
	mov.b32 	%r288, 8;
	// begin inline asm
	shfl.sync.down.b32 %r281, %r282, %r288, %r299, %r300;
	// end inline asm
	// begin inline asm
	shfl.sync.down.b32 %r286, %r287, %r288, %r299, %r300;
	// end inline asm
	mov.b64 	%rd98, {%r281, %r286};
	mov.b64 	%fd186, %rd98;
	setp.gt.s32 	%p96, %r250, 23;
	setp.lt.f64 	%p97, %fd185, %fd186;
	selp.f64 	%fd187, %fd186, %fd185, %p97;
	selp.f64 	%fd188, %fd185, %fd187, %p96;
	mov.b64 	%rd99, %fd188;
	mov.b64 	{%r292, %r297}, %rd99;
	mov.b32 	%r298, 16;
	// begin inline asm
	shfl.sync.down.b32 %r291, %r292, %r298, %r299, %r300;
	// end inline asm
	// begin inline asm
	shfl.sync.down.b32 %r296, %r297, %r298, %r299, %r300;
	// end inline asm
	mov.b64 	%rd100, {%r291, %r296};
	mov.b64 	%fd189, %rd100;
	setp.gt.s32 	%p98, %r250, 15;
	setp.lt.f64 	%p99, %fd188, %fd189;
	selp.f64 	%fd37, %fd189, %fd188, %p99;
	selp.f64 	%fd374, %fd188, %fd37, %p98;
	setp.ne.s32 	%p100, %r250, 0;
	@%p100 bra 	$L__BB4_49;
	shr.u32 	%r301, %r56, 2;
	and.b32  	%r302, %r301, 248;
	mov.u32 	%r303, _ZZN3cub18CUB_300001_SM_10006detail6reduce18DeviceReduceKernelINS2_10policy_hubIdjN4cuda3__47maximumIvEEE10Policy1000EPdjS8_dNS5_3std3__410__identityEEEvT0_PT3_T1_NS0_13GridEvenShareISI_EET2_T4_E12temp_storage;
	add.s32 	%r304, %r303, %r302;
	st.shared.f64 	[%r304+8], %fd37;
$L__BB4_49:
	bar.sync 	0;
	setp.ne.s32 	%p101, %r56, 0;
	@%p101 bra 	$L__BB4_71;
	ld.shared.f64 	%fd190, [_ZZN3cub18CUB_300001_SM_10006detail6reduce18DeviceReduceKernelINS2_10policy_hubIdjN4cuda3__47maximumIvEEE10Policy1000EPdjS8_dNS5_3std3__410__identityEEEvT0_PT3_T1_NS0_13GridEvenShareISI_EET2_T4_E12temp_storage+16];
	setp.lt.f64 	%p102, %fd374, %fd190;
	selp.f64 	%fd191, %fd190, %fd374, %p102;
	ld.shared.f64 	%fd192, [_ZZN3cub18CUB_300001_SM_10006detail6reduce18DeviceReduceKernelINS2_10policy_hubIdjN4cuda3__47maximumIvEEE10Policy1000EPdjS8_dNS5_3std3__410__identityEEEvT0_PT3_T1_NS0_13GridEvenShareISI_EET2_T4_E12temp_storage+24];
	setp.lt.f64 	%p103, %fd191, %fd192;
	selp.f64 	%fd193, %fd192, %fd191, %p103;
	ld.shared.f64 	%fd194, [_ZZN3cub18CUB_300001_SM_10006detail6reduce18DeviceReduceKernelINS2_10policy_hubIdjN4cuda3__47maximumIvEEE10Policy1000EPdjS8_dNS5_3std3__410__identityEEEvT0_PT3_T1_NS0_13GridEvenShareISI_EET2_T4_E12temp_storage+32];
	setp.lt.f64 	%p104, %fd193, %fd194;
	selp.f64 	%fd195, %fd194, %fd193, %p104;
	ld.shared.f64 	%fd196, [_ZZN3cub18CUB_300001_SM_10006detail6reduce18DeviceReduceKernelINS2_10policy_hubIdjN4cuda3__47maximumIvEEE10Policy1000EPdjS8_dNS5_3std3__410__identityEEEvT0_PT3_T1_NS0_13GridEvenShareISI_EET2_T4_E12temp_storage+40];
	setp.lt.f64 	%p105, %fd195, %fd196;
	selp.f64 	%fd197, %fd196, %fd195, %p105;
	ld.shared.f64 	%fd198, [_ZZN3cub18CUB_300001_SM_10006detail6reduce18DeviceReduceKernelINS2_10policy_hubIdjN4cuda3__47maximumIvEEE10Policy1000EPdjS8_dNS5_3std3__410__identityEEEvT0_PT3_T1_NS0_13GridEvenShareISI_EET2_T4_E12temp_storage+48];
	setp.lt.f64 	%p106, %fd197, %fd198;
	selp.f64 	%fd199, %fd198, %fd197, %p106;
	ld.shared.f64 	%fd200, [_ZZN3cub18CUB_300001_SM_10006detail6reduce18DeviceReduceKernelINS2_10policy_hubIdjN4cuda3__47maximumIvEEE10Policy1000EPdjS8_dNS5_3std3__410__identityEEEvT0_PT3_T1_NS0_13GridEvenShareISI_EET2_T4_E12temp_storage+56];
	setp.lt.f64 	%p107, %fd199, %fd200;
	selp.f64 	%fd201, %fd200, %fd199, %p107;
	ld.shared.f64 	%fd202, [_ZZN3cub18CUB_300001_SM_10006detail6reduce18DeviceReduceKernelINS2_10policy_hubIdjN4cuda3__47maximumIvEEE10Policy1000EPdjS8_dNS5_3std3__410__identityEEEvT0_PT3_T1_NS0_13GridEvenShareISI_EET2_T4_E12temp_storage+64];
	setp.lt.f64 	%p108, %fd201, %fd202;
	selp.f64 	%fd374, %fd202, %fd201, %p108;
	bra.uni 	$L__BB4_71;
$L__BB4_51:
	// begin inline asm
	mov.u32 %r187, %laneid;
	// end inline asm
	and.b32  	%r238, %r56, 992;
	add.s32 	%r239, %r238, 32;
	setp.gt.u32 	%p63, %r239, %r55;
	not.b32 	%r240, %r238;
	add.s32 	%r241, %r55, %r240;
	selp.b32 	%r236, %r241, 31, %p63;
	mov.b64 	%rd81, %fd367;
	mov.b64 	{%r189, %r194}, %rd81;
	mov.b32 	%r195, 1;
	mov.b32 	%r237, -1;
	// begin inline asm
	shfl.sync.down.b32 %r188, %r189, %r195, %r236, %r237;
	// end inline asm
	// begin inline asm
	shfl.sync.down.b32 %r193, %r194, %r195, %r236, %r237;
	// end inline asm
	mov.b64 	%rd82, {%r188, %r193};
	mov.b64 	%fd130, %rd82;
	setp.lt.s32 	%p64, %r187, %r236;
	setp.lt.f64 	%p65, %fd367, %fd130;
	selp.f64 	%fd131, %fd130, %fd367, %p65;
	selp.f64 	%fd132, %fd131, %fd367, %p64;
	mov.b64 	%rd83, %fd132;
	mov.b64 	{%r199, %r204}, %rd83;
	mov.b32 	%r205, 2;
	// begin inline asm
	shfl.sync.down.b32 %r198, %r199, %r205, %r236, %r237;
	// end inline asm
	// begin inline asm
	shfl.sync.down.b32 %r203, %r204, %r205, %r236, %r237;
	// end inline asm
	mov.b64 	%rd84, {%r198, %r203};
	mov.b64 	%fd133, %rd84;
	add.s32 	%r242, %r187, 2;
	setp.gt.s32 	%p66, %r242, %r236;
	setp.lt.f64 	%p67, %fd132, %fd133;
	selp.f64 	%fd134, %fd133, %fd132, %p67;
	selp.f64 	%fd135, %fd132, %fd134, %p66;
	mov.b64 	%rd85, %fd135;
	mov.b64 	{%r209, %r214}, %rd85;
	mov.b32 	%r215, 4;
	// begin inline asm
	shfl.sync.down.b32 %r208, %r209, %r215, %r236, %r237;
	// end inline asm
	// begin inline asm
	shfl.sync.down.b32 %r213, %r214, %r215, %r236, %r237;
	// end inline asm
	mov.b64 	%rd86, {%r208, %r213};
	mov.b64 	%fd136, %rd86;
	add.s32 	%r243, %r187, 4;
	setp.gt.s32 	%p68, %r243, %r236;
	setp.lt.f64 	%p69, %fd135, %fd136;
	selp.f64 	%fd137, %fd136, %fd135, %p69;
	selp.f64 	%fd138, %fd135, %fd137, %p68;
	mov.b64 	%rd87, %fd138;
	mov.b64 	{%r219, %r224}, %rd87;
	mov.b32 	%r225, 8;
	// begin inline asm
	shfl.sync.down.b32 %r218, %r219, %r225, %r236, %r237;
	// end inline asm
	// begin inline asm
	shfl.sync.down.b32 %r223, %r224, %r225, %r236, %r237;
	// end inline asm
	mov.b64 	%rd88, {%r218, %r223};
	mov.b64 	%fd139, %rd88;
	add.s32 	%r244, %r187, 8;
	setp.gt.s32 	%p70, %r244, %r236;
	setp.lt.f64 	%p71, %fd138, %fd139;
	selp.f64 	%fd140, %fd139, %fd138, %p71;
	selp.f64 	%fd141, %fd138, %fd140, %p70;
	mov.b64 	%rd89, %fd141;
	mov.b64 	{%r229, %r234}, %rd89;
	mov.b32 	%r235, 16;
	// begin inline asm
	shfl.sync.down.b32 %r228, %r229, %r235, %r236, %r237;
	// end inline asm
	// begin inline asm
	shfl.sync.down.b32 %r233, %r234, %r235, %r236, %r237;
	// end inline asm
	mov.b64 	%rd90, {%r228, %r233};
	mov.b64 	%fd142, %rd90;
	add.s32 	%r245, %r187, 16;
	setp.gt.s32 	%p72, %r245, %r236;
	setp.lt.f64 	%p73, %fd141, %fd142;
	selp.f64 	%fd143, %fd142, %fd141, %p73;
	selp.f64 	%fd374, %fd141, %fd143, %p72;
	setp.ne.s32 	%p74, %r187, 0;
	@%p74 bra 	$L__BB4_53;
	shr.u32 	%r246, %r56, 2;
	and.b32  	%r247, %r246, 248;
	mov.u32 	%r248, _ZZN3cub18CUB_300001_SM_10006detail6reduce18DeviceReduceKernelINS2_10policy_hubIdjN4cuda3__47maximumIvEEE10Policy1000EPdjS8_dNS5_3std3__410__identityEEEvT0_PT3_T1_NS0_13GridEvenShareISI_EET2_T4_E12temp_storage;
	add.s32 	%r249, %r248, %r247;
	st.shared.f64 	[%r249+8], %fd374;
$L__BB4_53:
	bar.sync 	0;
	setp.ne.s32 	%p75, %r56, 0;
	@%p75 bra 	$L__BB4_71;
	setp.gt.u32 	%p76, %r55, 32;
	ld.shared.f64 	%fd144, [_ZZN3cub18CUB_300001_SM_10006detail6reduce18DeviceReduceKernelINS2_10policy_hubIdjN4cuda3__47maximumIvEEE10Policy1000EPdjS8_dNS5_3std3__410__identityEEEvT0_PT3_T1_NS0_13GridEvenShareISI_EET2_T4_E12temp_storage+16];
	setp.lt.f64 	%p77, %fd374, %fd144;
	selp.f64 	%fd146, %fd144, %fd374, %p77;
	selp.f64 	%fd147, %fd146, %fd374, %p76;
	setp.gt.u32 	%p78, %r55, 64;
	ld.shared.f64 	%fd149, [_ZZN3cub18CUB_300001_SM_10006detail6reduce18DeviceReduceKernelINS2_10policy_hubIdjN4cuda3__47maximumIvEEE10Policy1000EPdjS8_dNS5_3std3__410__identityEEEvT0_PT3_T1_NS0_13GridEvenShareISI_EET2_T4_E12temp_storage+24];
	setp.lt.f64 	%p79, %fd147, %fd149;
	selp.f64 	%fd151, %fd149, %fd147, %p79;
	selp.f64 	%fd152, %fd151, %fd147, %p78;
	setp.gt.u32 	%p80, %r55, 96;
	ld.shared.f64 	%fd154, [_ZZN3cub18CUB_300001_SM_10006detail6reduce18DeviceReduceKernelINS2_10policy_hubIdjN4cuda3__47maximumIvEEE10Policy1000EPdjS8_dNS5_3std3__410__identityEEEvT0_PT3_T1_NS0_13GridEvenShareISI_EET2_T4_E12temp_storage+32];
	setp.lt.f64 	%p81, %fd152, %fd154;
	selp.f64 	%fd156, %fd154, %fd152, %p81;
	selp.f64 	%fd157, %fd156, %fd152, %p80;
	setp.gt.u32 	%p82, %r55, 128;
	ld.shared.f64 	%fd159, [_ZZN3cub18CUB_300001_SM_10006detail6reduce18DeviceReduceKernelINS2_10policy_hubIdjN4cuda3__47maximumIvEEE10Policy1000EPdjS8_dNS5_3std3__410__identityEEEvT0_PT3_T1_NS0_13GridEvenShareISI_EET2_T4_E12temp_storage+40];
	setp.lt.f64 	%p83, %fd157, %fd159;
	selp.f64 	%fd161, %fd159, %fd157, %p83;
	selp.f64 	%fd162, %fd161, %fd157, %p82;
	setp.gt.u32 	%p84, %r55, 160;
	ld.shared.f64 	%fd164, [_ZZN3cub18CUB_300001_SM_10006detail6reduce18DeviceReduceKernelINS2_10policy_hubIdjN4cuda3__47maximumIvEEE10Policy1000EPdjS8_dNS5_3std3__410__identityEEEvT0_PT3_T1_NS0_13GridEvenShareISI_EET2_T4_E12temp_storage+48];
	setp.lt.f64 	%p85, %fd162, %fd164;
	selp.f64 	%fd166, %fd164, %fd162, %p85;
	selp.f64 	%fd167, %fd166, %fd162, %p84;
	setp.gt.u32 	%p86, %r55, 192;
	ld.shared.f64 	%fd169, [_ZZN3cub18CUB_300001_SM_10006detail6reduce18DeviceReduceKernelINS2_10policy_hubIdjN4cuda3__47maximumIvEEE10Policy1000EPdjS8_dNS5_3std3__410__identityEEEvT0_PT3_T1_NS0_13GridEvenShareISI_EET2_T4_E12temp_storage+56];
	setp.lt.f64 	%p87, %fd167, %fd169;
	selp.f64 	%fd171, %fd169, %fd167, %p87;
	selp.f64 	%fd172, %fd171, %fd167, %p86;
	setp.gt.u32 	%p88, %r55, 224;
	ld.shared.f64 	%fd174, [_ZZN3cub18CUB_300001_SM_10006detail6reduce18DeviceReduceKernelINS2_10policy_hubIdjN4cuda3__47maximumIvEEE10Policy1000EPdjS8_dNS5_3std3__410__identityEEEvT0_PT3_T1_NS0_13GridEvenShareISI_EET2_T4_E12temp_storage+64];
	setp.lt.f64 	%p89, %fd172, %fd174;
	selp.f64 	%fd176, %fd174, %fd172, %p89;
	selp.f64 	%fd374, %fd176, %fd172, %p88;
	bra.uni 	$L__BB4_71;
$L__BB4_55:
	mov.u32 	%r75, %tid.x;
	add.s32 	%r104, %r75, %r5;
	mul.wide.u32 	%rd20, %r104, 8;
	add.s64 	%rd5, %rd1, %rd20;
	// begin inline asm
	ld.global.nc.u64 %rd4, [%rd5];
	// end inline asm
	mov.b64 	%fd56, %rd4;
	add.s64 	%rd7, %rd5, 2048;
	// begin inline asm
	ld.global.nc.u64 %rd6, [%rd7];
	// end inline asm
	mov.b64 	%fd57, %rd6;
	add.s64 	%rd9, %rd5, 4096;
	// begin inline asm
	ld.global.nc.u64 %rd8, [%rd9];
	// end inline asm
	mov.b64 	%fd58, %rd8;
	add.s64 	%rd11, %rd5, 6144;
	// begin inline asm
	ld.global.nc.u64 %rd10, [%rd11];
	// end inline asm
	mov.b64 	%fd59, %rd10;
	add.s64 	%rd13, %rd5, 8192;
	// begin inline asm
	ld.global.nc.u64 %rd12, [%rd13];
	// end inline asm
	mov.b64 	%fd60, %rd12;
	add.s64 	%rd15, %rd5, 10240;
	// begin inline asm
	ld.global.nc.u64 %rd14, [%rd15];
	// end inline asm
	mov.b64 	%fd61, %rd14;
	add.s64 	%rd17, %rd5, 12288;
	// begin inline asm
	ld.global.nc.u64 %rd16, [%rd17];
	// end inline asm
	mov.b64 	%fd62, %rd16;
	add.s64 	%rd19, %rd5, 14336;
	// begin inline asm
	ld.global.nc.u64 %rd18, [%rd19];
	// end inline asm
	mov.b64 	%fd63, %rd18;
	setp.lt.f64 	%p3, %fd56, %fd57;
	selp.f64 	%fd64, %fd57, %fd56, %p3;
	setp.lt.f64 	%p4, %fd64, %fd58;
	selp.f64 	%fd65, %fd58, %fd64, %p4;
	setp.lt.f64 	%p5, %fd65, %fd59;
	selp.f64 	%fd66, %fd59, %fd65, %p5;
	setp.lt.f64 	%p6, %fd66, %fd60;
	selp.f64 	%fd67, %fd60, %fd66, %p6;
	setp.lt.f64 	%p7, %fd67, %fd61;
	selp.f64 	%fd68, %fd61, %fd67, %p7;
	setp.lt.f64 	%p8, %fd68, %fd62;
	selp.f64 	%fd69, %fd62, %fd68, %p8;
	setp.lt.f64 	%p9, %fd69, %fd63;
	selp.f64 	%fd373, %fd63, %fd69, %p9;
	setp.lt.u32 	%p10, %r55, %r4;
	@%p10 bra 	$L__BB4_67;
	add.s32 	%r76, %r4, %r5;
	add.s32 	%r533, %r76, 256;
	add.s32 	%r532, %r76, %r75;
	mov.b32 	%r534, 0;
$L__BB4_57:
	add.s32 	%r5, %r5, %r4;
	add.s32 	%r106, %r1, -2048;
	setp.gt.u32 	%p11, %r5, %r106;
	@%p11 bra 	$L__BB4_59;
	add.s32 	%r107, %r75, %r5;
	mul.wide.u32 	%rd37, %r107, 8;
	add.s64 	%rd22, %rd1, %rd37;
	// begin inline asm
	ld.global.nc.u64 %rd21, [%rd22];
	// end inline asm
	mov.b64 	%fd70, %rd21;
	add.s64 	%rd24, %rd22, 2048;
	// begin inline asm
	ld.global.nc.u64 %rd23, [%rd24];
	// end inline asm
	mov.b64 	%fd71, %rd23;
	add.s64 	%rd26, %rd22, 4096;
	// begin inline asm
	ld.global.nc.u64 %rd25, [%rd26];
	// end inline asm
	mov.b64 	%fd72, %rd25;
	add.s64 	%rd28, %rd22, 6144;
	// begin inline asm
	ld.global.nc.u64 %rd27, [%rd28];
	// end inline asm
	mov.b64 	%fd73, %rd27;
	add.s64 	%rd30, %rd22, 8192;
	// begin inline asm
	ld.global.nc.u64 %rd29, [%rd30];
	// end inline asm
	mov.b64 	%fd74, %rd29;
	add.s64 	%rd32, %rd22, 10240;
	// begin inline asm
	ld.global.nc.u64 %rd31, [%rd32];
	// end inline asm
	mov.b64 	%fd75, %rd31;
	add.s64 	%rd34, %rd22, 12288;
	// begin inline asm
	ld.global.nc.u64 %rd33, [%rd34];
	// end inline asm
	mov.b64 	%fd76, %rd33;
	add.s64 	%rd36, %rd22, 14336;
	// begin inline asm
	ld.global.nc.u64 %rd35, [%rd36];
	// end inline asm
	mov.b64 	%fd77, %rd35;
	setp.lt.f64 	%p12, %fd373, %fd70;
	selp.f64 	%fd78, %fd70, %fd373, %p12;
	setp.lt.f64 	%p13, %fd78, %fd71;
	selp.f64 	%fd79, %fd71, %fd78, %p13;
	setp.lt.f64 	%p14, %fd79, %fd72;
	selp.f64 	%fd80, %fd72, %fd79, %p14;
	setp.lt.f64 	%p15, %fd80, %fd73;
	selp.f64 	%fd81, %fd73, %fd80, %p15;
	setp.lt.f64 	%p16, %fd81, %fd74;
	selp.f64 	%fd82, %fd74, %fd81, %p16;
	setp.lt.f64 	%p17, %fd82, %fd75;
	selp.f64 	%fd83, %fd75, %fd82, %p17;
	setp.lt.f64 	%p18, %fd83, %fd76;
	selp.f64 	%fd84, %fd76, %fd83, %p18;
	setp.lt.f64 	%p19, %fd84, %fd77;
	selp.f64 	%fd373, %fd77, %fd84, %p19;
	sub.s32 	%r108, %r1, %r5;
	setp.lt.u32 	%p20, %r108, %r4;
	add.s32 	%r534, %r534, 1;
	add.s32 	%r533, %r533, %r4;
	add.s32 	%r532, %r532, %r4;
	@%p20 bra 	$L__BB4_67;
	bra.uni 	$L__BB4_57;
$L__BB4_59:
	setp.le.u32 	%p21, %r1, %r5;
	@%p21 bra 	$L__BB4_67;
	sub.s32 	%r87, %r1, %r5;
	setp.ge.s32 	%p22, %r75, %r87;
	@%p22 bra 	$L__BB4_67;
	not.b32 	%r109, %r75;
	add.s32 	%r110, %r1, %r109;
	sub.s32 	%r111, %r110, %r76;
	mul.lo.s32 	%r112, %r2, %r534;
	shl.b32 	%r113, %r112, 11;
	sub.s32 	%r88, %r111, %r113;
	shr.u32 	%r114, %r110, 8;
	add.s32 	%r89, %r114, 1;
	and.b32  	%r115, %r110, 768;
	setp.eq.s32 	%p23, %r115, 768;
	mov.u32 	%r539, %r75;
	@%p23 bra 	$L__BB4_64;
	and.b32  	%r116, %r89, 3;
	neg.s32 	%r536, %r116;
	mov.u32 	%r539, %r75;
$L__BB4_63:
	.pragma "nounroll";
	mul.wide.u32 	%rd40, %r532, 8;
	add.s64 	%rd39, %rd1, %rd40;
	// begin inline asm
	ld.global.nc.u64 %rd38, [%rd39];
	// end inline asm
	mov.b64 	%fd86, %rd38;
	setp.lt.f64 	%p24, %fd373, %fd86;
	selp.f64 	%fd373, %fd86, %fd373, %p24;
	add.s32 	%r539, %r539, 256;
	add.s32 	%r532, %r532, 256;
	add.s32 	%r536, %r536, 1;
	setp.ne.s32 	%p25, %r536, 0;
	@%p25 bra 	$L__BB4_63;
$L__BB4_64:
	setp.lt.u32 	%p26, %r88, 768;
	@%p26 bra 	$L__BB4_67;
	add.s32 	%r541, %r539, 512;
	add.s32 	%r540, %r539, %r533;
$L__BB4_66:
	add.s32 	%r117, %r540, -256;
	mul.wide.u32 	%rd49, %r117, 8;
	add.s64 	%rd42, %rd1, %rd49;
	// begin inline asm
	ld.global.nc.u64 %rd41, [%rd42];
	// end inline asm
	mov.b64 	%fd87, %rd41;
	setp.lt.f64 	%p27, %fd373, %fd87;
	selp.f64 	%fd88, %fd87, %fd373, %p27;
	mul.wide.u32 	%rd50, %r540, 8;
	add.s64 	%rd44, %rd1, %rd50;
	// begin inline asm
	ld.global.nc.u64 %rd43, [%rd44];
	// end inline asm
	mov.b64 	%fd89, %rd43;
	setp.lt.f64 	%p28, %fd88, %fd89;
	selp.f64 	%fd90, %fd89, %fd88, %p28;
	add.s32 	%r118, %r540, 256;
	mul.wide.u32 	%rd51, %r118, 8;
	add.s64 	%rd46, %rd1, %rd51;
	// begin inline asm
	ld.global.nc.u64 %rd45, [%rd46];
	// end inline asm
	mov.b64 	%fd91, %rd45;
	setp.lt.f64 	%p29, %fd90, %fd91;
	selp.f64 	%fd92, %fd91, %fd90, %p29;
	add.s32 	%r119, %r540, 512;
	mul.wide.u32 	%rd52, %r119, 8;
	add.s64 	%rd48, %rd1, %rd52;
	// begin inline asm
	ld.global.nc.u64 %rd47, [%rd48];
	// end inline asm
	mov.b64 	%fd93, %rd47;
	setp.lt.f64 	%p30, %fd92, %fd93;
	selp.f64 	%fd373, %fd93, %fd92, %p30;
	add.s32 	%r102, %r541, 1024;
	add.s32 	%r120, %r541, 512;
	add.s32 	%r540, %r540, 1024;
	setp.lt.s32 	%p31, %r120, %r87;
	mov.u32 	%r541, %r102;
	@%p31 bra 	$L__BB4_66;
$L__BB4_67:
	// begin inline asm
	mov.u32 %r121, %laneid;
	// end inline asm
	mov.b64 	%rd53, %fd373;
	mov.b64 	{%r123, %r128}, %rd53;
	mov.b32 	%r129, 1;
	mov.b32 	%r170, 31;
	mov.b32 	%r171, -1;
	// begin inline asm
	shfl.sync.down.b32 %r122, %r123, %r129, %r170, %r171;
	// end inline asm
	// begin inline asm
	shfl.sync.down.b32 %r127, %r128, %r129, %r170, %r171;
	// end inline asm
	mov.b64 	%rd54, {%r122, %r127};
	mov.b64 	%fd94, %rd54;
	setp.gt.s32 	%p32, %r121, 30;
	setp.lt.f64 	%p33, %fd373, %fd94;
	selp.f64 	%fd95, %fd94, %fd373, %p33;
	selp.f64 	%fd96, %fd373, %fd95, %p32;
	mov.b64 	%rd55, %fd96;
	mov.b64 	{%r133, %r138}, %rd55;
	mov.b32 	%r139, 2;
	// begin inline asm
	shfl.sync.down.b32 %r132, %r133, %r139, %r170, %r171;
	// end inline asm
	// begin inline asm
	shfl.sync.down.b32 %r137, %r138, %r139, %r170, %r171;
	// end inline asm
	mov.b64 	%rd56, {%r132, %r137};
	mov.b64 	%fd97, %rd56;
	setp.gt.s32 	%p34, %r121, 29;
	setp.lt.f64 	%p35, %fd96, %fd97;
	selp.f64 	%fd98, %fd97, %fd96, %p35;
	selp.f64 	%fd99, %fd96, %fd98, %p34;
	mov.b64 	%rd57, %fd99;
	mov.b64 	{%r143, %r148}, %rd57;
	mov.b32 	%r149, 4;
	// begin inline asm
	shfl.sync.down.b32 %r142, %r143, %r149, %r170, %r171;
	// end inline asm
	// begin inline asm
	shfl.sync.down.b32 %r147, %r148, %r149, %r170, %r171;
	// end inline asm
	mov.b64 	%rd58, {%r142, %r147};
	mov.b64 	%fd100, %rd58;
	setp.gt.s32 	%p36, %r121, 27;
	setp.lt.f64 	%p37, %fd99, %fd100;
	selp.f64 	%fd101, %fd100, %fd99, %p37;
	selp.f64 	%fd102, %fd99, %fd101, %p36;
	mov.b64 	%rd59, %fd102;
	mov.b64 	{%r153, %r158}, %rd59;
	mov.b32 	%r159, 8;
	// begin inline asm
	shfl.sync.down.b32 %r152, %r153, %r159, %r170, %r171;
	// end inline asm
	// begin inline asm
	shfl.sync.down.b32 %r157, %r158, %r159, %r170, %r171;
	// end inline asm
	mov.b64 	%rd60, {%r152, %r157};
	mov.b64 	%fd103, %rd60;
	setp.gt.s32 	%p38, %r121, 23;
	setp.lt.f64 	%p39, %fd102, %fd103;
	selp.f64 	%fd104, %fd103, %fd102, %p39;
	selp.f64 	%fd105, %fd102, %fd104, %p38;
	mov.b64 	%rd61, %fd105;
	mov.b64 	{%r163, %r168}, %rd61;
	mov.b32 	%r169, 16;
	// begin inline asm
	shfl.sync.down.b32 %r162, %r163, %r169, %r170, %r171;
	// end inline asm
	// begin inline asm
	shfl.sync.down.b32 %r167, %r168, %r169, %r170, %r171;
	// end inline asm
	mov.b64 	%rd62, {%r162, %r167};
	mov.b64 	%fd106, %rd62;
	setp.gt.s32 	%p40, %r121, 15;
	setp.lt.f64 	%p41, %fd105, %fd106;
	selp.f64 	%fd52, %fd106, %fd105, %p41;
	selp.f64 	%fd374, %fd105, %fd52, %p40;
	setp.ne.s32 	%p42, %r121, 0;
	@%p42 bra 	$L__BB4_69;
	shr.u32 	%r172, %r75, 2;
	and.b32  	%r173, %r172, 248;
	mov.u32 	%r174, _ZZN3cub18CUB_300001_SM_10006detail6reduce18DeviceReduceKernelINS2_10policy_hubIdjN4cuda3__47maximumIvEEE10Policy1000EPdjS8_dNS5_3std3__410__identityEEEvT0_PT3_T1_NS0_13GridEvenShareISI_EET2_T4_E12temp_storage;
	add.s32 	%r175, %r174, %r173;
	st.shared.f64 	[%r175+8], %fd52;
$L__BB4_69:
	bar.sync 	0;
	setp.ne.s32 	%p43, %r75, 0;
	@%p43 bra 	$L__BB4_71;
	ld.shared.f64 	%fd107, [_ZZN3cub18CUB_300001_SM_10006detail6reduce18DeviceReduceKernelINS2_10policy_hubIdjN4cuda3__47maximumIvEEE10Policy1000EPdjS8_dNS5_3std3__410__identityEEEvT0_PT3_T1_NS0_13GridEvenShareISI_EET2_T4_E12temp_storage+16];
	setp.lt.f64 	%p44, %fd374, %fd107;
	selp.f64 	%fd108, %fd107, %fd374, %p44;
	ld.shared.f64 	%fd109, [_ZZN3cub18CUB_300001_SM_10006detail6reduce18DeviceReduceKernelINS2_10policy_hubIdjN4cuda3__47maximumIvEEE10Policy1000EPdjS8_dNS5_3std3__410__identityEEEvT0_PT3_T1_NS0_13GridEvenShareISI_EET2_T4_E12temp_storage+24];
	setp.lt.f64 	%p45, %fd108, %fd109;
	selp.f64 	%fd110, %fd109, %fd108, %p45;
	ld.shared.f64 	%fd111, [_ZZN3cub18CUB_300001_SM_10006detail6reduce18DeviceReduceKernelINS2_10policy_hubIdjN4cuda3__47maximumIvEEE10Policy1000EPdjS8_dNS5_3std3__410__identityEEEvT0_PT3_T1_NS0_13GridEvenShareISI_EET2_T4_E12temp_storage+32];
	setp.lt.f64 	%p46, %fd110, %fd111;
	selp.f64 	%fd112, %fd111, %fd110, %p46;
	ld.shared.f64 	%fd113, [_ZZN3cub18CUB_300001_SM_10006detail6reduce18DeviceReduceKernelINS2_10policy_hubIdjN4cuda3__47maximumIvEEE10Policy1000EPdjS8_dNS5_3std3__410__identityEEEvT0_PT3_T1_NS0_13GridEvenShareISI_EET2_T4_E12temp_storage+40];
	setp.lt.f64 	%p47, %fd112, %fd113;
	selp.f64 	%fd114, %fd113, %fd112, %p47;
	ld.shared.f64 	%fd115, [_ZZN3cub18CUB_300001_SM_10006detail6reduce18DeviceReduceKernelINS2_10policy_hubIdjN4cuda3__47maximumIvEEE10Policy1000EPdjS8_dNS5_3std3__410__identityEEEvT0_PT3_T1_NS0_13GridEvenShareISI_EET2_T4_E12temp_storage+48];
	setp.lt.f64 	%p48, %fd114, %fd115;
	selp.f64 	%fd116, %fd115, %fd114, %p48;
	ld.shared.f64 	%fd117, [_ZZN3cub18CUB_300001_SM_10006detail6reduce18DeviceReduceKernelINS2_10policy_hubIdjN4cuda3__47maximumIvEEE10Policy1000EPdjS8_dNS5_3std3__410__identityEEEvT0_PT3_T1_NS0_13GridEvenShareISI_EET2_T4_E12temp_storage+56];
	setp.lt.f64 	%p49, %fd116, %fd117;
	selp.f64 	%fd118, %fd117, %fd116, %p49;
	ld.shared.f64 	%fd119, [_ZZN3cub18CUB_300001_SM_10006detail6reduce18DeviceReduceKernelINS2_10policy_hubIdjN4cuda3__47maximumIvEEE10Policy1000EPdjS8_dNS5_3std3__410__identityEEEvT0_PT3_T1_NS0_13GridEvenShareISI_EET2_T4_E12temp_storage+64];
	setp.lt.f64 	%p50, %fd118, %fd119;
	selp.f64 	%fd374, %fd119, %fd118, %p50;
$L__BB4_71:
	mov.u32 	%r507, %tid.x;
	setp.ne.s32 	%p216, %r507, 0;
	@%p216 bra 	$L__BB4_73;
	ld.param.u64 	%rd196, [_ZN3cub18CUB_300001_SM_10006detail6reduce18DeviceReduceKernelINS2_10policy_hubIdjN4cuda3__47maximumIvEEE10Policy1000EPdjS8_dNS5_3std3__410__identityEEEvT0_PT3_T1_NS0_13GridEvenShareISI_EET2_T4__param_1];
	cvta.to.global.u64 	%rd193, %rd196;
	mul.wide.u32 	%rd194, %r3, 8;
	add.s64 	%rd195, %rd193, %rd194;
	st.global.f64 	[%rd195], %fd374;
$L__BB4_73:
	ret;

}
	// .globl	_ZN3cub18CUB_300001_SM_10006detail6reduce28DeviceReduceSingleTileKernelINS2_10policy_hubIdjN4cuda3__47maximumIvEEE10Policy1000EPdSB_iS8_ddNS5_3std3__410__identityEEEvT0_T1_T2_T3_T4_T6_
.visible .entry _ZN3cub18CUB_300001_SM_10006detail6reduce28DeviceReduceSingleTileKernelINS2_10policy_hubIdjN4cuda3__47maximumIvEEE10Policy1000EPdSB_iS8_ddNS5_3std3__410__identityEEEvT0_T1_T2_T3_T4_T6_(
	.param .u64 .ptr .align 1 _ZN3cub18CUB_300001_SM_10006detail6reduce28DeviceReduceSingleTileKernelINS2_10policy_hubIdjN4cuda3__47maximumIvEEE10Policy1000EPdSB_iS8_ddNS5_3std3__410__identityEEEvT0_T1_T2_T3_T4_T6__param_0,
	.param .u64 .ptr .align 1 _ZN3cub18CUB_300001_SM_10006detail6reduce28DeviceReduceSingleTileKernelINS2_10policy_hubIdjN4cuda3__47maximumIvEEE10Policy1000EPdSB_iS8_ddNS5_3std3__410__identityEEEvT0_T1_T2_T3_T4_T6__param_1,
	.param .u32 _ZN3cub18CUB_300001_SM_10006detail6reduce28DeviceReduceSingleTileKernelINS2_10policy_hubIdjN4cuda3__47maximumIvEEE10Policy1000EPdSB_iS8_ddNS5_3std3__410__identityEEEvT0_T1_T2_T3_T4_T6__param_2,
	.param .align 1 .b8 _ZN3cub18CUB_300001_SM_10006detail6reduce28DeviceReduceSingleTileKernelINS2_10policy_hubIdjN4cuda3__47maximumIvEEE10Policy1000EPdSB_iS8_ddNS5_3std3__410__identityEEEvT0_T1_T2_T3_T4_T6__param_3[1],
	.param .f64 _ZN3cub18CUB_300001_SM_10006detail6reduce28DeviceReduceSingleTileKernelINS2_10policy_hubIdjN4cuda3__47maximumIvEEE10Policy1000EPdSB_iS8_ddNS5_3std3__410__identityEEEvT0_T1_T2_T3_T4_T6__param_4,
	.param .align 1 .b8 _ZN3cub18CUB_300001_SM_10006detail6reduce28DeviceReduceSingleTileKernelINS2_10policy_hubIdjN4cuda3__47maximumIvEEE10Policy1000EPdSB_iS8_ddNS5_3std3__410__identityEEEvT0_T1_T2_T3_T4_T6__param_5[1]
)
.maxntid 256
.minnctapersm 1
{
	.reg .pred 	%p<220>;
	.reg .b32 	%r<472>;
	.reg .b64 	%rd<206>;
	.reg .b64 	%fd<381>;
	// demoted variable
	.shared .align 8 .b8 _ZZN3cub18CUB_300001_SM_10006detail6reduce28DeviceReduceSingleTileKernelINS2_10policy_hubIdjN4cuda3__47maximumIvEEE10Policy1000EPdSB_iS8_ddNS5_3std3__410__identityEEEvT0_T1_T2_T3_T4_T6_E12temp_storage[80];
	ld.param.u64 	%rd15, [_ZN3cub18CUB_300001_SM_10006detail6reduce28DeviceReduceSingleTileKernelINS2_10policy_hubIdjN4cuda3__47maximumIvEEE10Policy1000EPdSB_iS8_ddNS5_3std3__410__identityEEEvT0_T1_T2_T3_T4_T6__param_0];
	ld.param.u64 	%rd16, [_ZN3cub18CUB_300001_SM_10006detail6reduce28DeviceReduceSingleTileKernelINS2_10policy_hubIdjN4cuda3__47maximumIvEEE10Policy1000EPdSB_iS8_ddNS5_3std3__410__identityEEEvT0_T1_T2_T3_T4_T6__param_1];
	ld.param.u32 	%r68, [_ZN3cub18CUB_300001_SM_10006detail6reduce28DeviceReduceSingleTileKernelINS2_10policy_hubIdjN4cuda3__47maximumIvEEE10Policy1000EPdSB_iS8_ddNS5_3std3__410__identityEEEvT0_T1_T2_T3_T4_T6__param_2];
	ld.param.f64 	%fd58, [_ZN3cub18CUB_300001_SM_10006detail6reduce28DeviceReduceSingleTileKernelINS2_10policy_hubIdjN4cuda3__47maximumIvEEE10Policy1000EPdSB_iS8_ddNS5_3std3__410__identityEEEvT0_T1_T2_T3_T4_T6__param_4];
	cvta.to.global.u64 	%rd1, %rd16;
	setp.ne.s32 	%p1, %r68, 0;
	@%p1 bra 	$L__BB5_3;
	mov.u32 	%r445, %tid.x;
	setp.ne.s32 	%p219, %r445, 0;
	@%p219 bra 	$L__BB5_74;
	st.global.f64 	[%rd1], %fd58;
	bra.uni 	$L__BB5_74;
$L__BB5_3:
	and.b64  	%rd17, %rd15, 31;
	setp.ne.s64 	%p2, %rd17, 0;
	@%p2 bra 	$L__BB5_38;
	setp.gt.s32 	%p110, %r68, 2047;
	@%p110 bra 	$L__BB5_22;
	mov.u32 	%r1, %tid.x;
	setp.ge.s32 	%p159, %r1, %r68;
	mov.f64 	%fd359, 0d0000000000000000;
	mov.u32 	%r449, %r1;
	@%p159 bra 	$L__BB5_7;
	mul.wide.u32 	%rd169, %r1, 8;
	add.s64 	%rd168, %rd15, %rd169;
	// begin inline asm
	ld.global.nc.u64 %rd167, [%rd168];
	// end inline asm
	mov.b64 	%fd359, %rd167;
	add.s32 	%r449, %r1, 256;
$L__BB5_7:
	setp.ge.s32 	%p160, %r449, %r68;
	@%p160 bra 	$L__BB5_13;
	not.b32 	%r321, %r449;
	add.s32 	%r4, %r68, %r321;
	and.b32  	%r322, %r4, 768;
	setp.eq.s32 	%p161, %r322, 768;
	@%p161 bra 	$L__BB5_11;
	mul.wide.u32 	%rd170, %r449, 8;
	add.s64 	%rd202, %rd15, %rd170;
	shr.u32 	%r323, %r4, 8;
	add.s32 	%r324, %r323, 1;
	and.b32  	%r325, %r324, 3;
	neg.s32 	%r447, %r325;
$L__BB5_10:
	.pragma "nounroll";
	// begin inline asm
	ld.global.nc.u64 %rd171, [%rd202];
	// end inline asm
	mov.b64 	%fd272, %rd171;
	setp.lt.f64 	%p162, %fd359, %fd272;
	selp.f64 	%fd359, %fd272, %fd359, %p162;
	add.s32 	%r449, %r449, 256;
	add.s64 	%rd202, %rd202, 2048;
	add.s32 	%r447, %r447, 1;
	setp.ne.s32 	%p163, %r447, 0;
	@%p163 bra 	$L__BB5_10;
$L__BB5_11:
	setp.lt.u32 	%p164, %r4, 768;
	@%p164 bra 	$L__BB5_13;
$L__BB5_12:
	mul.wide.s32 	%rd181, %r449, 8;
	add.s64 	%rd174, %rd15, %rd181;
	// begin inline asm
	ld.global.nc.u64 %rd173, [%rd174];
	// end inline asm
	mov.b64 	%fd273, %rd173;
	setp.lt.f64 	%p165, %fd359, %fd273;
	selp.f64 	%fd274, %fd273, %fd359, %p165;
	add.s64 	%rd176, %rd174, 2048;
	// begin inline asm
	ld.global.nc.u64 %rd175, [%rd176];
	// end inline asm
	mov.b64 	%fd275, %rd175;
	setp.lt.f64 	%p166, %fd274, %fd275;
	selp.f64 	%fd276, %fd275, %fd274, %p166;
	add.s64 	%rd178, %rd174, 4096;
	// begin inline asm
	ld.global.nc.u64 %rd177, [%rd178];
	// end inline asm
	mov.b64 	%fd277, %rd177;
	setp.lt.f64 	%p167, %fd276, %fd277;
	selp.f64 	%fd278, %fd277, %fd276, %p167;
	add.s64 	%rd180, %rd174, 6144;
	// begin inline asm
	ld.global.nc.u64 %rd179, [%rd180];
	// end inline asm
	mov.b64 	%fd279, %rd179;
	setp.lt.f64 	%p168, %fd278, %fd279;
	selp.f64 	%fd359, %fd279, %fd278, %p168;
	add.s32 	%r449, %r449, 1024;
	setp.lt.s32 	%p169, %r449, %r68;
	@%p169 bra 	$L__BB5_12;
$L__BB5_13:
	setp.lt.s32 	%p170, %r68, 256;
	@%p170 bra 	$L__BB5_18;
	// begin inline asm
	mov.u32 %r389, %laneid;
	// end inline asm
	mov.b64 	%rd192, %fd359;
	mov.b64 	{%r391, %r396}, %rd192;
	mov.b32 	%r397, 1;
	mov.b32 	%r438, 31;
	mov.b32 	%r439, -1;
	// begin inline asm
	shfl.sync.down.b32 %r390, %r391, %r397, %r438, %r439;
	// end inline asm
	// begin inline asm
	shfl.sync.down.b32 %r395, %r396, %r397, %r438, %r439;
	// end inline asm
	mov.b64 	%rd193, {%r390, %r395};
	mov.b64 	%fd327, %rd193;
	setp.gt.s32 	%p198, %r389, 30;
	setp.lt.f64 	%p199, %fd359, %fd327;
	selp.f64 	%fd328, %fd327, %fd359, %p199;
	selp.f64 	%fd329, %fd359, %fd328, %p198;
	mov.b64 	%rd194, %fd329;
	mov.b64 	{%r401, %r406}, %rd194;
	mov.b32 	%r407, 2;
	// begin inline asm
	shfl.sync.down.b32 %r400, %r401, %r407, %r438, %r439;
	// end inline asm
	// begin inline asm
	shfl.sync.down.b32 %r405, %r406, %r407, %r438, %r439;
	// end inline asm
	mov.b64 	%rd195, {%r400, %r405};
	mov.b64 	%fd330, %rd195;
	setp.gt.s32 	%p200, %r389, 29;
	setp.lt.f64 	%p201, %fd329, %fd330;
	selp.f64 	%fd331, %fd330, %fd329, %p201;
	selp.f64 	%fd332, %fd329, %fd331, %p200;
	mov.b64 	%rd196, %fd332;
	mov.b64 	{%r411, %r416}, %rd196;
	mov.b32 	%r417, 4;
	// begin inline asm
	shfl.sync.down.b32 %r410, %r411, %r417, %r438, %r439;
	// end inline asm
	// begin inline asm
	shfl.sync.down.b32 %r415, %r416, %r417, %r438, %r439;
	// end inline asm
	mov.b64 	%rd197, {%r410, %r415};
	mov.b64 	%fd333, %rd197;
	setp.gt.s32 	%p202, %r389, 27;
	setp.lt.f64 	%p203, %fd332, %fd333;
	selp.f64 	%fd334, %fd333, %fd332, %p203;
	selp.f64 	%fd335, %fd332, %fd334, %p202;
	mov.b64 	%rd198, %fd335;
	mov.b64 	{%r421, %r426}, %rd198;
	mov.b32 	%r427, 8;
	// begin inline asm
	shfl.sync.down.b32 %r420, %r421, %r427, %r438, %r439;
	// end inline asm
	// begin inline asm
	shfl.sync.down.b32 %r425, %r426, %r427, %r438, %r439;
	// end inline asm
	mov.b64 	%rd199, {%r420, %r425};
	mov.b64 	%fd336, %rd199;
	setp.gt.s32 	%p204, %r389, 23;
	setp.lt.f64 	%p205, %fd335, %fd336;
	selp.f64 	%fd337, %fd336, %fd335, %p205;
	selp.f64 	%fd338, %fd335, %fd337, %p204;
	mov.b64 	%rd200, %fd338;
	mov.b64 	{%r431, %r436}, %rd200;
	mov.b32 	%r437, 16;
	// begin inline asm
	shfl.sync.down.b32 %r430, %r431, %r437, %r438, %r439;
	// end inline asm
	// begin inline asm
	shfl.sync.down.b32 %r435, %r436, %r437, %r438, %r439;
	// end inline asm
	mov.b64 	%rd201, {%r430, %r435};
	mov.b64 	%fd339, %rd201;
	setp.gt.s32 	%p206, %r389, 15;
	setp.lt.f64 	%p207, %fd338, %fd339;
	selp.f64 	%fd10, %fd339, %fd338, %p207;
	selp.f64 	%fd380, %fd338, %fd10, %p206;
	setp.ne.s32 	%p208, %r389, 0;
	@%p208 bra 	$L__BB5_16;
	shr.u32 	%r440, %r1, 2;
	and.b32  	%r441, %r440, 248;
	mov.u32 	%r442, _ZZN3cub18CUB_300001_SM_10006detail6reduce28DeviceReduceSingleTileKernelINS2_10policy_hubIdjN4cuda3__47maximumIvEEE10Policy1000EPdSB_iS8_ddNS5_3std3__410__identityEEEvT0_T1_T2_T3_T4_T6_E12temp_storage;
	add.s32 	%r443, %r442, %r441;
	st.shared.f64 	[%r443+8], %fd10;
$L__BB5_16:
	bar.sync 	0;
	setp.ne.s32 	%p209, %r1, 0;
	@%p209 bra 	$L__BB5_72;
	ld.shared.f64 	%fd340, [_ZZN3cub18CUB_300001_SM_10006detail6reduce28DeviceReduceSingleTileKernelINS2_10policy_hubIdjN4cuda3__47maximumIvEEE10Policy1000EPdSB_iS8_ddNS5_3std3__410__identityEEEvT0_T1_T2_T3_T4_T6_E12temp_storage+16];
	setp.lt.f64 	%p210, %fd380, %fd340;
	selp.f64 	%fd341, %fd340, %fd380, %p210;
	ld.shared.f64 	%fd342, [_ZZN3cub18CUB_300001_SM_10006detail6reduce28DeviceReduceSingleTileKernelINS2_10policy_hubIdjN4cuda3__47maximumIvEEE10Policy1000EPdSB_iS8_ddNS5_3std3__410__identityEEEvT0_T1_T2_T3_T4_T6_E12temp_storage+24];
	setp.lt.f64 	%p211, %fd341, %fd342;
	selp.f64 	%fd343, %fd342, %fd341, %p211;
	ld.shared.f64 	%fd344, [_ZZN3cub18CUB_300001_SM_10006detail6reduce28DeviceReduceSingleTileKernelINS2_10policy_hubIdjN4cuda3__47maximumIvEEE10Policy1000EPdSB_iS8_ddNS5_3std3__410__identityEEEvT0_T1_T2_T3_T4_T6_E12temp_storage+32];
	setp.lt.f64 	%p212, %fd343, %fd344;
	selp.f64 	%fd345, %fd344, %fd343, %p212;
	ld.shared.f64 	%fd346, [_ZZN3cub18CUB_300001_SM_10006detail6reduce28DeviceReduceSingleTileKernelINS2_10policy_hubIdjN4cuda3__47maximumIvEEE10Policy1000EPdSB_iS8_ddNS5_3std3__410__identityEEEvT0_T1_T2_T3_T4_T6_E12temp_storage+40];
	setp.lt.f64 	%p213, %fd345, %fd346;
	selp.f64 	%fd347, %fd346, %fd345, %p213;
	ld.shared.f64 	%fd348, [_ZZN3cub18CUB_300001_SM_10006detail6reduce28DeviceReduceSingleTileKernelINS2_10policy_hubIdjN4cuda3__47maximumIvEEE10Policy1000EPdSB_iS8_ddNS5_3std3__410__identityEEEvT0_T1_T2_T3_T4_T6_E12temp_storage+48];
	setp.lt.f64 	%p214, %fd347, %fd348;
	selp.f64 	%fd349, %fd348, %fd347, %p214;
	ld.shared.f64 	%fd350, [_ZZN3cub18CUB_300001_SM_10006detail6reduce28DeviceReduceSingleTileKernelINS2_10policy_hubIdjN4cuda3__47maximumIvEEE10Policy1000EPdSB_iS8_ddNS5_3std3__410__identityEEEvT0_T1_T2_T3_T4_T6_E12temp_storage+56];
	setp.lt.f64 	%p215, %fd349, %fd350;
	selp.f64 	%fd351, %fd350, %fd349, %p215;
	ld.shared.f64 	%fd352, [_ZZN3cub18CUB_300001_SM_10006detail6reduce28DeviceReduceSingleTileKernelINS2_10policy_hubIdjN4cuda3__47maximumIvEEE10Policy1000EPdSB_iS8_ddNS5_3std3__410__identityEEEvT0_T1_T2_T3_T4_T6_E12temp_storage+64];
	setp.lt.f64 	%p216, %fd351, %fd352;
	selp.f64 	%fd380, %fd352, %fd351, %p216;
	bra.uni 	$L__BB5_72;
$L__BB5_18:
	// begin inline asm
	mov.u32 %r326, %laneid;
	// end inline asm
	and.b32  	%r377, %r1, 992;
	add.s32 	%r378, %r377, 32;
	setp.gt.s32 	%p171, %r378, %r68;
	not.b32 	%r379, %r377;
	add.s32 	%r380, %r68, %r379;
	selp.b32 	%r375, %r380, 31, %p171;
	mov.b64 	%rd182, %fd359;
	mov.b64 	{%r328, %r333}, %rd182;
	mov.b32 	%r334, 1;
	mov.b32 	%r376, -1;
	// begin inline asm
	shfl.sync.down.b32 %r327, %r328, %r334, %r375, %r376;
	// end inline asm
	// begin inline asm
	shfl.sync.down.b32 %r332, %r333, %r334, %r375, %r376;
	// end inline asm
	mov.b64 	%rd183, {%r327, %r332};
	mov.b64 	%fd280, %rd183;
	setp.lt.s32 	%p172, %r326, %r375;
	setp.lt.f64 	%p173, %fd359, %fd280;
	selp.f64 	%fd281, %fd280, %fd359, %p173;
	selp.f64 	%fd282, %fd281, %fd359, %p172;
	mov.b64 	%rd184, %fd282;
	mov.b64 	{%r338, %r343}, %rd184;
	mov.b32 	%r344, 2;
	// begin inline asm
	shfl.sync.down.b32 %r337, %r338, %r344, %r375, %r376;
	// end inline asm
	// begin inline asm
	shfl.sync.down.b32 %r342, %r343, %r344, %r375, %r376;
	// end inline asm
	mov.b64 	%rd185, {%r337, %r342};
	mov.b64 	%fd283, %rd185;
	add.s32 	%r381, %r326, 2;
	setp.gt.s32 	%p174, %r381, %r375;
	setp.lt.f64 	%p175, %fd282, %fd283;
	selp.f64 	%fd284, %fd283, %fd282, %p175;
	selp.f64 	%fd285, %fd282, %fd284, %p174;
	mov.b64 	%rd186, %fd285;
	mov.b64 	{%r348, %r353}, %rd186;
	mov.b32 	%r354, 4;
	// begin inline asm
	shfl.sync.down.b32 %r347, %r348, %r354, %r375, %r376;
	// end inline asm
	// begin inline asm
	shfl.sync.down.b32 %r352, %r353, %r354, %r375, %r376;
	// end inline asm
	mov.b64 	%rd187, {%r347, %r352};
	mov.b64 	%fd286, %rd187;
	add.s32 	%r382, %r326, 4;
	setp.gt.s32 	%p176, %r382, %r375;
	setp.lt.f64 	%p177, %fd285, %fd286;
	selp.f64 	%fd287, %fd286, %fd285, %p177;
	selp.f64 	%fd288, %fd285, %fd287, %p176;
	mov.b64 	%rd188, %fd288;
	mov.b64 	{%r358, %r363}, %rd188;
	mov.b32 	%r364, 8;
	// begin inline asm
	shfl.sync.down.b32 %r357, %r358, %r364, %r375, %r376;
	// end inline asm
	// begin inline asm
	shfl.sync.down.b32 %r362, %r363, %r364, %r375, %r376;
	// end inline asm
	mov.b64 	%rd189, {%r357, %r362};
	mov.b64 	%fd289, %rd189;
	add.s32 	%r383, %r326, 8;
	setp.gt.s32 	%p178, %r383, %r375;
	setp.lt.f64 	%p179, %fd288, %fd289;
	selp.f64 	%fd290, %fd289, %fd288, %p179;
	selp.f64 	%fd291, %fd288, %fd290, %p178;
	mov.b64 	%rd190, %fd291;
	mov.b64 	{%r368, %r373}, %rd190;
	mov.b32 	%r374, 16;
	// begin inline asm
	shfl.sync.down.b32 %r367, %r368, %r374, %r375, %r376;
	// end inline asm
	// begin inline asm
	shfl.sync.down.b32 %r372, %r373, %r374, %r375, %r376;
	// end inline asm
	mov.b64 	%rd191, {%r367, %r372};
	mov.b64 	%fd292, %rd191;
	add.s32 	%r384, %r326, 16;
	setp.gt.s32 	%p180, %r384, %r375;
	setp.lt.f64 	%p181, %fd291, %fd292;
	selp.f64 	%fd293, %fd292, %fd291, %p181;
	selp.f64 	%fd380, %fd291, %fd293, %p180;
	setp.ne.s32 	%p182, %r326, 0;
	@%p182 bra 	$L__BB5_20;
	shr.u32 	%r385, %r1, 2;
	and.b32  	%r386, %r385, 248;
	mov.u32 	%r387, _ZZN3cub18CUB_300001_SM_10006detail6reduce28DeviceReduceSingleTileKernelINS2_10policy_hubIdjN4cuda3__47maximumIvEEE10Policy1000EPdSB_iS8_ddNS5_3std3__410__identityEEEvT0_T1_T2_T3_T4_T6_E12temp_storage;
	add.s32 	%r388, %r387, %r386;
	st.shared.f64 	[%r388+8], %fd380;
$L__BB5_20:
	bar.sync 	0;
	setp.ne.s32 	%p183, %r1, 0;
	@%p183 bra 	$L__BB5_72;
	setp.gt.s32 	%p184, %r68, 32;
	ld.shared.f64 	%fd294, [_ZZN3cub18CUB_300001_SM_10006detail6reduce28DeviceReduceSingleTileKernelINS2_10policy_hubIdjN4cuda3__47maximumIvEEE10Policy1000EPdSB_iS8_ddNS5_3std3__410__identityEEEvT0_T1_T2_T3_T4_T6_E12temp_storage+16];
	setp.lt.f64 	%p185, %fd380, %fd294;
	selp.f64 	%fd296, %fd294, %fd380, %p185;
	selp.f64 	%fd297, %fd296, %fd380, %p184;
	setp.gt.s32 	%p186, %r68, 64;
	ld.shared.f64 	%fd299, [_ZZN3cub18CUB_300001_SM_10006detail6reduce28DeviceReduceSingleTileKernelINS2_10policy_hubIdjN4cuda3__47maximumIvEEE10Policy1000EPdSB_iS8_ddNS5_3std3__410__identityEEEvT0_T1_T2_T3_T4_T6_E12temp_storage+24];
	setp.lt.f64 	%p187, %fd297, %fd299;
	selp.f64 	%fd301, %fd299, %fd297, %p187;
	selp.f64 	%fd302, %fd301, %fd297, %p186;
	setp.gt.s32 	%p188, %r68, 96;
	ld.shared.f64 	%fd304, [_ZZN3cub18CUB_300001_SM_10006detail6reduce28DeviceReduceSingleTileKernelINS2_10policy_hubIdjN4cuda3__47maximumIvEEE10Policy1000EPdSB_iS8_ddNS5_3std3__410__identityEEEvT0_T1_T2_T3_T4_T6_E12temp_storage+32];
	setp.lt.f64 	%p189, %fd302, %fd304;
	selp.f64 	%fd306, %fd304, %fd302, %p189;
	selp.f64 	%fd307, %fd306, %fd302, %p188;
	setp.gt.s32 	%p190, %r68, 128;
	ld.shared.f64 	%fd309, [_ZZN3cub18CUB_300001_SM_10006detail6reduce28DeviceReduceSingleTileKernelINS2_10policy_hubIdjN4cuda3__47maximumIvEEE10Policy1000EPdSB_iS8_ddNS5_3std3__410__identityEEEvT0_T1_T2_T3_T4_T6_E12temp_storage+40];
	setp.lt.f64 	%p191, %fd307, %fd309;
	selp.f64 	%fd311, %fd309, %fd307, %p191;
	selp.f64 	%fd312, %fd311, %fd307, %p190;
	setp.gt.s32 	%p192, %r68, 160;
	ld.shared.f64 	%fd314, [_ZZN3cub18CUB_300001_SM_10006detail6reduce28DeviceReduceSingleTileKernelINS2_10policy_hubIdjN4cuda3__47maximumIvEEE10Policy1000EPdSB_iS8_ddNS5_3std3__410__identityEEEvT0_T1_T2_T3_T4_T6_E12temp_storage+48];
	setp.lt.f64 	%p193, %fd312, %fd314;
	selp.f64 	%fd316, %fd314, %fd312, %p193;
	selp.f64 	%fd317, %fd316, %fd312, %p192;
	setp.gt.s32 	%p194, %r68, 192;
	ld.shared.f64 	%fd319, [_ZZN3cub18CUB_300001_SM_10006detail6reduce28DeviceReduceSingleTileKernelINS2_10policy_hubIdjN4cuda3__47maximumIvEEE10Policy1000EPdSB_iS8_ddNS5_3std3__410__identityEEEvT0_T1_T2_T3_T4_T6_E12temp_storage+56];
	setp.lt.f64 	%p195, %fd317, %fd319;
	selp.f64 	%fd321, %fd319, %fd317, %p195;
	selp.f64 	%fd322, %fd321, %fd317, %p194;
	setp.gt.s32 	%p196, %r68, 224;
	ld.shared.f64 	%fd324, [_ZZN3cub18CUB_300001_SM_10006detail6reduce28DeviceReduceSingleTileKernelINS2_10policy_hubIdjN4cuda3__47maximumIvEEE10Policy1000EPdSB_iS8_ddNS5_3std3__410__identityEEEvT0_T1_T2_T3_T4_T6_E12temp_storage+64];
	setp.lt.f64 	%p197, %fd322, %fd324;
	selp.f64 	%fd326, %fd324, %fd322, %p197;
	selp.f64 	%fd380, %fd326, %fd322, %p196;
	bra.uni 	$L__BB5_72;
$L__BB5_22:
	mov.u32 	%r13, %tid.x;
	shl.b32 	%r14, %r13, 2;
	mul.wide.u32 	%rd126, %r14, 8;
	add.s64 	%rd116, %rd15, %rd126;
	// begin inline asm
	ld.global.nc.v2.u64 {%rd114, %rd115}, [%rd116];
	// end inline asm
	add.s64 	%rd119, %rd116, 16;
	// begin inline asm
	ld.global.nc.v2.u64 {%rd117, %rd118}, [%rd119];
	// end inline asm
	mov.b64 	%fd206, %rd114;
	mov.b64 	%fd207, %rd115;
	mov.b64 	%fd208, %rd117;
	mov.b64 	%fd209, %rd118;
	add.s64 	%rd122, %rd116, 8192;
	// begin inline asm
	ld.global.nc.v2.u64 {%rd120, %rd121}, [%rd122];
	// end inline asm
	add.s64 	%rd125, %rd116, 8208;
	// begin inline asm
	ld.global.nc.v2.u64 {%rd123, %rd124}, [%rd125];
	// end inline asm
	mov.b64 	%fd210, %rd120;
	mov.b64 	%fd211, %rd121;
	mov.b64 	%fd212, %rd123;
	mov.b64 	%fd213, %rd124;
	setp.lt.f64 	%p111, %fd206, %fd207;
	selp.f64 	%fd214, %fd207, %fd206, %p111;
	setp.lt.f64 	%p112, %fd214, %fd208;
	selp.f64 	%fd215, %fd208, %fd214, %p112;
	setp.lt.f64 	%p113, %fd215, %fd209;
	selp.f64 	%fd216, %fd209, %fd215, %p113;
	setp.lt.f64 	%p114, %fd216, %fd210;
	selp.f64 	%fd217, %fd210, %fd216, %p114;
	setp.lt.f64 	%p115, %fd217, %fd211;
	selp.f64 	%fd218, %fd211, %fd217, %p115;
	setp.lt.f64 	%p116, %fd218, %fd212;
	selp.f64 	%fd219, %fd212, %fd218, %p116;
	setp.lt.f64 	%p117, %fd219, %fd213;
	selp.f64 	%fd366, %fd213, %fd219, %p117;
	setp.lt.u32 	%p118, %r68, 4096;
	mov.b32 	%r452, 2048;
	@%p118 bra 	$L__BB5_26;
	add.s32 	%r15, %r68, -2048;
	mov.b32 	%r452, 2048;
$L__BB5_24:
	add.s32 	%r258, %r452, %r14;
	mul.wide.u32 	%rd139, %r258, 8;
	add.s64 	%rd129, %rd15, %rd139;
	// begin inline asm
	ld.global.nc.v2.u64 {%rd127, %rd128}, [%rd129];
	// end inline asm
	add.s64 	%rd132, %rd129, 16;
	// begin inline asm
	ld.global.nc.v2.u64 {%rd130, %rd131}, [%rd132];
	// end inline asm
	mov.b64 	%fd220, %rd127;
	mov.b64 	%fd221, %rd128;
	mov.b64 	%fd222, %rd130;
	mov.b64 	%fd223, %rd131;
	add.s64 	%rd135, %rd129, 8192;
	// begin inline asm
	ld.global.nc.v2.u64 {%rd133, %rd134}, [%rd135];
	// end inline asm
	add.s64 	%rd138, %rd129, 8208;
	// begin inline asm
	ld.global.nc.v2.u64 {%rd136, %rd137}, [%rd138];
	// end inline asm
	mov.b64 	%fd224, %rd133;
	mov.b64 	%fd225, %rd134;
	mov.b64 	%fd226, %rd136;
	mov.b64 	%fd227, %rd137;
	setp.lt.f64 	%p119, %fd366, %fd220;
	selp.f64 	%fd228, %fd220, %fd366, %p119;
	setp.lt.f64 	%p120, %fd228, %fd221;
	selp.f64 	%fd229, %fd221, %fd228, %p120;
	setp.lt.f64 	%p121, %fd229, %fd222;
	selp.f64 	%fd230, %fd222, %fd229, %p121;
	setp.lt.f64 	%p122, %fd230, %fd223;
	selp.f64 	%fd231, %fd223, %fd230, %p122;
	setp.lt.f64 	%p123, %fd231, %fd224;
	selp.f64 	%fd232, %fd224, %fd231, %p123;
	setp.lt.f64 	%p124, %fd232, %fd225;
	selp.f64 	%fd233, %fd225, %fd232, %p124;
	setp.lt.f64 	%p125, %fd233, %fd226;
	selp.f64 	%fd234, %fd226, %fd233, %p125;
	setp.lt.f64 	%p126, %fd234, %fd227;
	selp.f64 	%fd366, %fd227, %fd234, %p126;
	sub.s32 	%r259, %r68, %r452;
	setp.lt.s32 	%p127, %r259, 2048;
	@%p127 bra 	$L__BB5_34;
	add.s32 	%r452, %r452, 2048;
	setp.le.s32 	%p128, %r452, %r15;
	@%p128 bra 	$L__BB5_24;
$L__BB5_26:
	setp.le.s32 	%p129, %r68, %r452;
	@%p129 bra 	$L__BB5_34;
	sub.s32 	%r19, %r68, %r452;
	setp.ge.s32 	%p130, %r13, %r19;
	@%p130 bra 	$L__BB5_34;
	not.b32 	%r260, %r13;
	add.s32 	%r261, %r68, %r260;
	sub.s32 	%r20, %r261, %r452;
	and.b32  	%r262, %r20, 768;
	setp.eq.s32 	%p131, %r262, 768;
	mov.u32 	%r456, %r13;
	@%p131 bra 	$L__BB5_31;
	add.s32 	%r454, %r13, %r452;
	shr.u32 	%r263, %r20, 8;
	add.s32 	%r264, %r263, 1;
	and.b32  	%r265, %r264, 3;
	neg.s32 	%r453, %r265;
	mov.u32 	%r456, %r13;
$L__BB5_30:
	.pragma "nounroll";
	mul.wide.u32 	%rd142, %r454, 8;
	add.s64 	%rd141, %rd15, %rd142;
	// begin inline asm
	ld.global.nc.u64 %rd140, [%rd141];
	// end inline asm
	mov.b64 	%fd236, %rd140;
	setp.lt.f64 	%p132, %fd366, %fd236;
	selp.f64 	%fd366, %fd236, %fd366, %p132;
	add.s32 	%r456, %r456, 256;
	add.s32 	%r454, %r454, 256;
	add.s32 	%r453, %r453, 1;
	setp.ne.s32 	%p133, %r453, 0;
	@%p133 bra 	$L__BB5_30;
$L__BB5_31:
	setp.lt.u32 	%p134, %r20, 768;
	@%p134 bra 	$L__BB5_34;
	cvt.u64.u32 	%rd143, %r456;
	cvt.u64.u32 	%rd144, %r452;
	add.s64 	%rd145, %rd143, %rd144;
	shl.b64 	%rd146, %rd145, 3;
	add.s64 	%rd147, %rd146, %rd15;
	add.s64 	%rd203, %rd147, 4096;
	add.s32 	%r457, %r456, %r452;
$L__BB5_33:
	mul.wide.u32 	%rd156, %r457, 8;
	add.s64 	%rd149, %rd15, %rd156;
	// begin inline asm
	ld.global.nc.u64 %rd148, [%rd149];
	// end inline asm
	mov.b64 	%fd237, %rd148;
	setp.lt.f64 	%p135, %fd366, %fd237;
	selp.f64 	%fd238, %fd237, %fd366, %p135;
	add.s64 	%rd151, %rd203, -2048;
	// begin inline asm
	ld.global.nc.u64 %rd150, [%rd151];
	// end inline asm
	mov.b64 	%fd239, %rd150;
	setp.lt.f64 	%p136, %fd238, %fd239;
	selp.f64 	%fd240, %fd239, %fd238, %p136;
	// begin inline asm
	ld.global.nc.u64 %rd152, [%rd203];
	// end inline asm
	mov.b64 	%fd241, %rd152;
	setp.lt.f64 	%p137, %fd240, %fd241;
	selp.f64 	%fd242, %fd241, %fd240, %p137;
	add.s64 	%rd155, %rd203, 2048;
	// begin inline asm
	ld.global.nc.u64 %rd154, [%rd155];
	// end inline asm
	mov.b64 	%fd243, %rd154;
	setp.lt.f64 	%p138, %fd242, %fd243;
	selp.f64 	%fd366, %fd243, %fd242, %p138;
	add.s32 	%r456, %r456, 1024;
	add.s64 	%rd203, %rd203, 8192;
	add.s32 	%r457, %r457, 1024;
	setp.lt.s32 	%p139, %r456, %r19;
	@%p139 bra 	$L__BB5_33;
$L__BB5_34:
	// begin inline asm
	mov.u32 %r266, %laneid;
	// end inline asm
	mov.b64 	%rd157, %fd366;
	mov.b64 	{%r268, %r273}, %rd157;
	mov.b32 	%r274, 1;
	mov.b32 	%r315, 31;
	mov.b32 	%r316, -1;
	// begin inline asm
	shfl.sync.down.b32 %r267, %r268, %r274, %r315, %r316;
	// end inline asm
	// begin inline asm
	shfl.sync.down.b32 %r272, %r273, %r274, %r315, %r316;
	// end inline asm
	mov.b64 	%rd158, {%r267, %r272};
	mov.b64 	%fd244, %rd158;
	setp.gt.s32 	%p140, %r266, 30;
	setp.lt.f64 	%p141, %fd366, %fd244;
	selp.f64 	%fd245, %fd244, %fd366, %p141;
	selp.f64 	%fd246, %fd366, %fd245, %p140;
	mov.b64 	%rd159, %fd246;
	mov.b64 	{%r278, %r283}, %rd159;
	mov.b32 	%r284, 2;
	// begin inline asm
	shfl.sync.down.b32 %r277, %r278, %r284, %r315, %r316;
	// end inline asm
	// begin inline asm
	shfl.sync.down.b32 %r282, %r283, %r284, %r315, %r316;
	// end inline asm
	mov.b64 	%rd160, {%r277, %r282};
	mov.b64 	%fd247, %rd160;
	setp.gt.s32 	%p142, %r266, 29;
	setp.lt.f64 	%p143, %fd246, %fd247;
	selp.f64 	%fd248, %fd247, %fd246, %p143;
	selp.f64 	%fd249, %fd246, %fd248, %p142;
	mov.b64 	%rd161, %fd249;
	mov.b64 	{%r288, %r293}, %rd161;
	mov.b32 	%r294, 4;
	// begin inline asm
	shfl.sync.down.b32 %r287, %r288, %r294, %r315, %r316;
	// end inline asm
	// begin inline asm
	shfl.sync.down.b32 %r292, %r293, %r294, %r315, %r316;
	// end inline asm
	mov.b64 	%rd162, {%r287, %r292};
	mov.b64 	%fd250, %rd162;
	setp.gt.s32 	%p144, %r266, 27;
	setp.lt.f64 	%p145, %fd249, %fd250;
	selp.f64 	%fd251, %fd250, %fd249, %p145;
	selp.f64 	%fd252, %fd249, %fd251, %p144;
	mov.b64 	%rd163, %fd252;
	mov.b64 	{%r298, %r303}, %rd163;
	mov.b32 	%r304, 8;
	// begin inline asm
	shfl.sync.down.b32 %r297, %r298, %r304, %r315, %r316;
	// end inline asm
	// begin inline asm
	shfl.sync.down.b32 %r302, %r303, %r304, %r315, %r316;
	// end inline asm
	mov.b64 	%rd164, {%r297, %r302};
	mov.b64 	%fd253, %rd164;
	setp.gt.s32 	%p146, %r266, 23;
	setp.lt.f64 	%p147, %fd252, %fd253;
	selp.f64 	%fd254, %fd253, %fd252, %p147;
	selp.f64 	%fd255, %fd252, %fd254, %p146;
	mov.b64 	%rd165, %fd255;
	mov.b64 	{%r308, %r313}, %rd165;
	mov.b32 	%r314, 16;
	// begin inline asm
	shfl.sync.down.b32 %r307, %r308, %r314, %r315, %r316;
	// end inline asm
	// begin inline asm
	shfl.sync.down.b32 %r312, %r313, %r314, %r315, %r316;
	// end inline asm
	mov.b64 	%rd166, {%r307, %r312};
	mov.b64 	%fd256, %rd166;
	setp.gt.s32 	%p148, %r266, 15;
	setp.lt.f64 	%p149, %fd255, %fd256;
	selp.f64 	%fd26, %fd256, %fd255, %p149;
	selp.f64 	%fd380, %fd255, %fd26, %p148;
	setp.ne.s32 	%p150, %r266, 0;
	@%p150 bra 	$L__BB5_36;
	shr.u32 	%r317, %r13, 2;
	and.b32  	%r318, %r317, 248;
	mov.u32 	%r319, _ZZN3cub18CUB_300001_SM_10006detail6reduce28DeviceReduceSingleTileKernelINS2_10policy_hubIdjN4cuda3__47maximumIvEEE10Policy1000EPdSB_iS8_ddNS5_3std3__410__identityEEEvT0_T1_T2_T3_T4_T6_E12temp_storage;
	add.s32 	%r320, %r319, %r318;
	st.shared.f64 	[%r320+8], %fd26;
$L__BB5_36:
	bar.sync 	0;
	setp.ne.s32 	%p151, %r13, 0;
	@%p151 bra 	$L__BB5_72;
	ld.shared.f64 	%fd257, [_ZZN3cub18CUB_300001_SM_10006detail6reduce28DeviceReduceSingleTileKernelINS2_10policy_hubIdjN4cuda3__47maximumIvEEE10Policy1000EPdSB_iS8_ddNS5_3std3__410__identityEEEvT0_T1_T2_T3_T4_T6_E12temp_storage+16];
	setp.lt.f64 	%p152, %fd380, %fd257;
	selp.f64 	%fd258, %fd257, %fd380, %p152;
	ld.shared.f64 	%fd259, [_ZZN3cub18CUB_300001_SM_10006detail6reduce28DeviceReduceSingleTileKernelINS2_10policy_hubIdjN4cuda3__47maximumIvEEE10Policy1000EPdSB_iS8_ddNS5_3std3__410__identityEEEvT0_T1_T2_T3_T4_T6_E12temp_storage+24];
	setp.lt.f64 	%p153, %fd258, %fd259;
	selp.f64 	%fd260, %fd259, %fd258, %p153;
	ld.shared.f64 	%fd261, [_ZZN3cub18CUB_300001_SM_10006detail6reduce28DeviceReduceSingleTileKernelINS2_10policy_hubIdjN4cuda3__47maximumIvEEE10Policy1000EPdSB_iS8_ddNS5_3std3__410__identityEEEvT0_T1_T2_T3_T4_T6_E12temp_storage+32];
	setp.lt.f64 	%p154, %fd260, %fd261;
	selp.f64 	%fd262, %fd261, %fd260, %p154;
	ld.shared.f64 	%fd263, [_ZZN3cub18CUB_300001_SM_10006detail6reduce28DeviceReduceSingleTileKernelINS2_10policy_hubIdjN4cuda3__47maximumIvEEE10Policy1000EPdSB_iS8_ddNS5_3std3__410__identityEEEvT0_T1_T2_T3_T4_T6_E12temp_storage+40];
	setp.lt.f64 	%p155, %fd262, %fd263;
	selp.f64 	%fd264, %fd263, %fd262, %p155;
	ld.shared.f64 	%fd265, [_ZZN3cub18CUB_300001_SM_10006detail6reduce28DeviceReduceSingleTileKernelINS2_10policy_hubIdjN4cuda3__47maximumIvEEE10Policy1000EPdSB_iS8_ddNS5_3std3__410__identityEEEvT0_T1_T2_T3_T4_T6_E12temp_storage+48];
	setp.lt.f64 	%p156, %fd264, %fd265;
	selp.f64 	%fd266, %fd265, %fd264, %p156;
	ld.shared.f64 	%fd267, [_ZZN3cub18CUB_300001_SM_10006detail6reduce28DeviceReduceSingleTileKernelINS2_10policy_hubIdjN4cuda3__47maximumIvEEE10Policy1000EPdSB_iS8_ddNS5_3std3__410__identityEEEvT0_T1_T2_T3_T4_T6_E12temp_storage+56];
	setp.lt.f64 	%p157, %fd266, %fd267;
	selp.f64 	%fd268, %fd267, %fd266, %p157;
	ld.shared.f64 	%fd269, [_ZZN3cub18CUB_300001_SM_10006detail6reduce28DeviceReduceSingleTileKernelINS2_10policy_hubIdjN4cuda3__47maximumIvEEE10Policy1000EPdSB_iS8_ddNS5_3std3__410__identityEEEvT0_T1_T2_T3_T4_T6_E12temp_storage+64];
	setp.lt.f64 	%p158, %fd268, %fd269;
	selp.f64 	%fd380, %fd269, %fd268, %p158;
	bra.uni 	$L__BB5_72;
$L__BB5_38:
	setp.gt.s32 	%p3, %r68, 2047;
	@%p3 bra 	$L__BB5_56;
	mov.u32 	%r35, %tid.x;
	setp.ge.s32 	%p52, %r35, %r68;
	mov.f64 	%fd372, 0d0000000000000000;
	mov.u32 	%r462, %r35;
	@%p52 bra 	$L__BB5_41;
	mul.wide.u32 	%rd81, %r35, 8;
	add.s64 	%rd80, %rd15, %rd81;
	// begin inline asm
	ld.global.nc.u64 %rd79, [%rd80];
	// end inline asm
	mov.b64 	%fd372, %rd79;
	add.s32 	%r462, %r35, 256;
$L__BB5_41:
	setp.ge.s32 	%p53, %r462, %r68;
	@%p53 bra 	$L__BB5_47;
	not.b32 	%r133, %r462;
	add.s32 	%r38, %r68, %r133;
	and.b32  	%r134, %r38, 768;
	setp.eq.s32 	%p54, %r134, 768;
	@%p54 bra 	$L__BB5_45;
	mul.wide.u32 	%rd82, %r462, 8;
	add.s64 	%rd204, %rd15, %rd82;
	shr.u32 	%r135, %r38, 8;
	add.s32 	%r136, %r135, 1;
	and.b32  	%r137, %r136, 3;
	neg.s32 	%r460, %r137;
$L__BB5_44:
	.pragma "nounroll";
	// begin inline asm
	ld.global.nc.u64 %rd83, [%rd204];
	// end inline asm
	mov.b64 	%fd125, %rd83;
	setp.lt.f64 	%p55, %fd372, %fd125;
	selp.f64 	%fd372, %fd125, %fd372, %p55;
	add.s32 	%r462, %r462, 256;
	add.s64 	%rd204, %rd204, 2048;
	add.s32 	%r460, %r460, 1;
	setp.ne.s32 	%p56, %r460, 0;
	@%p56 bra 	$L__BB5_44;
$L__BB5_45:
	setp.lt.u32 	%p57, %r38, 768;
	@%p57 bra 	$L__BB5_47;
$L__BB5_46:
	mul.wide.s32 	%rd93, %r462, 8;
	add.s64 	%rd86, %rd15, %rd93;
	// begin inline asm
	ld.global.nc.u64 %rd85, [%rd86];
	// end inline asm
	mov.b64 	%fd126, %rd85;
	setp.lt.f64 	%p58, %fd372, %fd126;
	selp.f64 	%fd127, %fd126, %fd372, %p58;
	add.s64 	%rd88, %rd86, 2048;
	// begin inline asm
	ld.global.nc.u64 %rd87, [%rd88];
	// end inline asm
	mov.b64 	%fd128, %rd87;
	setp.lt.f64 	%p59, %fd127, %fd128;
	selp.f64 	%fd129, %fd128, %fd127, %p59;
	add.s64 	%rd90, %rd86, 4096;
	// begin inline asm
	ld.global.nc.u64 %rd89, [%rd90];
	// end inline asm
	mov.b64 	%fd130, %rd89;
	setp.lt.f64 	%p60, %fd129, %fd130;
	selp.f64 	%fd131, %fd130, %fd129, %p60;
	add.s64 	%rd92, %rd86, 6144;
	// begin inline asm
	ld.global.nc.u64 %rd91, [%rd92];
	// end inline asm
	mov.b64 	%fd132, %rd91;
	setp.lt.f64 	%p61, %fd131, %fd132;
	selp.f64 	%fd372, %fd132, %fd131, %p61;
	add.s32 	%r462, %r462, 1024;
	setp.lt.s32 	%p62, %r462, %r68;
	@%p62 bra 	$L__BB5_46;
$L__BB5_47:
	setp.lt.s32 	%p63, %r68, 256;
	@%p63 bra 	$L__BB5_52;
	// begin inline asm
	mov.u32 %r201, %laneid;
	// end inline asm
	mov.b64 	%rd104, %fd372;
	mov.b64 	{%r203, %r208}, %rd104;
	mov.b32 	%r209, 1;
	mov.b32 	%r250, 31;
	mov.b32 	%r251, -1;
	// begin inline asm
	shfl.sync.down.b32 %r202, %r203, %r209, %r250, %r251;
	// end inline asm
	// begin inline asm
	shfl.sync.down.b32 %r207, %r208, %r209, %r250, %r251;
	// end inline asm
	mov.b64 	%rd105, {%r202, %r207};
	mov.b64 	%fd180, %rd105;
	setp.gt.s32 	%p91, %r201, 30;
	setp.lt.f64 	%p92, %fd372, %fd180;
	selp.f64 	%fd181, %fd180, %fd372, %p92;
	selp.f64 	%fd182, %fd372, %fd181, %p91;
	mov.b64 	%rd106, %fd182;
	mov.b64 	{%r213, %r218}, %rd106;
	mov.b32 	%r219, 2;
	// begin inline asm
	shfl.sync.down.b32 %r212, %r213, %r219, %r250, %r251;
	// end inline asm
	// begin inline asm
	shfl.sync.down.b32 %r217, %r218, %r219, %r250, %r251;
	// end inline asm
	mov.b64 	%rd107, {%r212, %r217};
	mov.b64 	%fd183, %rd107;
	setp.gt.s32 	%p93, %r201, 29;
	setp.lt.f64 	%p94, %fd182, %fd183;
	selp.f64 	%fd184, %fd183, %fd182, %p94;
	selp.f64 	%fd185, %fd182, %fd184, %p93;
	mov.b64 	%rd108, %fd185;
	mov.b64 	{%r223, %r228}, %rd108;
	mov.b32 	%r229, 4;
	// begin inline asm
	shfl.sync.down.b32 %r222, %r223, %r229, %r250, %r251;
	// end inline asm
	// begin inline asm
	shfl.sync.down.b32 %r227, %r228, %r229, %r250, %r251;
	// end inline asm
	mov.b64 	%rd109, {%r222, %r227};
	mov.b64 	%fd186, %rd109;
	setp.gt.s32 	%p95, %r201, 27;
	setp.lt.f64 	%p96, %fd185, %fd186;
	selp.f64 	%fd187, %fd186, %fd185, %p96;
	selp.f64 	%fd188, %fd185, %fd187, %p95;
	mov.b64 	%rd110, %fd188;
	mov.b64 	{%r233, %r238}, %rd110;
	mov.b32 	%r239, 8;
	// begin inline asm
	shfl.sync.down.b32 %r232, %r233, %r239, %r250, %r251;
	// end inline asm
	// begin inline asm
	shfl.sync.down.b32 %r237, %r238, %r239, %r250, %r251;
	// end inline asm
	mov.b64 	%rd111, {%r232, %r237};
	mov.b64 	%fd189, %rd111;
	setp.gt.s32 	%p97, %r201, 23;
	setp.lt.f64 	%p98, %fd188, %fd189;
	selp.f64 	%fd190, %fd189, %fd188, %p98;
	selp.f64 	%fd191, %fd188, %fd190, %p97;
	mov.b64 	%rd112, %fd191;
	mov.b64 	{%r243, %r248}, %rd112;
	mov.b32 	%r249, 16;
	// begin inline asm
	shfl.sync.down.b32 %r242, %r243, %r249, %r250, %r251;
	// end inline asm
	// begin inline asm
	shfl.sync.down.b32 %r247, %r248, %r249, %r250, %r251;
	// end inline asm
	mov.b64 	%rd113, {%r242, %r247};
	mov.b64 	%fd192, %rd113;
	setp.gt.s32 	%p99, %r201, 15;
	setp.lt.f64 	%p100, %fd191, %fd192;
	selp.f64 	%fd38, %fd192, %fd191, %p100;
	selp.f64 	%fd380, %fd191, %fd38, %p99;
	setp.ne.s32 	%p101, %r201, 0;
	@%p101 bra 	$L__BB5_50;
	shr.u32 	%r252, %r35, 2;
	and.b32  	%r253, %r252, 248;
	mov.u32 	%r254, _ZZN3cub18CUB_300001_SM_10006detail6reduce28DeviceReduceSingleTileKernelINS2_10policy_hubIdjN4cuda3__47maximumIvEEE10Policy1000EPdSB_iS8_ddNS5_3std3__410__identityEEEvT0_T1_T2_T3_T4_T6_E12temp_storage;
	add.s32 	%r255, %r254, %r253;
	st.shared.f64 	[%r255+8], %fd38;
$L__BB5_50:
	bar.sync 	0;
	setp.ne.s32 	%p102, %r35, 0;
	@%p102 bra 	$L__BB5_72;
	ld.shared.f64 	%fd193, [_ZZN3cub18CUB_300001_SM_10006detail6reduce28DeviceReduceSingleTileKernelINS2_10policy_hubIdjN4cuda3__47maximumIvEEE10Policy1000EPdSB_iS8_ddNS5_3std3__410__identityEEEvT0_T1_T2_T3_T4_T6_E12temp_storage+16];
	setp.lt.f64 	%p103, %fd380, %fd193;
	selp.f64 	%fd194, %fd193, %fd380, %p103;
	ld.shared.f64 	%fd195, [_ZZN3cub18CUB_300001_SM_10006detail6reduce28DeviceReduceSingleTileKernelINS2_10policy_hubIdjN4cuda3__47maximumIvEEE10Policy1000EPdSB_iS8_ddNS5_3std3__410__identityEEEvT0_T1_T2_T3_T4_T6_E12temp_storage+24];
	setp.lt.f64 	%p104, %fd194, %fd195;
	selp.f64 	%fd196, %fd195, %fd194, %p104;
	ld.shared.f64 	%fd197, [_ZZN3cub18CUB_300001_SM_10006detail6reduce28DeviceReduceSingleTileKernelINS2_10policy_hubIdjN4cuda3__47maximumIvEEE10Policy1000EPdSB_iS8_ddNS5_3std3__410__identityEEEvT0_T1_T2_T3_T4_T6_E12temp_storage+32];
	setp.lt.f64 	%p105, %fd196, %fd197;
	selp.f64 	%fd198, %fd197, %fd196, %p105;
	ld.shared.f64 	%fd199, [_ZZN3cub18CUB_300001_SM_10006detail6reduce28DeviceReduceSingleTileKernelINS2_10policy_hubIdjN4cuda3__47maximumIvEEE10Policy1000EPdSB_iS8_ddNS5_3std3__410__identityEEEvT0_T1_T2_T3_T4_T6_E12temp_storage+40];
	setp.lt.f64 	%p106, %fd198, %fd199;
	selp.f64 	%fd200, %fd199, %fd198, %p106;
	ld.shared.f64 	%fd201, [_ZZN3cub18CUB_300001_SM_10006detail6reduce28DeviceReduceSingleTileKernelINS2_10policy_hubIdjN4cuda3__47maximumIvEEE10Policy1000EPdSB_iS8_ddNS5_3std3__410__identityEEEvT0_T1_T2_T3_T4_T6_E12temp_storage+48];
	setp.lt.f64 	%p107, %fd200, %fd201;
	selp.f64 	%fd202, %fd201, %fd200, %p107;
	ld.shared.f64 	%fd203, [_ZZN3cub18CUB_300001_SM_10006detail6reduce28DeviceReduceSingleTileKernelINS2_10policy_hubIdjN4cuda3__47maximumIvEEE10Policy1000EPdSB_iS8_ddNS5_3std3__410__identityEEEvT0_T1_T2_T3_T4_T6_E12temp_storage+56];
	setp.lt.f64 	%p108, %fd202, %fd203;
	selp.f64 	%fd204, %fd203, %fd202, %p108;
	ld.shared.f64 	%fd205, [_ZZN3cub18CUB_300001_SM_10006detail6reduce28DeviceReduceSingleTileKernelINS2_10policy_hubIdjN4cuda3__47maximumIvEEE10Policy1000EPdSB_iS8_ddNS5_3std3__410__identityEEEvT0_T1_T2_T3_T4_T6_E12temp_storage+64];
	setp.lt.f64 	%p109, %fd204, %fd205;
	selp.f64 	%fd380, %fd205, %fd204, %p109;
	bra.uni 	$L__BB5_72;
$L__BB5_52:
	// begin inline asm
	mov.u32 %r138, %laneid;
	// end inline asm
	and.b32  	%r189, %r35, 992;
	add.s32 	%r190, %r189, 32;
	setp.gt.s32 	%p64, %r190, %r68;
	not.b32 	%r191, %r189;
	add.s32 	%r192, %r68, %r191;
	selp.b32 	%r187, %r192, 31, %p64;
	mov.b64 	%rd94, %fd372;
	mov.b64 	{%r140, %r145}, %rd94;
	mov.b32 	%r146, 1;
	mov.b32 	%r188, -1;
	// begin inline asm
	shfl.sync.down.b32 %r139, %r140, %r146, %r187, %r188;
	// end inline asm
	// begin inline asm
	shfl.sync.down.b32 %r144, %r145, %r146, %r187, %r188;
	// end inline asm
	mov.b64 	%rd95, {%r139, %r144};
	mov.b64 	%fd133, %rd95;
	setp.lt.s32 	%p65, %r138, %r187;
	setp.lt.f64 	%p66, %fd372, %fd133;
	selp.f64 	%fd134, %fd133, %fd372, %p66;
	selp.f64 	%fd135, %fd134, %fd372, %p65;
	mov.b64 	%rd96, %fd135;
	mov.b64 	{%r150, %r155}, %rd96;
	mov.b32 	%r156, 2;
	// begin inline asm
	shfl.sync.down.b32 %r149, %r150, %r156, %r187, %r188;
	// end inline asm
	// begin inline asm
	shfl.sync.down.b32 %r154, %r155, %r156, %r187, %r188;
	// end inline asm
	mov.b64 	%rd97, {%r149, %r154};
	mov.b64 	%fd136, %rd97;
	add.s32 	%r193, %r138, 2;
	setp.gt.s32 	%p67, %r193, %r187;
	setp.lt.f64 	%p68, %fd135, %fd136;
	selp.f64 	%fd137, %fd136, %fd135, %p68;
	selp.f64 	%fd138, %fd135, %fd137, %p67;
	mov.b64 	%rd98, %fd138;
	mov.b64 	{%r160, %r165}, %rd98;
	mov.b32 	%r166, 4;
	// begin inline asm
	shfl.sync.down.b32 %r159, %r160, %r166, %r187, %r188;
	// end inline asm
	// begin inline asm
	shfl.sync.down.b32 %r164, %r165, %r166, %r187, %r188;
	// end inline asm
	mov.b64 	%rd99, {%r159, %r164};
	mov.b64 	%fd139, %rd99;
	add.s32 	%r194, %r138, 4;
	setp.gt.s32 	%p69, %r194, %r187;
	setp.lt.f64 	%p70, %fd138, %fd139;
	selp.f64 	%fd140, %fd139, %fd138, %p70;
	selp.f64 	%fd141, %fd138, %fd140, %p69;
	mov.b64 	%rd100, %fd141;
	mov.b64 	{%r170, %r175}, %rd100;
	mov.b32 	%r176, 8;
	// begin inline asm
	shfl.sync.down.b32 %r169, %r170, %r176, %r187, %r188;
	// end inline asm
	// begin inline asm
	shfl.sync.down.b32 %r174, %r175, %r176, %r187, %r188;
	// end inline asm
	mov.b64 	%rd101, {%r169, %r174};
	mov.b64 	%fd142, %rd101;
	add.s32 	%r195, %r138, 8;
	setp.gt.s32 	%p71, %r195, %r187;
	setp.lt.f64 	%p72, %fd141, %fd142;
	selp.f64 	%fd143, %fd142, %fd141, %p72;
	selp.f64 	%fd144, %fd141, %fd143, %p71;
	mov.b64 	%rd102, %fd144;
	mov.b64 	{%r180, %r185}, %rd102;
	mov.b32 	%r186, 16;
	// begin inline asm
	shfl.sync.down.b32 %r179, %r180, %r186, %r187, %r188;
	// end inline asm
	// begin inline asm
	shfl.sync.down.b32 %r184, %r185, %r186, %r187, %r188;
	// end inline asm
	mov.b64 	%rd103, {%r179, %r184};
	mov.b64 	%fd145, %rd103;
	add.s32 	%r196, %r138, 16;
	setp.gt.s32 	%p73, %r196, %r187;
	setp.lt.f64 	%p74, %fd144, %fd145;
	selp.f64 	%fd146, %fd145, %fd144, %p74;
	selp.f64 	%fd380, %fd144, %fd146, %p73;
	setp.ne.s32 	%p75, %r138, 0;
	@%p75 bra 	$L__BB5_54;
	shr.u32 	%r197, %r35, 2;
	and.b32  	%r198, %r197, 248;
	mov.u32 	%r199, _ZZN3cub18CUB_300001_SM_10006detail6reduce28DeviceReduceSingleTileKernelINS2_10policy_hubIdjN4cuda3__47maximumIvEEE10Policy1000EPdSB_iS8_ddNS5_3std3__410__identityEEEvT0_T1_T2_T3_T4_T6_E12temp_storage;
	add.s32 	%r200, %r199, %r198;
	st.shared.f64 	[%r200+8], %fd380;
$L__BB5_54:
	bar.sync 	0;
	setp.ne.s32 	%p76, %r35, 0;
	@%p76 bra 	$L__BB5_72;
	setp.gt.s32 	%p77, %r68, 32;
	ld.shared.f64 	%fd147, [_ZZN3cub18CUB_300001_SM_10006detail6reduce28DeviceReduceSingleTileKernelINS2_10policy_hubIdjN4cuda3__47maximumIvEEE10Policy1000EPdSB_iS8_ddNS5_3std3__410__identityEEEvT0_T1_T2_T3_T4_T6_E12temp_storage+16];
	setp.lt.f64 	%p78, %fd380, %fd147;
	selp.f64 	%fd149, %fd147, %fd380, %p78;
	selp.f64 	%fd150, %fd149, %fd380, %p77;
	setp.gt.s32 	%p79, %r68, 64;
	ld.shared.f64 	%fd152, [_ZZN3cub18CUB_300001_SM_10006detail6reduce28DeviceReduceSingleTileKernelINS2_10policy_hubIdjN4cuda3__47maximumIvEEE10Policy1000EPdSB_iS8_ddNS5_3std3__410__identityEEEvT0_T1_T2_T3_T4_T6_E12temp_storage+24];
	setp.lt.f64 	%p80, %fd150, %fd152;
	selp.f64 	%fd154, %fd152, %fd150, %p80;
	selp.f64 	%fd155, %fd154, %fd150, %p79;
	setp.gt.s32 	%p81, %r68, 96;
	ld.shared.f64 	%fd157, [_ZZN3cub18CUB_300001_SM_10006detail6reduce28DeviceReduceSingleTileKernelINS2_10policy_hubIdjN4cuda3__47maximumIvEEE10Policy1000EPdSB_iS8_ddNS5_3std3__410__identityEEEvT0_T1_T2_T3_T4_T6_E12temp_storage+32];
	setp.lt.f64 	%p82, %fd155, %fd157;
	selp.f64 	%fd159, %fd157, %fd155, %p82;
	selp.f64 	%fd160, %fd159, %fd155, %p81;
	setp.gt.s32 	%p83, %r68, 128;
	ld.shared.f64 	%fd162, [_ZZN3cub18CUB_300001_SM_10006detail6reduce28DeviceReduceSingleTileKernelINS2_10policy_hubIdjN4cuda3__47maximumIvEEE10Policy1000EPdSB_iS8_ddNS5_3std3__410__identityEEEvT0_T1_T2_T3_T4_T6_E12temp_storage+40];
	setp.lt.f64 	%p84, %fd160, %fd162;
	selp.f64 	%fd164, %fd162, %fd160, %p84;
	selp.f64 	%fd165, %fd164, %fd160, %p83;
	setp.gt.s32 	%p85, %r68, 160;
	ld.shared.f64 	%fd167, [_ZZN3cub18CUB_300001_SM_10006detail6reduce28DeviceReduceSingleTileKernelINS2_10policy_hubIdjN4cuda3__47maximumIvEEE10Policy1000EPdSB_iS8_ddNS5_3std3__410__identityEEEvT0_T1_T2_T3_T4_T6_E12temp_storage+48];
	setp.lt.f64 	%p86, %fd165, %fd167;
	selp.f64 	%fd169, %fd167, %fd165, %p86;
	selp.f64 	%fd170, %fd169, %fd165, %p85;
	setp.gt.s32 	%p87, %r68, 192;
	ld.shared.f64 	%fd172, [_ZZN3cub18CUB_300001_SM_10006detail6reduce28DeviceReduceSingleTileKernelINS2_10policy_hubIdjN4cuda3__47maximumIvEEE10Policy1000EPdSB_iS8_ddNS5_3std3__410__identityEEEvT0_T1_T2_T3_T4_T6_E12temp_storage+56];
	setp.lt.f64 	%p88, %fd170, %fd172;
	selp.f64 	%fd174, %fd172, %fd170, %p88;
	selp.f64 	%fd175, %fd174, %fd170, %p87;
	setp.gt.s32 	%p89, %r68, 224;
	ld.shared.f64 	%fd177, [_ZZN3cub18CUB_300001_SM_10006detail6reduce28DeviceReduceSingleTileKernelINS2_10policy_hubIdjN4cuda3__47maximumIvEEE10Policy1000EPdSB_iS8_ddNS5_3std3__410__identityEEEvT0_T1_T2_T3_T4_T6_E12temp_storage+64];
	setp.lt.f64 	%p90, %fd175, %fd177;
	selp.f64 	%fd179, %fd177, %fd175, %p90;
	selp.f64 	%fd380, %fd179, %fd175, %p89;
	bra.uni 	$L__BB5_72;
$L__BB5_56:
	mov.u32 	%r47, %tid.x;
	mul.wide.u32 	%rd34, %r47, 8;
	add.s64 	%rd19, %rd15, %rd34;
	// begin inline asm
	ld.global.nc.u64 %rd18, [%rd19];
	// end inline asm
	mov.b64 	%fd59, %rd18;
	add.s64 	%rd21, %rd19, 2048;
	// begin inline asm
	ld.global.nc.u64 %rd20, [%rd21];
	// end inline asm
	mov.b64 	%fd60, %rd20;
	add.s64 	%rd23, %rd19, 4096;
	// begin inline asm
	ld.global.nc.u64 %rd22, [%rd23];
	// end inline asm
	mov.b64 	%fd61, %rd22;
	add.s64 	%rd25, %rd19, 6144;
	// begin inline asm
	ld.global.nc.u64 %rd24, [%rd25];
	// end inline asm
	mov.b64 	%fd62, %rd24;
	add.s64 	%rd27, %rd19, 8192;
	// begin inline asm
	ld.global.nc.u64 %rd26, [%rd27];
	// end inline asm
	mov.b64 	%fd63, %rd26;
	add.s64 	%rd29, %rd19, 10240;
	// begin inline asm
	ld.global.nc.u64 %rd28, [%rd29];
	// end inline asm
	mov.b64 	%fd64, %rd28;
	add.s64 	%rd31, %rd19, 12288;
	// begin inline asm
	ld.global.nc.u64 %rd30, [%rd31];
	// end inline asm
	mov.b64 	%fd65, %rd30;
	add.s64 	%rd33, %rd19, 14336;
	// begin inline asm
	ld.global.nc.u64 %rd32, [%rd33];
	// end inline asm
	mov.b64 	%fd66, %rd32;
	setp.lt.f64 	%p4, %fd59, %fd60;
	selp.f64 	%fd67, %fd60, %fd59, %p4;
	setp.lt.f64 	%p5, %fd67, %fd61;
	selp.f64 	%fd68, %fd61, %fd67, %p5;
	setp.lt.f64 	%p6, %fd68, %fd62;
	selp.f64 	%fd69, %fd62, %fd68, %p6;
	setp.lt.f64 	%p7, %fd69, %fd63;
	selp.f64 	%fd70, %fd63, %fd69, %p7;
	setp.lt.f64 	%p8, %fd70, %fd64;
	selp.f64 	%fd71, %fd64, %fd70, %p8;
	setp.lt.f64 	%p9, %fd71, %fd65;
	selp.f64 	%fd72, %fd65, %fd71, %p9;
	setp.lt.f64 	%p10, %fd72, %fd66;
	selp.f64 	%fd379, %fd66, %fd72, %p10;
	setp.lt.u32 	%p11, %r68, 4096;
	mov.b32 	%r465, 2048;
	@%p11 bra 	$L__BB5_60;
	add.s32 	%r48, %r68, -2048;
	mov.b32 	%r465, 2048;
$L__BB5_58:
	mul.wide.s32 	%rd51, %r465, 8;
	add.s64 	%rd36, %rd19, %rd51;
	// begin inline asm
	ld.global.nc.u64 %rd35, [%rd36];
	// end inline asm
	mov.b64 	%fd73, %rd35;
	add.s64 	%rd38, %rd36, 2048;
	// begin inline asm
	ld.global.nc.u64 %rd37, [%rd38];
	// end inline asm
	mov.b64 	%fd74, %rd37;
	add.s64 	%rd40, %rd36, 4096;
	// begin inline asm
	ld.global.nc.u64 %rd39, [%rd40];
	// end inline asm
	mov.b64 	%fd75, %rd39;
	add.s64 	%rd42, %rd36, 6144;
	// begin inline asm
	ld.global.nc.u64 %rd41, [%rd42];
	// end inline asm
	mov.b64 	%fd76, %rd41;
	add.s64 	%rd44, %rd36, 8192;
	// begin inline asm
	ld.global.nc.u64 %rd43, [%rd44];
	// end inline asm
	mov.b64 	%fd77, %rd43;
	add.s64 	%rd46, %rd36, 10240;
	// begin inline asm
	ld.global.nc.u64 %rd45, [%rd46];
	// end inline asm
	mov.b64 	%fd78, %rd45;
	add.s64 	%rd48, %rd36, 12288;
	// begin inline asm
	ld.global.nc.u64 %rd47, [%rd48];
	// end inline asm
	mov.b64 	%fd79, %rd47;
	add.s64 	%rd50, %rd36, 14336;
	// begin inline asm
	ld.global.nc.u64 %rd49, [%rd50];
	// end inline asm
	mov.b64 	%fd80, %rd49;
	setp.lt.f64 	%p12, %fd379, %fd73;
	selp.f64 	%fd81, %fd73, %fd379, %p12;
	setp.lt.f64 	%p13, %fd81, %fd74;
	selp.f64 	%fd82, %fd74, %fd81, %p13;
	setp.lt.f64 	%p14, %fd82, %fd75;
	selp.f64 	%fd83, %fd75, %fd82, %p14;
	setp.lt.f64 	%p15, %fd83, %fd76;
	selp.f64 	%fd84, %fd76, %fd83, %p15;
	setp.lt.f64 	%p16, %fd84, %fd77;
	selp.f64 	%fd85, %fd77, %fd84, %p16;
	setp.lt.f64 	%p17, %fd85, %fd78;
	selp.f64 	%fd86, %fd78, %fd85, %p17;
	setp.lt.f64 	%p18, %fd86, %fd79;
	selp.f64 	%fd87, %fd79, %fd86, %p18;
	setp.lt.f64 	%p19, %fd87, %fd80;
	selp.f64 	%fd379, %fd80, %fd87, %p19;
	sub.s32 	%r71, %r68, %r465;
	setp.lt.s32 	%p20, %r71, 2048;
	@%p20 bra 	$L__BB5_68;
	add.s32 	%r465, %r465, 2048;
	setp.le.s32 	%p21, %r465, %r48;
	@%p21 bra 	$L__BB5_58;
$L__BB5_60:
	setp.le.s32 	%p22, %r68, %r465;
	@%p22 bra 	$L__BB5_68;
	sub.s32 	%r52, %r68, %r465;
	setp.ge.s32 	%p23, %r47, %r52;
	@%p23 bra 	$L__BB5_68;
	not.b32 	%r72, %r47;
	add.s32 	%r73, %r68, %r72;
	sub.s32 	%r53, %r73, %r465;
	and.b32  	%r74, %r53, 768;
	setp.eq.s32 	%p24, %r74, 768;
	mov.u32 	%r469, %r47;
	@%p24 bra 	$L__BB5_65;
	add.s32 	%r467, %r47, %r465;
	shr.u32 	%r75, %r53, 8;
	add.s32 	%r76, %r75, 1;
	and.b32  	%r77, %r76, 3;
	neg.s32 	%r466, %r77;
	mov.u32 	%r469, %r47;
$L__BB5_64:
	.pragma "nounroll";
	mul.wide.u32 	%rd54, %r467, 8;
	add.s64 	%rd53, %rd15, %rd54;
	// begin inline asm
	ld.global.nc.u64 %rd52, [%rd53];
	// end inline asm
	mov.b64 	%fd89, %rd52;
	setp.lt.f64 	%p25, %fd379, %fd89;
	selp.f64 	%fd379, %fd89, %fd379, %p25;
	add.s32 	%r469, %r469, 256;
	add.s32 	%r467, %r467, 256;
	add.s32 	%r466, %r466, 1;
	setp.ne.s32 	%p26, %r466, 0;
	@%p26 bra 	$L__BB5_64;
$L__BB5_65:
	setp.lt.u32 	%p27, %r53, 768;
	@%p27 bra 	$L__BB5_68;
	cvt.u64.u32 	%rd55, %r469;
	cvt.u64.u32 	%rd56, %r465;
	add.s64 	%rd57, %rd55, %rd56;
	shl.b64 	%rd58, %rd57, 3;
	add.s64 	%rd59, %rd58, %rd15;
	add.s64 	%rd205, %rd59, 4096;
	add.s32 	%r470, %r469, %r465;
$L__BB5_67:
	mul.wide.u32 	%rd68, %r470, 8;
	add.s64 	%rd61, %rd15, %rd68;
	// begin inline asm
	ld.global.nc.u64 %rd60, [%rd61];
	// end inline asm
	mov.b64 	%fd90, %rd60;
	setp.lt.f64 	%p28, %fd379, %fd90;
	selp.f64 	%fd91, %fd90, %fd379, %p28;
	add.s64 	%rd63, %rd205, -2048;
	// begin inline asm
	ld.global.nc.u64 %rd62, [%rd63];
	// end inline asm
	mov.b64 	%fd92, %rd62;
	setp.lt.f64 	%p29, %fd91, %fd92;
	selp.f64 	%fd93, %fd92, %fd91, %p29;
	// begin inline asm
	ld.global.nc.u64 %rd64, [%rd205];
	// end inline asm
	mov.b64 	%fd94, %rd64;
	setp.lt.f64 	%p30, %fd93, %fd94;
	selp.f64 	%fd95, %fd94, %fd93, %p30;
	add.s64 	%rd67, %rd205, 2048;
	// begin inline asm
	ld.global.nc.u64 %rd66, [%rd67];
	// end inline asm
	mov.b64 	%fd96, %rd66;
	setp.lt.f64 	%p31, %fd95, %fd96;
	selp.f64 	%fd379, %fd96, %fd95, %p31;
	add.s32 	%r469, %r469, 1024;
	add.s64 	%rd205, %rd205, 8192;
	add.s32 	%r470, %r470, 1024;
	setp.lt.s32 	%p32, %r469, %r52;
	@%p32 bra 	$L__BB5_67;
$L__BB5_68:
	// begin inline asm
	mov.u32 %r78, %laneid;
	// end inline asm
	mov.b64 	%rd69, %fd379;
	mov.b64 	{%r80, %r85}, %rd69;
	mov.b32 	%r86, 1;
	mov.b32 	%r127, 31;
	mov.b32 	%r128, -1;
	// begin inline asm
	shfl.sync.down.b32 %r79, %r80, %r86, %r127, %r128;
	// end inline asm
	// begin inline asm
	shfl.sync.down.b32 %r84, %r85, %r86, %r127, %r128;
	// end inline asm
	mov.b64 	%rd70, {%r79, %r84};
	mov.b64 	%fd97, %rd70;
	setp.gt.s32 	%p33, %r78, 30;
	setp.lt.f64 	%p34, %fd379, %fd97;
	selp.f64 	%fd98, %fd97, %fd379, %p34;
	selp.f64 	%fd99, %fd379, %fd98, %p33;
	mov.b64 	%rd71, %fd99;
	mov.b64 	{%r90, %r95}, %rd71;
	mov.b32 	%r96, 2;
	// begin inline asm
	shfl.sync.down.b32 %r89, %r90, %r96, %r127, %r128;
	// end inline asm
	// begin inline asm
	shfl.sync.down.b32 %r94, %r95, %r96, %r127, %r128;
	// end inline asm
	mov.b64 	%rd72, {%r89, %r94};
	mov.b64 	%fd100, %rd72;
	setp.gt.s32 	%p35, %r78, 29;
	setp.lt.f64 	%p36, %fd99, %fd100;
	selp.f64 	%fd101, %fd100, %fd99, %p36;
	selp.f64 	%fd102, %fd99, %fd101, %p35;
	mov.b64 	%rd73, %fd102;
	mov.b64 	{%r100, %r105}, %rd73;
	mov.b32 	%r106, 4;
	// begin inline asm
	shfl.sync.down.b32 %r99, %r100, %r106, %r127, %r128;
	// end inline asm
	// begin inline asm
	shfl.sync.down.b32 %r104, %r105, %r106, %r127, %r128;
	// end inline asm
	mov.b64 	%rd74, {%r99, %r104};
	mov.b64 	%fd103, %rd74;
	setp.gt.s32 	%p37, %r78, 27;
	setp.lt.f64 	%p38, %fd102, %fd103;
	selp.f64 	%fd104, %fd103, %fd102, %p38;
	selp.f64 	%fd105, %fd102, %fd104, %p37;
	mov.b64 	%rd75, %fd105;
	mov.b64 	{%r110, %r115}, %rd75;
	mov.b32 	%r116, 8;
	// begin inline asm
	shfl.sync.down.b32 %r109, %r110, %r116, %r127, %r128;
	// end inline asm
	// begin inline asm
	shfl.sync.down.b32 %r114, %r115, %r116, %r127, %r128;
	// end inline asm
	mov.b64 	%rd76, {%r109, %r114};
	mov.b64 	%fd106, %rd76;
	setp.gt.s32 	%p39, %r78, 23;
	setp.lt.f64 	%p40, %fd105, %fd106;
	selp.f64 	%fd107, %fd106, %fd105, %p40;
	selp.f64 	%fd108, %fd105, %fd107, %p39;
	mov.b64 	%rd77, %fd108;
	mov.b64 	{%r120, %r125}, %rd77;
	mov.b32 	%r126, 16;
	// begin inline asm
	shfl.sync.down.b32 %r119, %r120, %r126, %r127, %r128;
	// end inline asm
	// begin inline asm
	shfl.sync.down.b32 %r124, %r125, %r126, %r127, %r128;
	// end inline asm
	mov.b64 	%rd78, {%r119, %r124};
	mov.b64 	%fd109, %rd78;
	setp.gt.s32 	%p41, %r78, 15;
	setp.lt.f64 	%p42, %fd108, %fd109;
	selp.f64 	%fd54, %fd109, %fd108, %p42;
	selp.f64 	%fd380, %fd108, %fd54, %p41;
	setp.ne.s32 	%p43, %r78, 0;
	@%p43 bra 	$L__BB5_70;
	shr.u32 	%r129, %r47, 2;
	and.b32  	%r130, %r129, 248;
	mov.u32 	%r131, _ZZN3cub18CUB_300001_SM_10006detail6reduce28DeviceReduceSingleTileKernelINS2_10policy_hubIdjN4cuda3__47maximumIvEEE10Policy1000EPdSB_iS8_ddNS5_3std3__410__identityEEEvT0_T1_T2_T3_T4_T6_E12temp_storage;
	add.s32 	%r132, %r131, %r130;
	st.shared.f64 	[%r132+8], %fd54;
$L__BB5_70:
	bar.sync 	0;
	setp.ne.s32 	%p44, %r47, 0;
	@%p44 bra 	$L__BB5_72;
	ld.shared.f64 	%fd110, [_ZZN3cub18CUB_300001_SM_10006detail6reduce28DeviceReduceSingleTileKernelINS2_10policy_hubIdjN4cuda3__47maximumIvEEE10Policy1000EPdSB_iS8_ddNS5_3std3__410__identityEEEvT0_T1_T2_T3_T4_T6_E12temp_storage+16];
	setp.lt.f64 	%p45, %fd380, %fd110;
	selp.f64 	%fd111, %fd110, %fd380, %p45;
	ld.shared.f64 	%fd112, [_ZZN3cub18CUB_300001_SM_10006detail6reduce28DeviceReduceSingleTileKernelINS2_10policy_hubIdjN4cuda3__47maximumIvEEE10Policy1000EPdSB_iS8_ddNS5_3std3__410__identityEEEvT0_T1_T2_T3_T4_T6_E12temp_storage+24];
	setp.lt.f64 	%p46, %fd111, %fd112;
	selp.f64 	%fd113, %fd112, %fd111, %p46;
	ld.shared.f64 	%fd114, [_ZZN3cub18CUB_300001_SM_10006detail6reduce28DeviceReduceSingleTileKernelINS2_10policy_hubIdjN4cuda3__47maximumIvEEE10Policy1000EPdSB_iS8_ddNS5_3std3__410__identityEEEvT0_T1_T2_T3_T4_T6_E12temp_storage+32];
	setp.lt.f64 	%p47, %fd113, %fd114;
	selp.f64 	%fd115, %fd114, %fd113, %p47;
	ld.shared.f64 	%fd116, [_ZZN3cub18CUB_300001_SM_10006detail6reduce28DeviceReduceSingleTileKernelINS2_10policy_hubIdjN4cuda3__47maximumIvEEE10Policy1000EPdSB_iS8_ddNS5_3std3__410__identityEEEvT0_T1_T2_T3_T4_T6_E12temp_storage+40];
	setp.lt.f64 	%p48, %fd115, %fd116;
	selp.f64 	%fd117, %fd116, %fd115, %p48;
	ld.shared.f64 	%fd118, [_ZZN3cub18CUB_300001_SM_10006detail6reduce28DeviceReduceSingleTileKernelINS2_10policy_hubIdjN4cuda3__47maximumIvEEE10Policy1000EPdSB_iS8_ddNS5_3std3__410__identityEEEvT0_T1_T2_T3_T4_T6_E12temp_storage+48];
	setp.lt.f64 	%p49, %fd117, %fd118;
	selp.f64 	%fd119, %fd118, %fd117, %p49;
	ld.shared.f64 	%fd120, [_ZZN3cub18CUB_300001_SM_10006detail6reduce28DeviceReduceSingleTileKernelINS2_10policy_hubIdjN4cuda3__47maximumIvEEE10Policy1000EPdSB_iS8_ddNS5_3std3__410__identityEEEvT0_T1_T2_T3_T4_T6_E12temp_storage+56];
	setp.lt.f64 	%p50, %fd119, %fd120;
	selp.f64 	%fd121, %fd120, %fd119, %p50;
	ld.shared.f64 	%fd122, [_ZZN3cub18CUB_300001_SM_10006detail6reduce28DeviceReduceSingleTileKernelINS2_10policy_hubIdjN4cuda3__47maximumIvEEE10Policy1000EPdSB_iS8_ddNS5_3std3__410__identityEEEvT0_T1_T2_T3_T4_T6_E12temp_storage+64];
	setp.lt.f64 	%p51, %fd121, %fd122;
	selp.f64 	%fd380, %fd122, %fd121, %p51;
$L__BB5_72:
	mov.u32 	%r444, %tid.x;
	setp.ne.s32 	%p217, %r444, 0;
	@%p217 bra 	$L__BB5_74;
	setp.lt.f64 	%p218, %fd58, %fd380;
	selp.f64 	%fd353, %fd380, %fd58, %p218;
	st.global.f64 	[%rd1], %fd353;
$L__BB5_74:
	ret;

}


// ===== COMPILED SASS (sm_100) =====

	.target	sm_100

	.elftype	@"ET_EXEC"


//--------------------- .note.nv.tkinfo           --------------------------
	.section	.note.nv.tkinfo,"",@"SHT_NOTE"
	.sectionflags	@"SHF_NOTE_NV_TKINFO"
	.tkinfo
        /*0018*/ 	.word	0x00000002
        /*0030*/ 	.string	""
        /*0030*/ 	.string	"ptxas"
        /*0030*/ 	.string	"Cuda compilation tools, release 13.0, V13.0.88"
        /*0030*/ 	.string	"Build cuda_13.0.r13.0/compiler.36424714_0"
        /*0030*/ 	.string	"-arch sm_100 -m 64 "



//--------------------- .note.nv.cuinfo           --------------------------
	.section	.note.nv.cuinfo,"",@"SHT_NOTE"
	.sectionflags	@"SHF_NOTE_NV_CUINFO"
        /*0018*/ 	.short	0x0002
        /*001a*/ 	.short	0x0064
        /*001c*/ 	.short	0x0082
	.zero		2


//--------------------- .nv.info                  --------------------------
	.section	.nv.info,"",@"SHT_CUDA_INFO"
	.align	4


	//----- nvinfo : EIATTR_REGCOUNT
	.align		4
        /*0000*/ 	.byte	0x04, 0x2f
        /*0002*/ 	.short	(.L_41 - .L_40)
	.align		4
.L_40:
        /*0004*/ 	.word	index@(_Z5errorPdS_S_i)
        /*0008*/ 	.word	0x00000010


	//----- nvinfo : EIATTR_FRAME_SIZE
	.align		4
.L_41:
        /*000c*/ 	.byte	0x04, 0x11
        /*000e*/ 	.short	(.L_43 - .L_42)
	.align		4
.L_42:
        /*0010*/ 	.word	index@(_Z5errorPdS_S_i)
        /*0014*/ 	.word	0x00000000


	//----- nvinfo : EIATTR_REGCOUNT
	.align		4
.L_43:
        /*0018*/ 	.byte	0x04, 0x2f
        /*001a*/ 	.short	(.L_45 - .L_44)
	.align		4
.L_44:
        /*001c*/ 	.word	index@(_Z7computePdS_i)
        /*0020*/ 	.word	0x00000012


	//----- nvinfo : EIATTR_FRAME_SIZE
	.align		4
.L_45:
        /*0024*/ 	.byte	0x04, 0x11
        /*0026*/ 	.short	(.L_47 - .L_46)
	.align		4
.L_46:
        /*0028*/ 	.word	index@(_Z7computePdS_i)
        /*002c*/ 	.word	0x00000000


	//----- nvinfo : EIATTR_REGCOUNT
	.align		4
.L_47:
        /*0030*/ 	.byte	0x04, 0x2f
        /*0032*/ 	.short	(.L_49 - .L_48)
	.align		4
.L_48:
        /*0034*/ 	.word	index@(_ZN3cub18CUB_300001_SM_10006detail11EmptyKernelIvEEvv)
        /*0038*/ 	.word	0x00000004


	//----- nvinfo : EIATTR_FRAME_SIZE
	.align		4
.L_49:
        /*003c*/ 	.byte	0x04, 0x11
        /*003e*/ 	.short	(.L_51 - .L_50)
	.align		4
.L_50:
        /*0040*/ 	.word	index@(_ZN3cub18CUB_300001_SM_10006detail11EmptyKernelIvEEvv)
        /*0044*/ 	.word	0x00000000


	//----- nvinfo : EIATTR_REGCOUNT
	.align		4
.L_51:
        /*0048*/ 	.byte	0x04, 0x2f
        /*004a*/ 	.short	(.L_53 - .L_52)
	.align		4
.L_52:
        /*004c*/ 	.word	index@(_ZN3cub18CUB_300001_SM_10006detail6reduce28DeviceReduceSingleTileKernelINS2_10policy_hubIdjN4cuda3__47maximumIvEEE10Policy1000EPdSB_jS8_ddNS5_3std3__410__identityEEEvT0_T1_T2_T3_T4_T6_)
        /*0050*/ 	.word	0x0000002c


	//----- nvinfo : EIATTR_FRAME_SIZE
	.align		4
.L_53:
        /*0054*/ 	.byte	0x04, 0x11
        /*0056*/ 	.short	(.L_55 - .L_54)
	.align		4
.L_54:
        /*0058*/ 	.word	index@(_ZN3cub18CUB_300001_SM_10006detail6reduce28DeviceReduceSingleTileKernelINS2_10policy_hubIdjN4cuda3__47maximumIvEEE10Policy1000EPdSB_jS8_ddNS5_3std3__410__identityEEEvT0_T1_T2_T3_T4_T6_)
        /*005c*/ 	.word	0x00000000


	//----- nvinfo : EIATTR_REGCOUNT
	.align		4
.L_55:
        /*0060*/ 	.byte	0x04, 0x2f
        /*0062*/ 	.short	(.L_57 - .L_56)
	.align		4
.L_56:
        /*0064*/ 	.word	index@(_ZN3cub18CUB_300001_SM_10006detail6reduce18DeviceReduceKernelINS2_10policy_hubIdjN4cuda3__47maximumIvEEE10Policy1000EPdjS8_dNS5_3std3__410__identityEEEvT0_PT3_T1_NS0_13GridEvenShareISI_EET2_T4_)
        /*0068*/ 	.word	0x0000001c


	//----- nvinfo : EIATTR_FRAME_SIZE
	.align		4
.L_57:
        /*006c*/ 	.byte	0x04, 0x11
        /*006e*/ 	.short	(.L_59 - .L_58)
	.align		4
.L_58:
        /*0070*/ 	.word	index@(_ZN3cub18CUB_300001_SM_10006detail6reduce18DeviceReduceKernelINS2_10policy_hubIdjN4cuda3__47maximumIvEEE10Policy1000EPdjS8_dNS5_3std3__410__identityEEEvT0_PT3_T1_NS0_13GridEvenShareISI_EET2_T4_)
        /*0074*/ 	.word	0x00000000


	//----- nvinfo : EIATTR_REGCOUNT
	.align		4
.L_59:
        /*0078*/ 	.byte	0x04, 0x2f
        /*007a*/ 	.short	(.L_61 - .L_60)
	.align		4
.L_60:
        /*007c*/ 	.word	index@(_ZN3cub18CUB_300001_SM_10006detail6reduce28DeviceReduceSingleTileKernelINS2_10policy_hubIdjN4cuda3__47maximumIvEEE10Policy1000EPdSB_iS8_ddNS5_3std3__410__identityEEEvT0_T1_T2_T3_T4_T6_)
        /*0080*/ 	.word	0x00000030


	//----- nvinfo : EIATTR_FRAME_SIZE
	.align		4
.L_61:
        /*0084*/ 	.byte	0x04, 0x11
        /*0086*/ 	.short	(.L_63 - .L_62)
	.align		4
.L_62:
        /*0088*/ 	.word	index@(_ZN3cub18CUB_300001_SM_10006detail6reduce28DeviceReduceSingleTileKernelINS2_10policy_hubIdjN4cuda3__47maximumIvEEE10Policy1000EPdSB_iS8_ddNS5_3std3__410__identityEEEvT0_T1_T2_T3_T4_T6_)
        /*008c*/ 	.word	0x00000000


	//----- nvinfo : EIATTR_MIN_STACK_SIZE
	.align		4
.L_63:
        /*0090*/ 	.byte	0x04, 0x12
        /*0092*/ 	.short	(.L_65 - .L_64)
	.align		4
.L_64:
        /*0094*/ 	.word	index@(_ZN3cub18CUB_300001_SM_10006detail6reduce28DeviceReduceSingleTileKernelINS2_10policy_hubIdjN4cuda3__47maximumIvEEE10Policy1000EPdSB_iS8_ddNS5_3std3__410__identityEEEvT0_T1_T2_T3_T4_T6_)
        /*0098*/ 	.word	0x00000000


	//----- nvinfo : EIATTR_MIN_STACK_SIZE
	.align		4
.L_65:
        /*009c*/ 	.byte	0x04, 0x12
        /*009e*/ 	.short	(.L_67 - .L_66)
	.align		4
.L_66:
        /*00a0*/ 	.word	index@(_ZN3cub18CUB_300001_SM_10006detail6reduce18DeviceReduceKernelINS2_10policy_hubIdjN4cuda3__47maximumIvEEE10Policy1000EPdjS8_dNS5_3std3__410__identityEEEvT0_PT3_T1_NS0_13GridEvenShareISI_EET2_T4_)
        /*00a4*/ 	.word	0x00000000


	//----- nvinfo : EIATTR_MIN_STACK_SIZE
	.align		4
.L_67:
        /*00a8*/ 	.byte	0x04, 0x12
        /*00aa*/ 	.short	(.L_69 - .L_68)
	.align		4
.L_68:
        /*00ac*/ 	.word	index@(_ZN3cub18CUB_300001_SM_10006detail6reduce28DeviceReduceSingleTileKernelINS2_10policy_hubIdjN4cuda3__47maximumIvEEE10Policy1000EPdSB_jS8_ddNS5_3std3__410__identityEEEvT0_T1_T2_T3_T4_T6_)
        /*00b0*/ 	.word	0x00000000


	//----- nvinfo : EIATTR_MIN_STACK_SIZE
	.align		4
.L_69:
        /*00b4*/ 	.byte	0x04, 0x12
        /*00b6*/ 	.short	(.L_71 - .L_70)
	.align		4
.L_70:
        /*00b8*/ 	.word	index@(_ZN3cub18CUB_300001_SM_10006detail11EmptyKernelIvEEvv)
        /*00bc*/ 	.word	0x00000000


	//----- nvinfo : EIATTR_MIN_STACK_SIZE
	.align		4
.L_71:
        /*00c0*/ 	.byte	0x04, 0x12
        /*00c2*/ 	.short	(.L_73 - .L_72)
	.align		4
.L_72:
        /*00c4*/ 	.word	index@(_Z7computePdS_i)
        /*00c8*/ 	.word	0x00000000


	//----- nvinfo : EIATTR_MIN_STACK_SIZE
	.align		4
.L_73:
        /*00cc*/ 	.byte	0x04, 0x12
        /*00ce*/ 	.short	(.L_75 - .L_74)
	.align		4
.L_74:
        /*00d0*/ 	.word	index@(_Z5errorPdS_S_i)
        /*00d4*/ 	.word	0x00000000
.L_75:


//--------------------- .nv.compat                --------------------------
	.section	.nv.compat,"",@"SHT_CUDA_COMPAT_INFO"
	.align	4
        /*0000*/ 	.byte	0x02, 0x09, 0x00, 0x00, 0x02, 0x02, 0x01, 0x00, 0x02, 0x05, 0x05, 0x00, 0x03, 0x07, 0x01, 0x01
        /*0010*/ 	.byte	0x02, 0x03, 0x00, 0x00, 0x02, 0x06, 0x01, 0x00, 0x04, 0x0b, 0x08, 0x00, 0x01, 0x00, 0x00, 0x00
        /*0020*/ 	.byte	0x00, 0x00, 0x00, 0x00


//--------------------- .nv.info._ZN3cub18CUB_300001_SM_10006detail6reduce28DeviceReduceSingleTileKernelINS2_10policy_hubIdjN4cuda3__47maximumIvEEE10Policy1000EPdSB_iS8_ddNS5_3std3__410__identityEEEvT0_T1_T2_T3_T4_T6_ --------------------------
	.section	.nv.info._ZN3cub18CUB_300001_SM_10006detail6reduce28DeviceReduceSingleTileKernelINS2_10policy_hubIdjN4cuda3__47maximumIvEEE10Policy1000EPdSB_iS8_ddNS5_3std3__410__identityEEEvT0_T1_T2_T3_T4_T6_,"",@"SHT_CUDA_INFO"
	.sectionflags	@""
	.align	4


	//----- nvinfo : EIATTR_CUDA_API_VERSION
	.align		4
        /*0000*/ 	.byte	0x04, 0x37
        /*0002*/ 	.short	(.L_77 - .L_76)
.L_76:
        /*0004*/ 	.word	0x00000082


	//----- nvinfo : EIATTR_KPARAM_INFO
	.align		4
.L_77:
        /*0008*/ 	.byte	0x04, 0x17
        /*000a*/ 	.short	(.L_79 - .L_78)
.L_78:
        /*000c*/ 	.word	0x00000000
        /*0010*/ 	.short	0x0005
        /*0012*/ 	.short	0x0020
        /*0014*/ 	.byte	0x00, 0xf0, 0x05, 0x00


	//----- nvinfo : EIATTR_KPARAM_INFO
	.align		4
.L_79:
        /*0018*/ 	.byte	0x04, 0x17
        /*001a*/ 	.short	(.L_81 - .L_80)
.L_80:
        /*001c*/ 	.word	0x00000000
        /*0020*/ 	.short	0x0004
        /*0022*/ 	.short	0x0018
        /*0024*/ 	.byte	0x00, 0xf0, 0x21, 0x00


	//----- nvinfo : EIATTR_KPARAM_INFO
	.align		4
.L_81:
        /*0028*/ 	.byte	0x04, 0x17
        /*002a*/ 	.short	(.L_83 - .L_82)
.L_82:
        /*002c*/ 	.word	0x00000000
        /*0030*/ 	.short	0x0003
        /*0032*/ 	.short	0x0014
        /*0034*/ 	.byte	0x00, 0xf0, 0x05, 0x00


	//----- nvinfo : EIATTR_KPARAM_INFO
	.align		4
.L_83:
        /*0038*/ 	.byte	0x04, 0x17
        /*003a*/ 	.short	(.L_85 - .L_84)
.L_84:
        /*003c*/ 	.word	0x00000000
        /*0040*/ 	.short	0x0002
        /*0042*/ 	.short	0x0010
        /*0044*/ 	.byte	0x00, 0xf0, 0x11, 0x00


	//----- nvinfo : EIATTR_KPARAM_INFO
	.align		4
.L_85:
        /*0048*/ 	.byte	0x04, 0x17
        /*004a*/ 	.short	(.L_87 - .L_86)
.L_86:
        /*004c*/ 	.word	0x00000000
        /*0050*/ 	.short	0x0001
        /*0052*/ 	.short	0x0008
        /*0054*/ 	.byte	0x00, 0xf5, 0x21, 0x00


	//----- nvinfo : EIATTR_KPARAM_INFO
	.align		4
.L_87:
        /*0058*/ 	.byte	0x04, 0x17
        /*005a*/ 	.short	(.L_89 - .L_88)
.L_88:
        /*005c*/ 	.word	0x00000000
        /*0060*/ 	.short	0x0000
        /*0062*/ 	.short	0x0000
        /*0064*/ 	.byte	0x00, 0xf5, 0x21, 0x00


	//----- nvinfo : EIATTR_SPARSE_MMA_MASK
	.align		4
.L_89:
        /*0068*/ 	.byte	0x03, 0x50
        /*006a*/ 	.short	0x0000


	//----- nvinfo : EIATTR_MAXREG_COUNT
	.align		4
        /*006c*/ 	.byte	0x03, 0x1b
        /*006e*/ 	.short	0x00ff


	//----- nvinfo : EIATTR_NUM_BARRIERS
	.align		4
        /*0070*/ 	.byte	0x02, 0x4c
        /*0072*/ 	.byte	0x01
	.zero		1


	//----- nvinfo : EIATTR_MERCURY_ISA_VERSION
	.align		4
        /*0074*/ 	.byte	0x03, 0x5f
        /*0076*/ 	.short	0x0101


	//----- nvinfo : EIATTR_COOP_GROUP_MASK_REGIDS
	.align		4
        /*0078*/ 	.byte	0x04, 0x29
        /*007a*/ 	.short	(.L_91 - .L_90)


	//   ....[0]....
.L_90:
        /*007c*/ 	.word	0xffffffff


	//   ....[1]....
        /*0080*/ 	.word	0xffffffff


	//   ....[2]....
        /*0084*/ 	.word	0xffffffff


	//   ....[3]....
        /*0088*/ 	.word	0xffffffff


	//   ....[4]....
        /*008c*/ 	.word	0xffffffff


	//   ....[5]....
        /*0090*/ 	.word	0xffffffff


	//   ....[6]....
        /*0094*/ 	.word	0xffffffff


	//   ....[7]....
        /*0098*/ 	.word	0xffffffff


	//   ....[8]....
        /*009c*/ 	.word	0xffffffff


	//   ....[9]....
        /*00a0*/ 	.word	0xffffffff


	//   ....[10]....
        /*00a4*/ 	.word	0xffffffff


	//   ....[11]....
        /*00a8*/ 	.word	0xffffffff


	//   ....[12]....
        /*00ac*/ 	.word	0xffffffff


	//   ....[13]....
        /*00b0*/ 	.word	0xffffffff


	//   ....[14]....
        /*00b4*/ 	.word	0xffffffff


	//   ....[15]....
        /*00b8*/ 	.word	0xffffffff


	//   ....[16]....
        /*00bc*/ 	.word	0xffffffff


	//   ....[17]....
        /*00c0*/ 	.word	0xffffffff


	//   ....[18]....
        /*00c4*/ 	.word	0xffffffff


	//   ....[19]....
        /*00c8*/ 	.word	0xffffffff


	//   ....[20]....
        /*00cc*/ 	.word	0xffffffff


	//   ....[21]....
        /*00d0*/ 	.word	0xffffffff


	//   ....[22]....
        /*00d4*/ 	.word	0xffffffff


	//   ....[23]....
        /*00d8*/ 	.word	0xffffffff


	//   ....[24]....
        /*00dc*/ 	.word	0xffffffff


	//   ....[25]....
        /*00e0*/ 	.word	0xffffffff


	//   ....[26]....
        /*00e4*/ 	.word	0xffffffff


	//   ....[27]....
        /*00e8*/ 	.word	0xffffffff


	//   ....[28]....
        /*00ec*/ 	.word	0xffffffff


	//   ....[29]....
        /*00f0*/ 	.word	0xffffffff


	//   ....[30]....
        /*00f4*/ 	.word	0xffffffff


	//   ....[31]....
        /*00f8*/ 	.word	0xffffffff


	//   ....[32]....
        /*00fc*/ 	.word	0xffffffff


	//   ....[33]....
        /*0100*/ 	.word	0xffffffff


	//   ....[34]....
        /*0104*/ 	.word	0xffffffff


	//   ....[35]....
        /*0108*/ 	.word	0xffffffff


	//   ....[36]....
        /*010c*/ 	.word	0xffffffff


	//   ....[37]....
        /*0110*/ 	.word	0xffffffff


	//   ....[38]....
        /*0114*/ 	.word	0xffffffff


	//   ....[39]....
        /*0118*/ 	.word	0xffffffff


	//   ....[40]....
        /*011c*/ 	.word	0xffffffff


	//   ....[41]....
        /*0120*/ 	.word	0xffffffff


	//   ....[42]....
        /*0124*/ 	.word	0xffffffff


	//   ....[43]....
        /*0128*/ 	.word	0xffffffff


	//   ....[44]....
        /*012c*/ 	.word	0xffffffff


	//   ....[45]....
        /*0130*/ 	.word	0xffffffff


	//   ....[46]....
        /*0134*/ 	.word	0xffffffff


	//   ....[47]....
        /*0138*/ 	.word	0xffffffff


	//   ....[48]....
        /*013c*/ 	.word	0xffffffff


	//   ....[49]....
        /*0140*/ 	.word	0xffffffff


	//   ....[50]....
        /*0144*/ 	.word	0xffffffff


	//   ....[51]....
        /*0148*/ 	.word	0xffffffff


	//   ....[52]....
        /*014c*/ 	.word	0xffffffff


	//   ....[53]....
        /*0150*/ 	.word	0xffffffff


	//   ....[54]....
        /*0154*/ 	.word	0xffffffff


	//   ....[55]....
        /*0158*/ 	.word	0xffffffff


	//   ....[56]....
        /*015c*/ 	.word	0xffffffff


	//   ....[57]....
        /*0160*/ 	.word	0xffffffff


	//   ....[58]....
        /*0164*/ 	.word	0xffffffff


	//   ....[59]....
        /*0168*/ 	.word	0xffffffff


	//----- nvinfo : EIATTR_COOP_GROUP_INSTR_OFFSETS
	.align		4
.L_91:
        /*016c*/ 	.byte	0x04, 0x28
        /*016e*/ 	.short	(.L_93 - .L_92)


	//   ....[0]....
.L_92:
        /*0170*/ 	.word	0x00000d30


	//   ....[1]....
        /*0174*/ 	.word	0x00000d40


	//   ....[2]....
        /*0178*/ 	.word	0x00000dd0


	//   ....[3]....
        /*017c*/ 	.word	0x00000e10


	//   ....[4]....
        /*0180*/ 	.word	0x00000e80


	//   ....[5]....
        /*0184*/ 	.word	0x00000ea0


	//   ....[6]....
        /*0188*/ 	.word	0x00000ef0


	//   ....[7]....
        /*018c*/ 	.word	0x00000f10


	//   ....[8]....
        /*0190*/ 	.word	0x00000f60


	//   ....[9]....
        /*0194*/ 	.word	0x00000f80


	//   ....[10]....
        /*0198*/ 	.word	0x00001280


	//   ....[11]....
        /*019c*/ 	.word	0x00001290


	//   ....[12]....
        /*01a0*/ 	.word	0x00001320


	//   ....[13]....
        /*01a4*/ 	.word	0x00001350


	//   ....[14]....
        /*01a8*/ 	.word	0x000013b0


	//   ....[15]....
        /*01ac*/ 	.word	0x000013e0


	//   ....[16]....
        /*01b0*/ 	.word	0x00001440


	//   ....[17]....
        /*01b4*/ 	.word	0x00001480


	//   ....[18]....
        /*01b8*/ 	.word	0x000014f0


	//   ....[19]....
        /*01bc*/ 	.word	0x00001530


	//   ....[20]....
        /*01c0*/ 	.word	0x00002960


	//   ....[21]....
        /*01c4*/ 	.word	0x00002970


	//   ....[22]....
        /*01c8*/ 	.word	0x00002a00


	//   ....[23]....
        /*01cc*/ 	.word	0x00002a30


	//   ....[24]....
        /*01d0*/ 	.word	0x00002aa0


	//   ....[25]....
        /*01d4*/ 	.word	0x00002ac0


	//   ....[26]....
        /*01d8*/ 	.word	0x00002b20


	//   ....[27]....
        /*01dc*/ 	.word	0x00002b30


	//   ....[28]....
        /*01e0*/ 	.word	0x00002b80


	//   ....[29]....
        /*01e4*/ 	.word	0x00002b90


	//   ....[30]....
        /*01e8*/ 	.word	0x00003a20


	//   ....[31]....
        /*01ec*/ 	.word	0x00003a30


	//   ....[32]....
        /*01f0*/ 	.word	0x00003ac0


	//   ....[33]....
        /*01f4*/ 	.word	0x00003b00


	//   ....[34]....
        /*01f8*/ 	.word	0x00003b80


	//   ....[35]....
        /*01fc*/ 	.word	0x00003bc0


	//   ....[36]....
        /*0200*/ 	.word	0x00003c20


	//   ....[37]....
        /*0204*/ 	.word	0x00003c50


	//   ....[38]....
        /*0208*/ 	.word	0x00003ca0


	//   ....[39]....
        /*020c*/ 	.word	0x00003cd0


	//   ....[40]....
        /*0210*/ 	.word	0x00003fb0


	//   ....[41]....
        /*0214*/ 	.word	0x00003fc0


	//   ....[42]....
        /*0218*/ 	.word	0x00004050


	//   ....[43]....
        /*021c*/ 	.word	0x00004080


	//   ....[44]....
        /*0220*/ 	.word	0x000040d0


	//   ....[45]....
        /*0224*/ 	.word	0x00004100


	//   ....[46]....
        /*0228*/ 	.word	0x00004170


	//   ....[47]....
        /*022c*/ 	.word	0x000041b0


	//   ....[48]....
        /*0230*/ 	.word	0x00004220


	//   ....[49]....
        /*0234*/ 	.word	0x00004250


	//   ....[50]....
        /*0238*/ 	.word	0x00005700


	//   ....[51]....
        /*023c*/ 	.word	0x00005710


	//   ....[52]....
        /*0240*/ 	.word	0x000057a0


	//   ....[53]....
        /*0244*/ 	.word	0x000057e0


	//   ....[54]....
        /*0248*/ 	.word	0x00005860


	//   ....[55]....
        /*024c*/ 	.word	0x000058a0


	//   ....[56]....
        /*0250*/ 	.word	0x00005900


	//   ....[57]....
        /*0254*/ 	.word	0x00005930


	//   ....[58]....
        /*0258*/ 	.word	0x00005980


	//   ....[59]....
        /*025c*/ 	.word	0x000059b0


	//----- nvinfo : EIATTR_VRC_CTA_INIT_COUNT
	.align		4
.L_93:
        /*0260*/ 	.byte	0x02, 0x4a
	.zero		1
	.zero		1


	//----- nvinfo : EIATTR_EXIT_INSTR_OFFSETS
	.align		4
        /*0264*/ 	.byte	0x04, 0x1c
        /*0266*/ 	.short	(.L_95 - .L_94)


	//   ....[0]....
.L_94:
        /*0268*/ 	.word	0x00000080


	//   ....[1]....
        /*026c*/ 	.word	0x000000c0


	//   ....[2]....
        /*0270*/ 	.word	0x00005c20


	//   ....[3]....
        /*0274*/ 	.word	0x00005ca0


	//----- nvinfo : EIATTR_MAX_THREADS
	.align		4
.L_95:
        /*0278*/ 	.byte	0x04, 0x05
        /*027a*/ 	.short	(.L_97 - .L_96)
.L_96:
        /*027c*/ 	.word	0x00000100
        /*0280*/ 	.word	0x00000001
        /*0284*/ 	.word	0x00000001


	//----- nvinfo : EIATTR_CRS_STACK_SIZE
	.align		4
.L_97:
        /*0288*/ 	.byte	0x04, 0x1e
        /*028a*/ 	.short	(.L_99 - .L_98)
.L_98:
        /*028c*/ 	.word	0x00000000


	//----- nvinfo : EIATTR_CBANK_PARAM_SIZE
	.align		4
.L_99:
        /*0290*/ 	.byte	0x03, 0x19
        /*0292*/ 	.short	0x0021


	//----- nvinfo : EIATTR_PARAM_CBANK
	.align		4
        /*0294*/ 	.byte	0x04, 0x0a
        /*0296*/ 	.short	(.L_101 - .L_100)
	.align		4
.L_100:
        /*0298*/ 	.word	index@(.nv.constant0._ZN3cub18CUB_300001_SM_10006detail6reduce28DeviceReduceSingleTileKernelINS2_10policy_hubIdjN4cuda3__47maximumIvEEE10Policy1000EPdSB_iS8_ddNS5_3std3__410__identityEEEvT0_T1_T2_T3_T4_T6_)
        /*029c*/ 	.short	0x0380
        /*029e*/ 	.short	0x0021


	//----- nvinfo : EIATTR_SW_WAR
	.align		4
.L_101:
        /*02a0*/ 	.byte	0x04, 0x36
        /*02a2*/ 	.short	(.L_103 - .L_102)
.L_102:
        /*02a4*/ 	.word	0x00000008
.L_103:


//--------------------- .nv.info._ZN3cub18CUB_300001_SM_10006detail6reduce18DeviceReduceKernelINS2_10policy_hubIdjN4cuda3__47maximumIvEEE10Policy1000EPdjS8_dNS5_3std3__410__identityEEEvT0_PT3_T1_NS0_13GridEvenShareISI_EET2_T4_ --------------------------
	.section	.nv.info._ZN3cub18CUB_300001_SM_10006detail6reduce18DeviceReduceKernelINS2_10policy_hubIdjN4cuda3__47maximumIvEEE10Policy1000EPdjS8_dNS5_3std3__410__identityEEEvT0_PT3_T1_NS0_13GridEvenShareISI_EET2_T4_,"",@"SHT_CUDA_INFO"
	.sectionflags	@""
	.align	4


	//----- nvinfo : EIATTR_CUDA_API_VERSION
	.align		4
        /*0000*/ 	.byte	0x04, 0x37
        /*0002*/ 	.short	(.L_105 - .L_104)
.L_104:
        /*0004*/ 	.word	0x00000082


	//----- nvinfo : EIATTR_KPARAM_INFO
	.align		4
.L_105:
        /*0008*/ 	.byte	0x04, 0x17
        /*000a*/ 	.short	(.L_107 - .L_106)
.L_106:
        /*000c*/ 	.word	0x00000000
        /*0010*/ 	.short	0x0005
        /*0012*/ 	.short	0x003d
        /*0014*/ 	.byte	0x00, 0xf0, 0x05, 0x00


	//----- nvinfo : EIATTR_KPARAM_INFO
	.align		4
.L_107:
        /*0018*/ 	.byte	0x04, 0x17
        /*001a*/ 	.short	(.L_109 - .L_108)
.L_108:
        /*001c*/ 	.word	0x00000000
        /*0020*/ 	.short	0x0004
        /*0022*/ 	.short	0x003c
        /*0024*/ 	.byte	0x00, 0xf0, 0x05, 0x00


	//----- nvinfo : EIATTR_KPARAM_INFO
	.align		4
.L_109:
        /*0028*/ 	.byte	0x04, 0x17
        /*002a*/ 	.short	(.L_111 - .L_110)
.L_110:
        /*002c*/ 	.word	0x00000000
        /*0030*/ 	.short	0x0003
        /*0032*/ 	.short	0x0014
        /*0034*/ 	.byte	0x00, 0xf0, 0xa1, 0x00


	//----- nvinfo : EIATTR_KPARAM_INFO
	.align		4
.L_111:
        /*0038*/ 	.byte	0x04, 0x17
        /*003a*/ 	.short	(.L_113 - .L_112)
.L_112:
        /*003c*/ 	.word	0x00000000
        /*0040*/ 	.short	0x0002
        /*0042*/ 	.short	0x0010
        /*0044*/ 	.byte	0x00, 0xf0, 0x11, 0x00


	//----- nvinfo : EIATTR_KPARAM_INFO
	.align		4
.L_113:
        /*0048*/ 	.byte	0x04, 0x17
        /*004a*/ 	.short	(.L_115 - .L_114)
.L_114:
        /*004c*/ 	.word	0x00000000
        /*0050*/ 	.short	0x0001
        /*0052*/ 	.short	0x0008
        /*0054*/ 	.byte	0x00, 0xf5, 0x21, 0x00


	//----- nvinfo : EIATTR_KPARAM_INFO
	.align		4
.L_115:
        /*0058*/ 	.byte	0x04, 0x17
        /*005a*/ 	.short	(.L_117 - .L_116)
.L_116:
        /*005c*/ 	.word	0x00000000
        /*0060*/ 	.short	0x0000
        /*0062*/ 	.short	0x0000
        /*0064*/ 	.byte	0x00, 0xf5, 0x21, 0x00


	//----- nvinfo : EIATTR_SPARSE_MMA_MASK
	.align		4
.L_117:
        /*0068*/ 	.byte	0x03, 0x50
        /*006a*/ 	.short	0x0000


	//----- nvinfo : EIATTR_MAXREG_COUNT
	.align		4
        /*006c*/ 	.byte	0x03, 0x1b
        /*006e*/ 	.short	0x00ff


	//----- nvinfo : EIATTR_NUM_BARRIERS
	.align		4
        /*0070*/ 	.byte	0x02, 0x4c
        /*0072*/ 	.byte	0x01
	.zero		1


	//----- nvinfo : EIATTR_MERCURY_ISA_VERSION
	.align		4
        /*0074*/ 	.byte	0x03, 0x5f
        /*0076*/ 	.short	0x0101


	//----- nvinfo : EIATTR_COOP_GROUP_MASK_REGIDS
	.align		4
        /*0078*/ 	.byte	0x04, 0x29
        /*007a*/ 	.short	(.L_119 - .L_118)


	//   ....[0]....
.L_118:
        /*007c*/ 	.word	0xffffffff


	//   ....[1]....
        /*0080*/ 	.word	0xffffffff


	//   ....[2]....
        /*0084*/ 	.word	0xffffffff


	//   ....[3]....
        /*0088*/ 	.word	0xffffffff


	//   ....[4]....
        /*008c*/ 	.word	0xffffffff


	//   ....[5]....
        /*0090*/ 	.word	0xffffffff


	//   ....[6]....
        /*0094*/ 	.word	0xffffffff


	//   ....[7]....
        /*0098*/ 	.word	0xffffffff


	//   ....[8]....
        /*009c*/ 	.word	0xffffffff


	//   ....[9]....
        /*00a0*/ 	.word	0xffffffff


	//   ....[10]....
        /*00a4*/ 	.word	0xffffffff


	//   ....[11]....
        /*00a8*/ 	.word	0xffffffff


	//   ....[12]....
        /*00ac*/ 	.word	0xffffffff


	//   ....[13]....
        /*00b0*/ 	.word	0xffffffff


	//   ....[14]....
        /*00b4*/ 	.word	0xffffffff


	//   ....[15]....
        /*00b8*/ 	.word	0xffffffff


	//   ....[16]....
        /*00bc*/ 	.word	0xffffffff


	//   ....[17]....
        /*00c0*/ 	.word	0xffffffff


	//   ....[18]....
        /*00c4*/ 	.word	0xffffffff


	//   ....[19]....
        /*00c8*/ 	.word	0xffffffff


	//   ....[20]....
        /*00cc*/ 	.word	0xffffffff


	//   ....[21]....
        /*00d0*/ 	.word	0xffffffff


	//   ....[22]....
        /*00d4*/ 	.word	0xffffffff


	//   ....[23]....
        /*00d8*/ 	.word	0xffffffff


	//   ....[24]....
        /*00dc*/ 	.word	0xffffffff


	//   ....[25]....
        /*00e0*/ 	.word	0xffffffff


	//   ....[26]....
        /*00e4*/ 	.word	0xffffffff


	//   ....[27]....
        /*00e8*/ 	.word	0xffffffff


	//   ....[28]....
        /*00ec*/ 	.word	0xffffffff


	//   ....[29]....
        /*00f0*/ 	.word	0xffffffff


	//   ....[30]....
        /*00f4*/ 	.word	0xffffffff


	//   ....[31]....
        /*00f8*/ 	.word	0xffffffff


	//   ....[32]....
        /*00fc*/ 	.word	0xffffffff


	//   ....[33]....
        /*0100*/ 	.word	0xffffffff


	//   ....[34]....
        /*0104*/ 	.word	0xffffffff


	//   ....[35]....
        /*0108*/ 	.word	0xffffffff


	//   ....[36]....
        /*010c*/ 	.word	0xffffffff


	//   ....[37]....
        /*0110*/ 	.word	0xffffffff


	//   ....[38]....
        /*0114*/ 	.word	0xffffffff


	//   ....[39]....
        /*0118*/ 	.word	0xffffffff


	//   ....[40]....
        /*011c*/ 	.word	0xffffffff


	//   ....[41]....
        /*0120*/ 	.word	0xffffffff


	//   ....[42]....
        /*0124*/ 	.word	0xffffffff


	//   ....[43]....
        /*0128*/ 	.word	0xffffffff


	//   ....[44]....
        /*012c*/ 	.word	0xffffffff


	//   ....[45]....
        /*0130*/ 	.word	0xffffffff


	//   ....[46]....
        /*0134*/ 	.word	0xffffffff


	//   ....[47]....
        /*0138*/ 	.word	0xffffffff


	//   ....[48]....
        /*013c*/ 	.word	0xffffffff


	//   ....[49]....
        /*0140*/ 	.word	0xffffffff


	//   ....[50]....
        /*0144*/ 	.word	0xffffffff


	//   ....[51]....
        /*0148*/ 	.word	0xffffffff


	//   ....[52]....
        /*014c*/ 	.word	0xffffffff


	//   ....[53]....
        /*0150*/ 	.word	0xffffffff


	//   ....[54]....
        /*0154*/ 	.word	0xffffffff


	//   ....[55]....
        /*0158*/ 	.word	0xffffffff


	//   ....[56]....
        /*015c*/ 	.word	0xffffffff


	//   ....[57]....
        /*0160*/ 	.word	0xffffffff


	//   ....[58]....
        /*0164*/ 	.word	0xffffffff


	//   ....[59]....
        /*0168*/ 	.word	0xffffffff


	//----- nvinfo : EIATTR_COOP_GROUP_INSTR_OFFSETS
	.align		4
.L_119:
        /*016c*/ 	.byte	0x04, 0x28
        /*016e*/ 	.short	(.L_121 - .L_120)


	//   ....[0]....
.L_120:
        /*0170*/ 	.word	0x000005c0


	//   ....[1]....
        /*0174*/ 	.word	0x000005d0


	//   ....[2]....
        /*0178*/ 	.word	0x00000660


	//   ....[3]....
        /*017c*/ 	.word	0x00000670


	//   ....[4]....
        /*0180*/ 	.word	0x000006d0


	//   ....[5]....
        /*0184*/ 	.word	0x00000700


	//   ....[6]....
        /*0188*/ 	.word	0x00000780


	//   ....[7]....
        /*018c*/ 	.word	0x00000790


	//   ....[8]....
        /*0190*/ 	.word	0x000007e0


	//   ....[9]....
        /*0194*/ 	.word	0x000007f0


	//   ....[10]....
        /*0198*/ 	.word	0x00000ad0


	//   ....[11]....
        /*019c*/ 	.word	0x00000ae0


	//   ....[12]....
        /*01a0*/ 	.word	0x00000b70


	//   ....[13]....
        /*01a4*/ 	.word	0x00000b90


	//   ....[14]....
        /*01a8*/ 	.word	0x00000bf0


	//   ....[15]....
        /*01ac*/ 	.word	0x00000c10


	//   ....[16]....
        /*01b0*/ 	.word	0x00000c70


	//   ....[17]....
        /*01b4*/ 	.word	0x00000ca0


	//   ....[18]....
        /*01b8*/ 	.word	0x00000d20


	//   ....[19]....
        /*01bc*/ 	.word	0x00000d40


	//   ....[20]....
        /*01c0*/ 	.word	0x00001b60


	//   ....[21]....
        /*01c4*/ 	.word	0x00001b70


	//   ....[22]....
        /*01c8*/ 	.word	0x00001c00


	//   ....[23]....
        /*01cc*/ 	.word	0x00001c30


	//   ....[24]....
        /*01d0*/ 	.word	0x00001ca0


	//   ....[25]....
        /*01d4*/ 	.word	0x00001cc0


	//   ....[26]....
        /*01d8*/ 	.word	0x00001d20


	//   ....[27]....
        /*01dc*/ 	.word	0x00001d30


	//   ....[28]....
        /*01e0*/ 	.word	0x00001d80


	//   ....[29]....
        /*01e4*/ 	.word	0x00001d90


	//   ....[30]....
        /*01e8*/ 	.word	0x00002530


	//   ....[31]....
        /*01ec*/ 	.word	0x00002540


	//   ....[32]....
        /*01f0*/ 	.word	0x000025d0


	//   ....[33]....
        /*01f4*/ 	.word	0x000025e0


	//   ....[34]....
        /*01f8*/ 	.word	0x00002640


	//   ....[35]....
        /*01fc*/ 	.word	0x00002670


	//   ....[36]....
        /*0200*/ 	.word	0x000026f0


	//   ....[37]....
        /*0204*/ 	.word	0x00002700


	//   ....[38]....
        /*0208*/ 	.word	0x00002750


	//   ....[39]....
        /*020c*/ 	.word	0x00002760


	//   ....[40]....
        /*0210*/ 	.word	0x00002a60


	//   ....[41]....
        /*0214*/ 	.word	0x00002a70


	//   ....[42]....
        /*0218*/ 	.word	0x00002b00


	//   ....[43]....
        /*021c*/ 	.word	0x00002b20


	//   ....[44]....
        /*0220*/ 	.word	0x00002b80


	//   ....[45]....
        /*0224*/ 	.word	0x00002ba0


	//   ....[46]....
        /*0228*/ 	.word	0x00002c00


	//   ....[47]....
        /*022c*/ 	.word	0x00002c40


	//   ....[48]....
        /*0230*/ 	.word	0x00002cc0


	//   ....[49]....
        /*0234*/ 	.word	0x00002ce0


	//   ....[50]....
        /*0238*/ 	.word	0x00003b40


	//   ....[51]....
        /*023c*/ 	.word	0x00003b50


	//   ....[52]....
        /*0240*/ 	.word	0x00003be0


	//   ....[53]....
        /*0244*/ 	.word	0x00003bf0


	//   ....[54]....
        /*0248*/ 	.word	0x00003c50


	//   ....[55]....
        /*024c*/ 	.word	0x00003c80


	//   ....[56]....
        /*0250*/ 	.word	0x00003d00


	//   ....[57]....
        /*0254*/ 	.word	0x00003d10


	//   ....[58]....
        /*0258*/ 	.word	0x00003d60


	//   ....[59]....
        /*025c*/ 	.word	0x00003d70


	//----- nvinfo : EIATTR_VRC_CTA_INIT_COUNT
	.align		4
.L_121:
        /*0260*/ 	.byte	0x02, 0x4a
	.zero		1
	.zero		1


	//----- nvinfo : EIATTR_EXIT_INSTR_OFFSETS
	.align		4
        /*0264*/ 	.byte	0x04, 0x1c
        /*0266*/ 	.short	(.L_123 - .L_122)


	//   ....[0]....
.L_122:
        /*0268*/ 	.word	0x00003fe0


	//   ....[1]....
        /*026c*/ 	.word	0x00004040


	//----- nvinfo : EIATTR_MAX_THREADS
	.align		4
.L_123:
        /*0270*/ 	.byte	0x04, 0x05
        /*0272*/ 	.short	(.L_125 - .L_124)
.L_124:
        /*0274*/ 	.word	0x00000100
        /*0278*/ 	.word	0x00000001
        /*027c*/ 	.word	0x00000001


	//----- nvinfo : EIATTR_CRS_STACK_SIZE
	.align		4
.L_125:
        /*0280*/ 	.byte	0x04, 0x1e
        /*0282*/ 	.short	(.L_127 - .L_126)
.L_126:
        /*0284*/ 	.word	0x00000000


	//----- nvinfo : EIATTR_CBANK_PARAM_SIZE
	.align		4
.L_127:
        /*0288*/ 	.byte	0x03, 0x19
        /*028a*/ 	.short	0x003e


	//----- nvinfo : EIATTR_PARAM_CBANK
	.align		4
        /*028c*/ 	.byte	0x04, 0x0a
        /*028e*/ 	.short	(.L_129 - .L_128)
	.align		4
.L_128:
        /*0290*/ 	.word	index@(.nv.constant0._ZN3cub18CUB_300001_SM_10006detail6reduce18DeviceReduceKernelINS2_10policy_hubIdjN4cuda3__47maximumIvEEE10Policy1000EPdjS8_dNS5_3std3__410__identityEEEvT0_PT3_T1_NS0_13GridEvenShareISI_EET2_T4_)
        /*0294*/ 	.short	0x0380
        /*0296*/ 	.short	0x003e


	//----- nvinfo : EIATTR_SW_WAR
	.align		4
.L_129:
        /*0298*/ 	.byte	0x04, 0x36
        /*029a*/ 	.short	(.L_131 - .L_130)
.L_130:
        /*029c*/ 	.word	0x00000008
.L_131:


//--------------------- .nv.info._ZN3cub18CUB_300001_SM_10006detail6reduce28DeviceReduceSingleTileKernelINS2_10policy_hubIdjN4cuda3__47maximumIvEEE10Policy1000EPdSB_jS8_ddNS5_3std3__410__identityEEEvT0_T1_T2_T3_T4_T6_ --------------------------
	.section	.nv.info._ZN3cub18CUB_300001_SM_10006detail6reduce28DeviceReduceSingleTileKernelINS2_10policy_hubIdjN4cuda3__47maximumIvEEE10Policy1000EPdSB_jS8_ddNS5_3std3__410__identityEEEvT0_T1_T2_T3_T4_T6_,"",@"SHT_CUDA_INFO"
	.sectionflags	@""
	.align	4


	//----- nvinfo : EIATTR_CUDA_API_VERSION
	.align		4
        /*0000*/ 	.byte	0x04, 0x37
        /*0002*/ 	.short	(.L_133 - .L_132)
.L_132:
        /*0004*/ 	.word	0x00000082


	//----- nvinfo : EIATTR_KPARAM_INFO
	.align		4
.L_133:
        /*0008*/ 	.byte	0x04, 0x17
        /*000a*/ 	.short	(.L_135 - .L_134)
.L_134:
        /*000c*/ 	.word	0x00000000
        /*0010*/ 	.short	0x0005
        /*0012*/ 	.short	0x0020
        /*0014*/ 	.byte	0x00, 0xf0, 0x05, 0x00


	//----- nvinfo : EIATTR_KPARAM_INFO
	.align		4
.L_135:
        /*0018*/ 	.byte	0x04, 0x17
        /*001a*/ 	.short	(.L_137 - .L_136)
.L_136:
        /*001c*/ 	.word	0x00000000
        /*0020*/ 	.short	0x0004
        /*0022*/ 	.short	0x0018
        /*0024*/ 	.byte	0x00, 0xf0, 0x21, 0x00


	//----- nvinfo : EIATTR_KPARAM_INFO
	.align		4
.L_137:
        /*0028*/ 	.byte	0x04, 0x17
        /*002a*/ 	.short	(.L_139 - .L_138)
.L_138:
        /*002c*/ 	.word	0x00000000
        /*0030*/ 	.short	0x0003
        /*0032*/ 	.short	0x0014
        /*0034*/ 	.byte	0x00, 0xf0, 0x05, 0x00


	//----- nvinfo : EIATTR_KPARAM_INFO
	.align		4
.L_139:
        /*0038*/ 	.byte	0x04, 0x17
        /*003a*/ 	.short	(.L_141 - .L_140)
.L_140:
        /*003c*/ 	.word	0x00000000
        /*0040*/ 	.short	0x0002
        /*0042*/ 	.short	0x0010
        /*0044*/ 	.byte	0x00, 0xf0, 0x11, 0x00


	//----- nvinfo : EIATTR_KPARAM_INFO
	.align		4
.L_141:
        /*0048*/ 	.byte	0x04, 0x17
        /*004a*/ 	.short	(.L_143 - .L_142)
.L_142:
        /*004c*/ 	.word	0x00000000
        /*0050*/ 	.short	0x0001
        /*0052*/ 	.short	0x0008
        /*0054*/ 	.byte	0x00, 0xf5, 0x21, 0x00


	//----- nvinfo : EIATTR_KPARAM_INFO
	.align		4
.L_143:
        /*0058*/ 	.byte	0x04, 0x17
        /*005a*/ 	.short	(.L_145 - .L_144)
.L_144:
        /*005c*/ 	.word	0x00000000
        /*0060*/ 	.short	0x0000
        /*0062*/ 	.short	0x0000
        /*0064*/ 	.byte	0x00, 0xf5, 0x21, 0x00


	//----- nvinfo : EIATTR_SPARSE_MMA_MASK
	.align		4
.L_145:
        /*0068*/ 	.byte	0x03, 0x50
        /*006a*/ 	.short	0x0000


	//----- nvinfo : EIATTR_MAXREG_COUNT
	.align		4
        /*006c*/ 	.byte	0x03, 0x1b
        /*006e*/ 	.short	0x00ff


	//----- nvinfo : EIATTR_NUM_BARRIERS
	.align		4
        /*0070*/ 	.byte	0x02, 0x4c
        /*0072*/ 	.byte	0x01
	.zero		1


	//----- nvinfo : EIATTR_MERCURY_ISA_VERSION
	.align		4
        /*0074*/ 	.byte	0x03, 0x5f
        /*0076*/ 	.short	0x0101


	//----- nvinfo : EIATTR_COOP_GROUP_MASK_REGIDS
	.align		4
        /*0078*/ 	.byte	0x04, 0x29
        /*007a*/ 	.short	(.L_147 - .L_146)


	//   ....[0]....
.L_146:
        /*007c*/ 	.word	0xffffffff


	//   ....[1]....
        /*0080*/ 	.word	0xffffffff


	//   ....[2]....
        /*0084*/ 	.word	0xffffffff


	//   ....[3]....
        /*0088*/ 	.word	0xffffffff


	//   ....[4]....
        /*008c*/ 	.word	0xffffffff


	//   ....[5]....
        /*0090*/ 	.word	0xffffffff


	//   ....[6]....
        /*0094*/ 	.word	0xffffffff


	//   ....[7]....
        /*0098*/ 	.word	0xffffffff


	//   ....[8]....
        /*009c*/ 	.word	0xffffffff


	//   ....[9]....
        /*00a0*/ 	.word	0xffffffff


	//   ....[10]....
        /*00a4*/ 	.word	0xffffffff


	//   ....[11]....
        /*00a8*/ 	.word	0xffffffff


	//   ....[12]....
        /*00ac*/ 	.word	0xffffffff


	//   ....[13]....
        /*00b0*/ 	.word	0xffffffff


	//   ....[14]....
        /*00b4*/ 	.word	0xffffffff


	//   ....[15]....
        /*00b8*/ 	.word	0xffffffff


	//   ....[16]....
        /*00bc*/ 	.word	0xffffffff


	//   ....[17]....
        /*00c0*/ 	.word	0xffffffff


	//   ....[18]....
        /*00c4*/ 	.word	0xffffffff


	//   ....[19]....
        /*00c8*/ 	.word	0xffffffff


	//   ....[20]....
        /*00cc*/ 	.word	0xffffffff


	//   ....[21]....
        /*00d0*/ 	.word	0xffffffff


	//   ....[22]....
        /*00d4*/ 	.word	0xffffffff


	//   ....[23]....
        /*00d8*/ 	.word	0xffffffff


	//   ....[24]....
        /*00dc*/ 	.word	0xffffffff


	//   ....[25]....
        /*00e0*/ 	.word	0xffffffff


	//   ....[26]....
        /*00e4*/ 	.word	0xffffffff


	//   ....[27]....
        /*00e8*/ 	.word	0xffffffff


	//   ....[28]....
        /*00ec*/ 	.word	0xffffffff


	//   ....[29]....
        /*00f0*/ 	.word	0xffffffff


	//   ....[30]....
        /*00f4*/ 	.word	0xffffffff


	//   ....[31]....
        /*00f8*/ 	.word	0xffffffff


	//   ....[32]....
        /*00fc*/ 	.word	0xffffffff


	//   ....[33]....
        /*0100*/ 	.word	0xffffffff


	//   ....[34]....
        /*0104*/ 	.word	0xffffffff


	//   ....[35]....
        /*0108*/ 	.word	0xffffffff


	//   ....[36]....
        /*010c*/ 	.word	0xffffffff


	//   ....[37]....
        /*0110*/ 	.word	0xffffffff


	//   ....[38]....
        /*0114*/ 	.word	0xffffffff


	//   ....[39]....
        /*0118*/ 	.word	0xffffffff


	//   ....[40]....
        /*011c*/ 	.word	0xffffffff


	//   ....[41]....
        /*0120*/ 	.word	0xffffffff


	//   ....[42]....
        /*0124*/ 	.word	0xffffffff


	//   ....[43]....
        /*0128*/ 	.word	0xffffffff


	//   ....[44]....
        /*012c*/ 	.word	0xffffffff


	//   ....[45]....
        /*0130*/ 	.word	0xffffffff


	//   ....[46]....
        /*0134*/ 	.word	0xffffffff


	//   ....[47]....
        /*0138*/ 	.word	0xffffffff


	//   ....[48]....
        /*013c*/ 	.word	0xffffffff


	//   ....[49]....
        /*0140*/ 	.word	0xffffffff


	//   ....[50]....
        /*0144*/ 	.word	0xffffffff


	//   ....[51]....
        /*0148*/ 	.word	0xffffffff


	//   ....[52]....
        /*014c*/ 	.word	0xffffffff


	//   ....[53]....
        /*0150*/ 	.word	0xffffffff


	//   ....[54]....
        /*0154*/ 	.word	0xffffffff


	//   ....[55]....
        /*0158*/ 	.word	0xffffffff


	//   ....[56]....
        /*015c*/ 	.word	0xffffffff


	//   ....[57]....
        /*0160*/ 	.word	0xffffffff


	//   ....[58]....
        /*0164*/ 	.word	0xffffffff


	//   ....[59]....
        /*0168*/ 	.word	0xffffffff


	//----- nvinfo : EIATTR_COOP_GROUP_INSTR_OFFSETS
	.align		4
.L_147:
        /*016c*/ 	.byte	0x04, 0x28
        /*016e*/ 	.short	(.L_149 - .L_148)


	//   ....[0]....
.L_148:
        /*0170*/ 	.word	0x00000cb0


	//   ....[1]....
        /*0174*/ 	.word	0x00000cc0


	//   ....[2]....
        /*0178*/ 	.word	0x00000d50


	//   ....[3]....
        /*017c*/ 	.word	0x00000d90


	//   ....[4]....
        /*0180*/ 	.word	0x00000e10


	//   ....[5]....
        /*0184*/ 	.word	0x00000e40


	//   ....[6]....
        /*0188*/ 	.word	0x00000e90


	//   ....[7]....
        /*018c*/ 	.word	0x00000ec0


	//   ....[8]....
        /*0190*/ 	.word	0x00000f10


	//   ....[9]....
        /*0194*/ 	.word	0x00000f40


	//   ....[10]....
        /*0198*/ 	.word	0x00001240


	//   ....[11]....
        /*019c*/ 	.word	0x00001250


	//   ....[12]....
        /*01a0*/ 	.word	0x000012e0


	//   ....[13]....
        /*01a4*/ 	.word	0x00001310


	//   ....[14]....
        /*01a8*/ 	.word	0x00001370


	//   ....[15]....
        /*01ac*/ 	.word	0x000013a0


	//   ....[16]....
        /*01b0*/ 	.word	0x00001400


	//   ....[17]....
        /*01b4*/ 	.word	0x00001440


	//   ....[18]....
        /*01b8*/ 	.word	0x000014b0


	//   ....[19]....
        /*01bc*/ 	.word	0x000014f0


	//   ....[20]....
        /*01c0*/ 	.word	0x00002180


	//   ....[21]....
        /*01c4*/ 	.word	0x00002190


	//   ....[22]....
        /*01c8*/ 	.word	0x00002220


	//   ....[23]....
        /*01cc*/ 	.word	0x00002250


	//   ....[24]....
        /*01d0*/ 	.word	0x000022c0


	//   ....[25]....
        /*01d4*/ 	.word	0x000022e0


	//   ....[26]....
        /*01d8*/ 	.word	0x00002340


	//   ....[27]....
        /*01dc*/ 	.word	0x00002350


	//   ....[28]....
        /*01e0*/ 	.word	0x000023a0


	//   ....[29]....
        /*01e4*/ 	.word	0x000023b0


	//   ....[30]....
        /*01e8*/ 	.word	0x000031c0


	//   ....[31]....
        /*01ec*/ 	.word	0x000031d0


	//   ....[32]....
        /*01f0*/ 	.word	0x00003260


	//   ....[33]....
        /*01f4*/ 	.word	0x000032a0


	//   ....[34]....
        /*01f8*/ 	.word	0x00003320


	//   ....[35]....
        /*01fc*/ 	.word	0x00003360


	//   ....[36]....
        /*0200*/ 	.word	0x000033c0


	//   ....[37]....
        /*0204*/ 	.word	0x000033f0


	//   ....[38]....
        /*0208*/ 	.word	0x00003440


	//   ....[39]....
        /*020c*/ 	.word	0x00003470


	//   ....[40]....
        /*0210*/ 	.word	0x00003750


	//   ....[41]....
        /*0214*/ 	.word	0x00003760


	//   ....[42]....
        /*0218*/ 	.word	0x000037f0


	//   ....[43]....
        /*021c*/ 	.word	0x00003820


	//   ....[44]....
        /*0220*/ 	.word	0x00003870


	//   ....[45]....
        /*0224*/ 	.word	0x000038a0


	//   ....[46]....
        /*0228*/ 	.word	0x00003910


	//   ....[47]....
        /*022c*/ 	.word	0x00003950


	//   ....[48]....
        /*0230*/ 	.word	0x000039c0


	//   ....[49]....
        /*0234*/ 	.word	0x000039f0


	//   ....[50]....
        /*0238*/ 	.word	0x00004730


	//   ....[51]....
        /*023c*/ 	.word	0x00004740


	//   ....[52]....
        /*0240*/ 	.word	0x000047d0


	//   ....[53]....
        /*0244*/ 	.word	0x00004800


	//   ....[54]....
        /*0248*/ 	.word	0x00004870


	//   ....[55]....
        /*024c*/ 	.word	0x00004890


	//   ....[56]....
        /*0250*/ 	.word	0x000048f0


	//   ....[57]....
        /*0254*/ 	.word	0x00004900


	//   ....[58]....
        /*0258*/ 	.word	0x00004950


	//   ....[59]....
        /*025c*/ 	.word	0x00004960


	//----- nvinfo : EIATTR_VRC_CTA_INIT_COUNT
	.align		4
.L_149:
        /*0260*/ 	.byte	0x02, 0x4a
	.zero		1
	.zero		1


	//----- nvinfo : EIATTR_EXIT_INSTR_OFFSETS
	.align		4
        /*0264*/ 	.byte	0x04, 0x1c
        /*0266*/ 	.short	(.L_151 - .L_150)


	//   ....[0]....
.L_150:
        /*0268*/ 	.word	0x00000080


	//   ....[1]....
        /*026c*/ 	.word	0x000000c0


	//   ....[2]....
        /*0270*/ 	.word	0x00004bd0


	//   ....[3]....
        /*0274*/ 	.word	0x00004c50


	//----- nvinfo : EIATTR_MAX_THREADS
	.align		4
.L_151:
        /*0278*/ 	.byte	0x04, 0x05
        /*027a*/ 	.short	(.L_153 - .L_152)
.L_152:
        /*027c*/ 	.word	0x00000100
        /*0280*/ 	.word	0x00000001
        /*0284*/ 	.word	0x00000001


	//----- nvinfo : EIATTR_CRS_STACK_SIZE
	.align		4
.L_153:
        /*0288*/ 	.byte	0x04, 0x1e
        /*028a*/ 	.short	(.L_155 - .L_154)
.L_154:
        /*028c*/ 	.word	0x00000000


	//----- nvinfo : EIATTR_CBANK_PARAM_SIZE
	.align		4
.L_155:
        /*0290*/ 	.byte	0x03, 0x19
        /*0292*/ 	.short	0x0021


	//----- nvinfo : EIATTR_PARAM_CBANK
	.align		4
        /*0294*/ 	.byte	0x04, 0x0a
        /*0296*/ 	.short	(.L_157 - .L_156)
	.align		4
.L_156:
        /*0298*/ 	.word	index@(.nv.constant0._ZN3cub18CUB_300001_SM_10006detail6reduce28DeviceReduceSingleTileKernelINS2_10policy_hubIdjN4cuda3__47maximumIvEEE10Policy1000EPdSB_jS8_ddNS5_3std3__410__identityEEEvT0_T1_T2_T3_T4_T6_)
        /*029c*/ 	.short	0x0380
        /*029e*/ 	.short	0x0021


	//----- nvinfo : EIATTR_SW_WAR
	.align		4
.L_157:
        /*02a0*/ 	.byte	0x04, 0x36
        /*02a2*/ 	.short	(.L_159 - .L_158)
.L_158:
        /*02a4*/ 	.word	0x00000008
.L_159:


//--------------------- .nv.info._ZN3cub18CUB_300001_SM_10006detail11EmptyKernelIvEEvv --------------------------
	.section	.nv.info._ZN3cub18CUB_300001_SM_10006detail11EmptyKernelIvEEvv,"",@"SHT_CUDA_INFO"
	.sectionflags	@""
	.align	4


	//----- nvinfo : EIATTR_CUDA_API_VERSION
	.align		4
        /*0000*/ 	.byte	0x04, 0x37
        /*0002*/ 	.short	(.L_161 - .L_160)
.L_160:
        /*0004*/ 	.word	0x00000082


	//----- nvinfo : EIATTR_SPARSE_MMA_MASK
	.align		4
.L_161:
        /*0008*/ 	.byte	0x03, 0x50
        /*000a*/ 	.short	0x0000


	//----- nvinfo : EIATTR_MAXREG_COUNT
	.align		4
        /*000c*/ 	.byte	0x03, 0x1b
        /*000e*/ 	.short	0x00ff


	//----- nvinfo : EIATTR_MERCURY_ISA_VERSION
	.align		4
        /*0010*/ 	.byte	0x03, 0x5f
        /*0012*/ 	.short	0x0101


	//----- nvinfo : EIATTR_VRC_CTA_INIT_COUNT
	.align		4
        /*0014*/ 	.byte	0x02, 0x4a
	.zero		1
	.zero		1


	//----- nvinfo : EIATTR_EXIT_INSTR_OFFSETS
	.align		4
        /*0018*/ 	.byte	0x04, 0x1c
        /*001a*/ 	.short	(.L_163 - .L_162)


	//   ....[0]....
.L_162:
        /*001c*/ 	.word	0x00000010


	//----- nvinfo : EIATTR_SW_WAR
	.align		4
.L_163:
        /*0020*/ 	.byte	0x04, 0x36
        /*0022*/ 	.short	(.L_165 - .L_164)
.L_164:
        /*0024*/ 	.word	0x00000008
.L_165:


//--------------------- .nv.info._Z7computePdS_i  --------------------------
	.section	.nv.info._Z7computePdS_i,"",@"SHT_CUDA_INFO"
	.sectionflags	@""
	.align	4


	//----- nvinfo : EIATTR_CUDA_API_VERSION
	.align		4
        /*0000*/ 	.byte	0x04, 0x37
        /*0002*/ 	.short	(.L_167 - .L_166)
.L_166:
        /*0004*/ 	.word	0x00000082


	//----- nvinfo : EIATTR_KPARAM_INFO
	.align		4
.L_167:
        /*0008*/ 	.byte	0x04, 0x17
        /*000a*/ 	.short	(.L_169 - .L_168)
.L_168:
        /*000c*/ 	.word	0x00000000
        /*0010*/ 	.short	0x0002
        /*0012*/ 	.short	0x0010
        /*0014*/ 	.byte	0x00, 0xf0, 0x11, 0x00


	//----- nvinfo : EIATTR_KPARAM_INFO
	.align		4
.L_169:
        /*0018*/ 	.byte	0x04, 0x17
        /*001a*/ 	.short	(.L_171 - .L_170)
.L_170:
        /*001c*/ 	.word	0x00000000
        /*0020*/ 	.short	0x0001
        /*0022*/ 	.short	0x0008
        /*0024*/ 	.byte	0x00, 0xf5, 0x21, 0x00


	//----- nvinfo : EIATTR_KPARAM_INFO
	.align		4
.L_171:
        /*0028*/ 	.byte	0x04, 0x17
        /*002a*/ 	.short	(.L_173 - .L_172)
.L_172:
        /*002c*/ 	.word	0x00000000
        /*0030*/ 	.short	0x0000
        /*0032*/ 	.short	0x0000
        /*0034*/ 	.byte	0x00, 0xf5, 0x21, 0x00


	//----- nvinfo : EIATTR_SPARSE_MMA_MASK
	.align		4
.L_173:
        /*0038*/ 	.byte	0x03, 0x50
        /*003a*/ 	.short	0x0000


	//----- nvinfo : EIATTR_MAXREG_COUNT
	.align		4
        /*003c*/ 	.byte	0x03, 0x1b
        /*003e*/ 	.short	0x00ff


	//----- nvinfo : EIATTR_MERCURY_ISA_VERSION
	.align		4
        /*0040*/ 	.byte	0x03, 0x5f
        /*0042*/ 	.short	0x0101


	//----- nvinfo : EIATTR_VRC_CTA_INIT_COUNT
	.align		4
        /*0044*/ 	.byte	0x02, 0x4a
	.zero		1
	.zero		1


	//----- nvinfo : EIATTR_EXIT_INSTR_OFFSETS
	.align		4
        /*0048*/ 	.byte	0x04, 0x1c
        /*004a*/ 	.short	(.L_175 - .L_174)


	//   ....[0]....
.L_174:
        /*004c*/ 	.word	0x00000090


	//   ....[1]....
        /*0050*/ 	.word	0x000001d0


	//----- nvinfo : EIATTR_CBANK_PARAM_SIZE
	.align		4
.L_175:
        /*0054*/ 	.byte	0x03, 0x19
        /*0056*/ 	.short	0x0014


	//----- nvinfo : EIATTR_PARAM_CBANK
	.align		4
        /*0058*/ 	.byte	0x04, 0x0a
        /*005a*/ 	.short	(.L_177 - .L_176)
	.align		4
.L_176:
        /*005c*/ 	.word	index@(.nv.constant0._Z7computePdS_i)
        /*0060*/ 	.short	0x0380
        /*0062*/ 	.short	0x0014


	//----- nvinfo : EIATTR_SW_WAR
	.align		4
.L_177:
        /*0064*/ 	.byte	0x04, 0x36
        /*0066*/ 	.short	(.L_179 - .L_178)
.L_178:
        /*0068*/ 	.word	0x00000008
.L_179:


//--------------------- .nv.info._Z5errorPdS_S_i  --------------------------
	.section	.nv.info._Z5errorPdS_S_i,"",@"SHT_CUDA_INFO"
	.sectionflags	@""
	.align	4


	//----- nvinfo : EIATTR_CUDA_API_VERSION
	.align		4
        /*0000*/ 	.byte	0x04, 0x37
        /*0002*/ 	.short	(.L_181 - .L_180)
.L_180:
        /*0004*/ 	.word	0x00000082


	//----- nvinfo : EIATTR_KPARAM_INFO
	.align		4
.L_181:
        /*0008*/ 	.byte	0x04, 0x17
        /*000a*/ 	.short	(.L_183 - .L_182)
.L_182:
        /*000c*/ 	.word	0x00000000
        /*0010*/ 	.short	0x0003
        /*0012*/ 	.short	0x0018
        /*0014*/ 	.byte	0x00, 0xf0, 0x11, 0x00


	//----- nvinfo : EIATTR_KPARAM_INFO
	.align		4
.L_183:
        /*0018*/ 	.byte	0x04, 0x17
        /*001a*/ 	.short	(.L_185 - .L_184)
.L_184:
        /*001c*/ 	.word	0x00000000
        /*0020*/ 	.short	0x0002
        /*0022*/ 	.short	0x0010
        /*0024*/ 	.byte	0x00, 0xf5, 0x21, 0x00


	//----- nvinfo : EIATTR_KPARAM_INFO
	.align		4
.L_185:
        /*0028*/ 	.byte	0x04, 0x17
        /*002a*/ 	.short	(.L_187 - .L_186)
.L_186:
        /*002c*/ 	.word	0x00000000
        /*0030*/ 	.short	0x0001
        /*0032*/ 	.short	0x0008
        /*0034*/ 	.byte	0x00, 0xf5, 0x21, 0x00


	//----- nvinfo : EIATTR_KPARAM_INFO
	.align		4
.L_187:
        /*0038*/ 	.byte	0x04, 0x17
        /*003a*/ 	.short	(.L_189 - .L_188)
.L_188:
        /*003c*/ 	.word	0x00000000
        /*0040*/ 	.short	0x0000
        /*0042*/ 	.short	0x0000
        /*0044*/ 	.byte	0x00, 0xf5, 0x21, 0x00


	//----- nvinfo : EIATTR_SPARSE_MMA_MASK
	.align		4
.L_189:
        /*0048*/ 	.byte	0x03, 0x50
        /*004a*/ 	.short	0x0000


	//----- nvinfo : EIATTR_MAXREG_COUNT
	.align		4
        /*004c*/ 	.byte	0x03, 0x1b
        /*004e*/ 	.short	0x00ff


	//----- nvinfo : EIATTR_MERCURY_ISA_VERSION
	.align		4
        /*0050*/ 	.byte	0x03, 0x5f
        /*0052*/ 	.short	0x0101


	//----- nvinfo : EIATTR_VRC_CTA_INIT_COUNT
	.align		4
        /*0054*/ 	.byte	0x02, 0x4a
	.zero		1
	.zero		1


	//----- nvinfo : EIATTR_EXIT_INSTR_OFFSETS
	.align		4
        /*0058*/ 	.byte	0x04, 0x1c
        /*005a*/ 	.short	(.L_191 - .L_190)


	//   ....[0]....
.L_190:
        /*005c*/ 	.word	0x00000080


	//   ....[1]....
        /*0060*/ 	.word	0x00000150


	//----- nvinfo : EIATTR_CBANK_PARAM_SIZE
	.align		4
.L_191:
        /*0064*/ 	.byte	0x03, 0x19
        /*0066*/ 	.short	0x001c


	//----- nvinfo : EIATTR_PARAM_CBANK
	.align		4
        /*0068*/ 	.byte	0x04, 0x0a
        /*006a*/ 	.short	(.L_193 - .L_192)
	.align		4
.L_192:
        /*006c*/ 	.word	index@(.nv.constant0._Z5errorPdS_S_i)
        /*0070*/ 	.short	0x0380
        /*0072*/ 	.short	0x001c


	//----- nvinfo : EIATTR_SW_WAR
	.align		4
.L_193:
        /*0074*/ 	.byte	0x04, 0x36
        /*0076*/ 	.short	(.L_195 - .L_194)
.L_194:
        /*0078*/ 	.word	0x00000008
.L_195:


//--------------------- .nv.callgraph             --------------------------
	.section	.nv.callgraph,"",@"SHT_CUDA_CALLGRAPH"
	.align	4
	.sectionentsize	8
	.align		4
        /*0000*/ 	.word	0x00000000
	.align		4
        /*0004*/ 	.word	0xffffffff
	.align		4
        /*0008*/ 	.word	0x00000000
	.align		4
        /*000c*/ 	.word	0xfffffffe
	.align		4
        /*0010*/ 	.word	0x00000000
	.align		4
        /*0014*/ 	.word	0xfffffffd
	.align		4
        /*0018*/ 	.word	0x00000000
	.align		4
        /*001c*/ 	.word	0xfffffffc


//--------------------- .nv.constant4             --------------------------
	.section	.nv.constant4,"a",@progbits
	.align	8
	.align		8
.nv.constant4:
        /*0000*/ 	.dword	_ZN34_INTERNAL_fe84c149_4_k_cu_50de10ff4cuda3std3__45__cpo5beginE
	.align		8
        /*0008*/ 	.dword	_ZN34_INTERNAL_fe84c149_4_k_cu_50de10ff4cuda3std3__45__cpo3endE
	.align		8
        /*0010*/ 	.dword	_ZN34_INTERNAL_fe84c149_4_k_cu_50de10ff4cuda3std3__45__cpo6cbeginE
	.align		8
        /*0018*/ 	.dword	_ZN34_INTERNAL_fe84c149_4_k_cu_50de10ff4cuda3std3__45__cpo4cendE
	.align		8
        /*0020*/ 	.dword	_ZN34_INTERNAL_fe84c149_4_k_cu_50de10ff4cuda3std3__45__cpo6rbeginE
	.align		8
        /*0028*/ 	.dword	_ZN34_INTERNAL_fe84c149_4_k_cu_50de10ff4cuda3std3__45__cpo4rendE
	.align		8
        /*0030*/ 	.dword	_ZN34_INTERNAL_fe84c149_4_k_cu_50de10ff4cuda3std3__45__cpo7crbeginE
	.align		8
        /*0038*/ 	.dword	_ZN34_INTERNAL_fe84c149_4_k_cu_50de10ff4cuda3std3__45__cpo5crendE
	.align		8
        /*0040*/ 	.dword	_ZN34_INTERNAL_fe84c149_4_k_cu_50de10ff4cuda3std3__436_GLOBAL__N__fe84c149_4_k_cu_50de10ff6ignoreE
	.align		8
        /*0048*/ 	.dword	_ZN34_INTERNAL_fe84c149_4_k_cu_50de10ff4cuda3std3__419piecewise_constructE
	.align		8
        /*0050*/ 	.dword	_ZN34_INTERNAL_fe84c149_4_k_cu_50de10ff4cuda3std3__48in_placeE
	.align		8
        /*0058*/ 	.dword	_ZN34_INTERNAL_fe84c149_4_k_cu_50de10ff4cuda3std3__420unreachable_sentinelE
	.align		8
        /*0060*/ 	.dword	_ZN34_INTERNAL_fe84c149_4_k_cu_50de10ff4cuda3std3__47nulloptE
	.align		8
        /*0068*/ 	.dword	_ZN34_INTERNAL_fe84c149_4_k_cu_50de10ff4cuda3std3__48unexpectE
	.align		8
        /*0070*/ 	.dword	_ZN34_INTERNAL_fe84c149_4_k_cu_50de10ff4cuda3std6ranges3__45__cpo4swapE
	.align		8
        /*0078*/ 	.dword	_ZN34_INTERNAL_fe84c149_4_k_cu_50de10ff4cuda3std6ranges3__45__cpo9iter_moveE
	.align		8
        /*0080*/ 	.dword	_ZN34_INTERNAL_fe84c149_4_k_cu_50de10ff4cuda3std6ranges3__45__cpo5beginE
	.align		8
        /*0088*/ 	.dword	_ZN34_INTERNAL_fe84c149_4_k_cu_50de10ff4cuda3std6ranges3__45__cpo3endE
	.align		8
        /*0090*/ 	.dword	_ZN34_INTERNAL_fe84c149_4_k_cu_50de10ff4cuda3std6ranges3__45__cpo6cbeginE
	.align		8
        /*0098*/ 	.dword	_ZN34_INTERNAL_fe84c149_4_k_cu_50de10ff4cuda3std6ranges3__45__cpo4cendE
	.align		8
        /*00a0*/ 	.dword	_ZN34_INTERNAL_fe84c149_4_k_cu_50de10ff4cuda3std6ranges3__45__cpo7advanceE
	.align		8
        /*00a8*/ 	.dword	_ZN34_INTERNAL_fe84c149_4_k_cu_50de10ff4cuda3std6ranges3__45__cpo9iter_swapE
	.align		8
        /*00b0*/ 	.dword	_ZN34_INTERNAL_fe84c149_4_k_cu_50de10ff4cuda3std6ranges3__45__cpo4nextE
	.align		8
        /*00b8*/ 	.dword	_ZN34_INTERNAL_fe84c149_4_k_cu_50de10ff4cuda3std6ranges3__45__cpo4prevE
	.align		8
        /*00c0*/ 	.dword	_ZN34_INTERNAL_fe84c149_4_k_cu_50de10ff4cuda3std6ranges3__45__cpo4dataE
	.align		8
        /*00c8*/ 	.dword	_ZN34_INTERNAL_fe84c149_4_k_cu_50de10ff4cuda3std6ranges3__45__cpo5cdataE
	.align		8
        /*00d0*/ 	.dword	_ZN34_INTERNAL_fe84c149_4_k_cu_50de10ff4cuda3std6ranges3__45__cpo4sizeE
	.align		8
        /*00d8*/ 	.dword	_ZN34_INTERNAL_fe84c149_4_k_cu_50de10ff4cuda3std6ranges3__45__cpo5ssizeE
	.align		8
        /*00e0*/ 	.dword	_ZN34_INTERNAL_fe84c149_4_k_cu_50de10ff4cuda3std6ranges3__45__cpo8distanceE
	.align		8
        /*00e8*/ 	.dword	_ZN34_INTERNAL_fe84c149_4_k_cu_50de10ff6thrust24THRUST_300001_SM_1000_NS6system6detail10sequential3seqE
	.align		8
        /*00f0*/ 	.dword	_ZN34_INTERNAL_fe84c149_4_k_cu_50de10ff6thrust24THRUST_300001_SM_1000_NS12placeholders2_1E
	.align		8
        /*00f8*/ 	.dword	_ZN34_INTERNAL_fe84c149_4_k_cu_50de10ff6thrust24THRUST_300001_SM_1000_NS12placeholders2_2E
	.align		8
        /*0100*/ 	.dword	_ZN34_INTERNAL_fe84c149_4_k_cu_50de10ff6thrust24THRUST_300001_SM_1000_NS12placeholders2_3E
	.align		8
        /*0108*/ 	.dword	_ZN34_INTERNAL_fe84c149_4_k_cu_50de10ff6thrust24THRUST_300001_SM_1000_NS12placeholders2_4E
	.align		8
        /*0110*/ 	.dword	_ZN34_INTERNAL_fe84c149_4_k_cu_50de10ff6thrust24THRUST_300001_SM_1000_NS12placeholders2_5E
	.align		8
        /*0118*/ 	.dword	_ZN34_INTERNAL_fe84c149_4_k_cu_50de10ff6thrust24THRUST_300001_SM_1000_NS12placeholders2_6E
	.align		8
        /*0120*/ 	.dword	_ZN34_INTERNAL_fe84c149_4_k_cu_50de10ff6thrust24THRUST_300001_SM_1000_NS12placeholders2_7E
	.align		8
        /*0128*/ 	.dword	_ZN34_INTERNAL_fe84c149_4_k_cu_50de10ff6thrust24THRUST_300001_SM_1000_NS12placeholders2_8E
	.align		8
        /*0130*/ 	.dword	_ZN34_INTERNAL_fe84c149_4_k_cu_50de10ff6thrust24THRUST_300001_SM_1000_NS12placeholders2_9E
	.align		8
        /*0138*/ 	.dword	_ZN34_INTERNAL_fe84c149_4_k_cu_50de10ff6thrust24THRUST_300001_SM_1000_NS12placeholders3_10E


//--------------------- .text._ZN3cub18CUB_300001_SM_10006detail6reduce28DeviceReduceSingleTileKernelINS2_10policy_hubIdjN4cuda3__47maximumIvEEE10Policy1000EPdSB_iS8_ddNS5_3std3__410__identityEEEvT0_T1_T2_T3_T4_T6_ --------------------------
	.section	.text._ZN3cub18CUB_300001_SM_10006detail6reduce28DeviceReduceSingleTileKernelINS2_10policy_hubIdjN4cuda3__47maximumIvEEE10Policy1000EPdSB_iS8_ddNS5_3std3__410__identityEEEvT0_T1_T2_T3_T4_T6_,"ax",@progbits
	.align	128
        .global         _ZN3cub18CUB_300001_SM_10006detail6reduce28DeviceReduceSingleTileKernelINS2_10policy_hubIdjN4cuda3__47maximumIvEEE10Policy1000EPdSB_iS8_ddNS5_3std3__410__identityEEEvT0_T1_T2_T3_T4_T6_
        .type           _ZN3cub18CUB_300001_SM_10006detail6reduce28DeviceReduceSingleTileKernelINS2_10policy_hubIdjN4cuda3__47maximumIvEEE10Policy1000EPdSB_iS8_ddNS5_3std3__410__identityEEEvT0_T1_T2_T3_T4_T6_,@function
        .size           _ZN3cub18CUB_300001_SM_10006detail6reduce28DeviceReduceSingleTileKernelINS2_10policy_hubIdjN4cuda3__47maximumIvEEE10Policy1000EPdSB_iS8_ddNS5_3std3__410__identityEEEvT0_T1_T2_T3_T4_T6_,(.L_x_149 - _ZN3cub18CUB_300001_SM_10006detail6reduce28DeviceReduceSingleTileKernelINS2_10policy_hubIdjN4cuda3__47maximumIvEEE10Policy1000EPdSB_iS8_ddNS5_3std3__410__identityEEEvT0_T1_T2_T3_T4_T6_)
        .other          _ZN3cub18CUB_300001_SM_10006detail6reduce28DeviceReduceSingleTileKernelINS2_10policy_hubIdjN4cuda3__47maximumIvEEE10Policy1000EPdSB_iS8_ddNS5_3std3__410__identityEEEvT0_T1_T2_T3_T4_T6_,@"STO_CUDA_ENTRY STV_DEFAULT"
_ZN3cub18CUB_300001_SM_10006detail6reduce28DeviceReduceSingleTileKernelINS2_10policy_hubIdjN4cuda3__47maximumIvEEE10Policy1000EPdSB_iS8_ddNS5_3std3__410__identityEEEvT0_T1_T2_T3_T4_T6_:
.text._ZN3cub18CUB_300001_SM_10006detail6reduce28DeviceReduceSingleTileKernelINS2_10policy_hubIdjN4cuda3__47maximumIvEEE10Policy1000EPdSB_iS8_ddNS5_3std3__410__identityEEEvT0_T1_T2_T3_T4_T6_:
[----:B------:R-:W-:Y:S01]  /*0000*/  LDC R1, c[0x0][0x37c] ;  /* 0x0000df00ff017b82 */ /* 0x000fe20000000800 */
[----:B------:R-:W0:Y:S01]  /*0010*/  LDCU UR4, c[0x0][0x390] ;  /* 0x00007200ff0477ac */ /* 0x000e220008000800 */
[----:B------:R-:W1:Y:S01]  /*0020*/  LDCU.64 UR6, c[0x0][0x358] ;  /* 0x00006b00ff0677ac */ /* 0x000e620008000a00 */
[----:B0-----:R-:W-:-:S05]  /*0030*/  IMAD.U32 R4, RZ, RZ, UR4 ;  /* 0x00000004ff047e24 */ /* 0x001fca000f8e00ff */
[----:B------:R-:W-:-:S13]  /*0040*/  ISETP.NE.AND P0, PT, R4, RZ, PT ;  /* 0x000000ff0400720c */ /* 0x000fda0003f05270 */
[----:B-1----:R-:W-:Y:S05]  /*0050*/  @P0 BRA `(.L_x_0) ;  /* 0x00000000001c0947 */ /* 0x002fea0003800000 */
[----:B------:R-:W0:Y:S02]  /*0060*/  S2R R0, SR_TID.X ;  /* 0x0000000000007919 */ /* 0x000e240000002100 */
[----:B0-----:R-:W-:-:S13]  /*0070*/  ISETP.NE.AND P0, PT, R0, RZ, PT ;  /* 0x000000ff0000720c */ /* 0x001fda0003f05270 */
[----:B------:R-:W-:Y:S05]  /*0080*/  @P0 EXIT ;  /* 0x000000000000094d */ /* 0x000fea0003800000 */
[----:B------:R-:W0:Y:S08]  /*0090*/  LDC.64 R2, c[0x0][0x388] ;  /* 0x0000e200ff027b82 */ /* 0x000e300000000a00 */
[----:B------:R-:W0:Y:S02]  /*00a0*/  LDC.64 R4, c[0x0][0x398] ;  /* 0x0000e600ff047b82 */ /* 0x000e240000000a00 */
[----:B0-----:R-:W-:Y:S01]  /*00b0*/  STG.E.64 desc[UR6][R2.64], R4 ;  /* 0x0000000402007986 */ /* 0x001fe2000c101b06 */
[----:B------:R-:W-:Y:S05]  /*00c0*/  EXIT ;  /* 0x000000000000794d */ /* 0x000fea0003800000 */
.L_x_0:
[----:B------:R-:W0:Y:S01]  /*00d0*/  LDCU UR4, c[0x0][0x380] ;  /* 0x00007000ff0477ac */ /* 0x000e220008000800 */
[----:B------:R-:W-:Y:S01]  /*00e0*/  BSSY.RECONVERGENT B0, `(.L_x_1) ;  /* 0x00005b3000007945 */ /* 0x000fe20003800200 */
[----:B0-----:R-:W-:-:S09]  /*00f0*/  ULOP3.LUT UP0, URZ, UR4, 0x1f, URZ, 0xc0, !UPT ;  /* 0x0000001f04ff7892 */ /* 0x001fd2000f80c0ff */
[----:B------:R-:W-:Y:S05]  /*0100*/  BRA.U UP0, `(.L_x_2) ;  /* 0x0000002d003c7547 */ /* 0x000fea000b800000 */
[----:B------:R-:W-:-:S13]  /*0110*/  ISETP.GT.AND P0, PT, R4, 0x7ff, PT ;  /* 0x000007ff0400780c */ /* 0x000fda0003f04270 */
[----:B------:R-:W-:Y:S05]  /*0120*/  @P0 BRA `(.L_x_3) ;  /* 0x0000001400e80947 */ /* 0x000fea0003800000 */
[----:B------:R-:W0:Y:S01]  /*0130*/  S2R R3, SR_TID.X ;  /* 0x0000000000037919 */ /* 0x000e220000002100 */
[----:B------:R-:W-:Y:S01]  /*0140*/  BSSY.RECONVERGENT B1, `(.L_x_4) ;  /* 0x0000009000017945 */ /* 0x000fe20003800200 */
[----:B------:R-:W-:Y:S02]  /*0150*/  CS2R R6, SRZ ;  /* 0x0000000000067805 */ /* 0x000fe4000001ff00 */
[----:B0-----:R-:W-:Y:S01]  /*0160*/  ISETP.GE.AND P0, PT, R3, R4, PT ;  /* 0x000000040300720c */ /* 0x001fe20003f06270 */
[----:B------:R-:W-:-:S12]  /*0170*/  IMAD.MOV.U32 R5, RZ, RZ, R3 ;  /* 0x000000ffff057224 */ /* 0x000fd800078e0003 */
[----:B------:R-:W-:Y:S05]  /*0180*/  @P0 BRA `(.L_x_5) ;  /* 0x0000000000100947 */ /* 0x000fea0003800000 */
[----:B------:R-:W0:Y:S02]  /*0190*/  LDC.64 R6, c[0x0][0x380] ;  /* 0x0000e000ff067b82 */ /* 0x000e240000000a00 */
[----:B0-----:R-:W-:-:S06]  /*01a0*/  IMAD.WIDE.U32 R6, R3, 0x8, R6 ;  /* 0x0000000803067825 */ /* 0x001fcc00078e0006 */
[----:B------:R-:W5:Y:S01]  /*01b0*/  LDG.E.64.CONSTANT R6, desc[UR6][R6.64] ;  /* 0x0000000606067981 */ /* 0x000f62000c1e9b00 */
[----:B------:R-:W-:-:S07]  /*01c0*/  VIADD R5, R3, 0x100 ;  /* 0x0000010003057836 */ /* 0x000fce0000000000 */
.L_x_5:
[----:B------:R-:W-:Y:S05]  /*01d0*/  BSYNC.RECONVERGENT B1 ;  /* 0x0000000000017941 */ /* 0x000fea0003800200 */
.L_x_4:
[----:B------:R-:W-:Y:S01]  /*01e0*/  ISETP.GE.AND P0, PT, R5, R4, PT ;  /* 0x000000040500720c */ /* 0x000fe20003f06270 */
[----:B------:R-:W-:-:S12]  /*01f0*/  BSSY.RECONVERGENT B1, `(.L_x_6) ;  /* 0x00000b0000017945 */ /* 0x000fd80003800200 */
[----:B------:R-:W-:Y:S05]  /*0200*/  @P0 BRA `(.L_x_7) ;  /* 0x0000000800b80947 */ /* 0x000fea0003800000 */
[----:B------:R-:W-:Y:S01]  /*0210*/  LOP3.LUT R9, RZ, R5, RZ, 0x33, !PT ;  /* 0x00000005ff097212 */ /* 0x000fe200078e33ff */
[----:B------:R-:W-:Y:S04]  /*0220*/  BSSY.RECONVERGENT B2, `(.L_x_8) ;  /* 0x0000019000027945 */ /* 0x000fe80003800200 */
[----:B------:R-:W-:-:S05]  /*0230*/  IMAD.IADD R0, R9, 0x1, R4 ;  /* 0x0000000109007824 */ /* 0x000fca00078e0204 */
[C---:B------:R-:W-:Y:S02]  /*0240*/  LOP3.LUT R2, R0.reuse, 0x300, RZ, 0xc0, !PT ;  /* 0x0000030000027812 */ /* 0x040fe400078ec0ff */
[----:B------:R-:W-:Y:S02]  /*0250*/  ISETP.GE.U32.AND P0, PT, R0, 0x300, PT ;  /* 0x000003000000780c */ /* 0x000fe40003f06070 */
[----:B------:R-:W-:-:S13]  /*0260*/  ISETP.NE.AND P1, PT, R2, 0x300, PT ;  /* 0x000003000200780c */ /* 0x000fda0003f25270 */
[----:B------:R-:W-:Y:S05]  /*0270*/  @!P1 BRA `(.L_x_9) ;  /* 0x00000000004c9947 */ /* 0x000fea0003800000 */
[----:B------:R-:W0:Y:S01]  /*0280*/  LDC.64 R8, c[0x0][0x380] ;  /* 0x0000e000ff087b82 */ /* 0x000e220000000a00 */
[----:B------:R-:W-:-:S04]  /*0290*/  LEA.HI R0, R0, 0x1, RZ, 0x18 ;  /* 0x0000000100007811 */ /* 0x000fc800078fc0ff */
[----:B------:R-:W-:-:S05]  /*02a0*/  LOP3.LUT R0, R0, 0x3, RZ, 0xc0, !PT ;  /* 0x0000000300007812 */ /* 0x000fca00078ec0ff */
[----:B------:R-:W-:Y:S02]  /*02b0*/  IMAD.MOV R0, RZ, RZ, -R0 ;  /* 0x000000ffff007224 */ /* 0x000fe400078e0a00 */
[----:B0-----:R-:W-:-:S04]  /*02c0*/  IMAD.WIDE.U32 R8, R5, 0x8, R8 ;  /* 0x0000000805087825 */ /* 0x001fc800078e0008 */
[----:B------:R-:W-:Y:S02]  /*02d0*/  IMAD.MOV.U32 R2, RZ, RZ, R8 ;  /* 0x000000ffff027224 */ /* 0x000fe400078e0008 */
[----:B------:R-:W-:-:S07]  /*02e0*/  IMAD.MOV.U32 R11, RZ, RZ, R9 ;  /* 0x000000ffff0b7224 */ /* 0x000fce00078e0009 */
.L_x_10:
[----:B------:R-:W-:Y:S02]  /*02f0*/  IMAD.MOV.U32 R8, RZ, RZ, R2 ;  /* 0x000000ffff087224 */ /* 0x000fe400078e0002 */
[----:B------:R-:W-:-:S06]  /*0300*/  IMAD.MOV.U32 R9, RZ, RZ, R11 ;  /* 0x000000ffff097224 */ /* 0x000fcc00078e000b */
[----:B------:R-:W2:Y:S01]  /*0310*/  LDG.E.64.CONSTANT R8, desc[UR6][R8.64] ;  /* 0x0000000608087981 */ /* 0x000ea2000c1e9b00 */
[----:B------:R-:W-:Y:S01]  /*0320*/  VIADD R0, R0, 0x1 ;  /* 0x0000000100007836 */ /* 0x000fe20000000000 */
[----:B------:R-:W-:Y:S01]  /*0330*/  IADD3 R2, P3, PT, R2, 0x800, RZ ;  /* 0x0000080002027810 */ /* 0x000fe20007f7e0ff */
[----:B------:R-:W-:-:S03]  /*0340*/  VIADD R5, R5, 0x100 ;  /* 0x0000010005057836 */ /* 0x000fc60000000000 */
[----:B------:R-:W-:Y:S01]  /*0350*/  ISETP.NE.AND P2, PT, R0, RZ, PT ;  /* 0x000000ff0000720c */ /* 0x000fe20003f45270 */
[----:B------:R-:W-:Y:S01]  /*0360*/  IMAD.X R11, RZ, RZ, R11, P3 ;  /* 0x000000ffff0b7224 */ /* 0x000fe200018e060b */
[----:B--2--5:R-:W-:-:S06]  /*0370*/  DSETP.GEU.AND P1, PT, R6, R8, PT ;  /* 0x000000080600722a */ /* 0x024fcc0003f2e000 */
[----:B------:R-:W-:Y:S02]  /*0380*/  FSEL R6, R8, R6, !P1 ;  /* 0x0000000608067208 */ /* 0x000fe40004800000 */
[----:B------:R-:W-:-:S03]  /*0390*/  FSEL R7, R9, R7, !P1 ;  /* 0x0000000709077208 */ /* 0x000fc60004800000 */
[----:B------:R-:W-:Y:S05]  /*03a0*/  @P2 BRA `(.L_x_10) ;  /* 0xfffffffc00d02947 */ /* 0x000fea000383ffff */
.L_x_9:
[----:B------:R-:W-:Y:S05]  /*03b0*/  BSYNC.RECONVERGENT B2 ;  /* 0x0000000000027941 */ /* 0x000fea0003800200 */
.L_x_8:
[----:B------:R-:W-:Y:S05]  /*03c0*/  @!P0 BRA `(.L_x_7) ;  /* 0x0000000800488947 */ /* 0x000fea0003800000 */
[----:B------:R-:W-:Y:S01]  /*03d0*/  IMAD.IADD R0, R4, 0x1, -R5 ;  /* 0x0000000104007824 */ /* 0x000fe200078e0a05 */
[----:B------:R-:W-:Y:S01]  /*03e0*/  BSSY.RECONVERGENT B2, `(.L_x_11) ;  /* 0x0000051000027945 */ /* 0x000fe20003800200 */
[----:B------:R-:W-:-:S03]  /*03f0*/  PLOP3.LUT P0, PT, PT, PT, PT, 0x80, 0x8 ;  /* 0x000000000008781c */ /* 0x000fc60003f0f070 */
[----:B------:R-:W-:-:S13]  /*0400*/  ISETP.GT.AND P1, PT, R0, 0xc00, PT ;  /* 0x00000c000000780c */ /* 0x000fda0003f24270 */
[----:B------:R-:W-:Y:S05]  /*0410*/  @!P1 BRA `(.L_x_12) ;  /* 0x0000000400349947 */ /* 0x000fea0003800000 */
[----:B------:R-:W0:Y:S01]  /*0420*/  LDC.64 R8, c[0x0][0x380] ;  /* 0x0000e000ff087b82 */ /* 0x000e220000000a00 */
[----:B------:R-:W-:Y:S01]  /*0430*/  PLOP3.LUT P0, PT, PT, PT, PT, 0x8, 0x80 ;  /* 0x000000000080781c */ /* 0x000fe20003f0e170 */
[----:B------:R-:W-:-:S12]  /*0440*/  VIADD R0, R4, 0xfffff400 ;  /* 0xfffff40004007836 */ /* 0x000fd80000000000 */
.L_x_13:
[----:B0-----:R-:W-:-:S05]  /*0450*/  IMAD.WIDE R30, R5, 0x8, R8 ;  /* 0x00000008051e7825 */ /* 0x001fca00078e0208 */
[----:B------:R-:W2:Y:S04]  /*0460*/  LDG.E.64.CONSTANT R10, desc[UR6][R30.64] ;  /* 0x000000061e0a7981 */ /* 0x000ea8000c1e9b00 */
[----:B------:R-:W3:Y:S04]  /*0470*/  LDG.E.64.CONSTANT R12, desc[UR6][R30.64+0x800] ;  /* 0x000800061e0c7981 */ /* 0x000ee8000c1e9b00 */
[----:B------:R-:W4:Y:S01]  /*0480*/  LDG.E.64.CONSTANT R14, desc[UR6][R30.64+0x1000] ;  /* 0x001000061e0e7981 */ /* 0x000f22000c1e9b00 */
[----:B------:R-:W-:-:S03]  /*0490*/  VIADD R39, R5, 0x400 ;  /* 0x0000040005277836 */ /* 0x000fc60000000000 */
[----:B------:R-:W4:Y:S01]  /*04a0*/  LDG.E.64.CONSTANT R16, desc[UR6][R30.64+0x1800] ;  /* 0x001800061e107981 */ /* 0x000f22000c1e9b00 */
[----:B------:R-:W-:-:S05]  /*04b0*/  IMAD.WIDE R38, R39, 0x8, R8 ;  /* 0x0000000827267825 */ /* 0x000fca00078e0208 */
[----:B------:R-:W4:Y:S04]  /*04c0*/  LDG.E.64.CONSTANT R18, desc[UR6][R38.64] ;  /* 0x0000000626127981 */ /* 0x000f28000c1e9b00 */
[----:B------:R-:W4:Y:S04]  /*04d0*/  LDG.E.64.CONSTANT R20, desc[UR6][R38.64+0x800] ;  /* 0x0008000626147981 */ /* 0x000f28000c1e9b00 */
        /* <DEDUP_REMOVED lines=12> */
[----:B------:R-:W4:Y:S04]  /*05a0*/  LDG.E.64.CONSTANT R38, desc[UR6][R44.64+0x1000] ;  /* 0x001000062c267981 */ /* 0x000f28000c1e9b00 */
[----:B------:R-:W4:Y:S01]  /*05b0*/  LDG.E.64.CONSTANT R40, desc[UR6][R44.64+0x1800] ;  /* 0x001800062c287981 */ /* 0x000f22000c1e9b00 */
[----:B------:R-:W-:-:S05]  /*05c0*/  VIADD R5, R5, 0x1000 ;  /* 0x0000100005057836 */ /* 0x000fca0000000000 */
[----:B------:R-:W-:Y:S01]  /*05d0*/  ISETP.GE.AND P2, PT, R5, R0, PT ;  /* 0x000000000500720c */ /* 0x000fe20003f46270 */
[----:B--2--5:R-:W-:-:S06]  /*05e0*/  DSETP.GEU.AND P1, PT, R6, R10, PT ;  /* 0x0000000a0600722a */ /* 0x024fcc0003f2e000 */
[----:B------:R-:W-:Y:S02]  /*05f0*/  FSEL R6, R10, R6, !P1 ;  /* 0x000000060a067208 */ /* 0x000fe40004800000 */
[----:B------:R-:W-:-:S06]  /*0600*/  FSEL R7, R11, R7, !P1 ;  /* 0x000000070b077208 */ /* 0x000fcc0004800000 */
[----:B---3--:R-:W-:-:S06]  /*0610*/  DSETP.GEU.AND P1, PT, R6, R12, PT ;  /* 0x0000000c0600722a */ /* 0x008fcc0003f2e000 */
[----:B------:R-:W-:Y:S02]  /*0620*/  FSEL R6, R12, R6, !P1 ;  /* 0x000000060c067208 */ /* 0x000fe40004800000 */
[----:B------:R-:W-:-:S06]  /*0630*/  FSEL R7, R13, R7, !P1 ;  /* 0x000000070d077208 */ /* 0x000fcc0004800000 */
[----:B----4-:R-:W-:-:S06]  /*0640*/  DSETP.GEU.AND P1, PT, R6, R14, PT ;  /* 0x0000000e0600722a */ /* 0x010fcc0003f2e000 */
[----:B------:R-:W-:Y:S02]  /*0650*/  FSEL R6, R14, R6, !P1 ;  /* 0x000000060e067208 */ /* 0x000fe40004800000 */
[----:B------:R-:W-:-:S06]  /*0660*/  FSEL R7, R15, R7, !P1 ;  /* 0x000000070f077208 */ /* 0x000fcc0004800000 */
[----:B------:R-:W-:-:S06]  /*0670*/  DSETP.GEU.AND P1, PT, R6, R16, PT ;  /* 0x000000100600722a */ /* 0x000fcc0003f2e000 */
        /* <DEDUP_REMOVED lines=37> */
[----:B------:R-:W-:Y:S01]  /*08d0*/  FSEL R7, R41, R7, !P1 ;  /* 0x0000000729077208 */ /* 0x000fe20004800000 */
[----:B------:R-:W-:Y:S06]  /*08e0*/  @!P2 BRA `(.L_x_13) ;  /* 0xfffffff800d8a947 */ /* 0x000fec000383ffff */
.L_x_12:
[----:B------:R-:W-:Y:S05]  /*08f0*/  BSYNC.RECONVERGENT B2 ;  /* 0x0000000000027941 */ /* 0x000fea0003800200 */
.L_x_11:
[----:B------:R-:W-:Y:S01]  /*0900*/  IMAD.IADD R0, R4, 0x1, -R5 ;  /* 0x0000000104007824 */ /* 0x000fe200078e0a05 */
[----:B------:R-:W-:Y:S04]  /*0910*/  BSSY.RECONVERGENT B2, `(.L_x_14) ;  /* 0x0000029000027945 */ /* 0x000fe80003800200 */
[----:B------:R-:W-:-:S13]  /*0920*/  ISETP.GT.AND P1, PT, R0, 0x400, PT ;  /* 0x000004000000780c */ /* 0x000fda0003f24270 */
[----:B------:R-:W-:Y:S05]  /*0930*/  @!P1 BRA `(.L_x_15) ;  /* 0x0000000000989947 */ /* 0x000fea0003800000 */
[----:B------:R-:W0:Y:S02]  /*0940*/  LDC.64 R18, c[0x0][0x380] ;  /* 0x0000e000ff127b82 */ /* 0x000e240000000a00 */
        /* <DEDUP_REMOVED lines=11> */
[----:B------:R-:W-:Y:S01]  /*0a00*/  VIADD R5, R5, 0x800 ;  /* 0x0000080005057836 */ /* 0x000fe20000000000 */
        /* <DEDUP_REMOVED lines=20> */
[----:B------:R-:W-:Y:S02]  /*0b50*/  FSEL R7, R25, R7, !P0 ;  /* 0x0000000719077208 */ /* 0x000fe40004000000 */
[----:B------:R-:W-:-:S04]  /*0b60*/  PLOP3.LUT P0, PT, PT, PT, PT, 0x8, 0x80 ;  /* 0x000000000080781c */ /* 0x000fc80003f0e170 */
[----:B------:R-:W-:-:S06]  /*0b70*/  DSETP.GEU.AND P1, PT, R6, R26, PT ;  /* 0x0000001a0600722a */ /* 0x000fcc0003f2e000 */
[----:B------:R-:W-:Y:S02]  /*0b80*/  FSEL R6, R26, R6, !P1 ;  /* 0x000000061a067208 */ /* 0x000fe40004800000 */
[----:B------:R-:W-:-:S07]  /*0b90*/  FSEL R7, R27, R7, !P1 ;  /* 0x000000071b077208 */ /* 0x000fce0004800000 */
.L_x_15:
[----:B------:R-:W-:Y:S05]  /*0ba0*/  BSYNC.RECONVERGENT B2 ;  /* 0x0000000000027941 */ /* 0x000fea0003800200 */
.L_x_14:
[----:B------:R-:W-:-:S13]  /*0bb0*/  ISETP.LT.OR P0, PT, R5, R4, P0 ;  /* 0x000000040500720c */ /* 0x000fda0000701670 */
[----:B------:R-:W-:Y:S05]  /*0bc0*/  @!P0 BRA `(.L_x_7) ;  /* 0x0000000000488947 */ /* 0x000fea0003800000 */
[----:B------:R-:W0:Y:S02]  /*0bd0*/  LDC.64 R8, c[0x0][0x380] ;  /* 0x0000e000ff087b82 */ /* 0x000e240000000a00 */
[----:B0-----:R-:W-:-:S05]  /*0be0*/  IMAD.WIDE R8, R5, 0x8, R8 ;  /* 0x0000000805087825 */ /* 0x001fca00078e0208 */
[----:B------:R-:W2:Y:S04]  /*0bf0*/  LDG.E.64.CONSTANT R10, desc[UR6][R8.64] ;  /* 0x00000006080a7981 */ /* 0x000ea8000c1e9b00 */
[----:B------:R-:W3:Y:S04]  /*0c00*/  LDG.E.64.CONSTANT R12, desc[UR6][R8.64+0x800] ;  /* 0x00080006080c7981 */ /* 0x000ee8000c1e9b00 */
[----:B------:R-:W4:Y:S04]  /*0c10*/  LDG.E.64.CONSTANT R14, desc[UR6][R8.64+0x1000] ;  /* 0x00100006080e7981 */ /* 0x000f28000c1e9b00 */
[----:B------:R-:W4:Y:S01]  /*0c20*/  LDG.E.64.CONSTANT R16, desc[UR6][R8.64+0x1800] ;  /* 0x0018000608107981 */ /* 0x000f22000c1e9b00 */
        /* <DEDUP_REMOVED lines=11> */
[----:B------:R-:W-:-:S07]  /*0ce0*/  FSEL R7, R17, R7, !P0 ;  /* 0x0000000711077208 */ /* 0x000fce0004000000 */
.L_x_7:
[----:B------:R-:W-:Y:S05]  /*0cf0*/  BSYNC.RECONVERGENT B1 ;  /* 0x0000000000017941 */ /* 0x000fea0003800200 */
.L_x_6:
[----:B------:R-:W-:-:S13]  /*0d00*/  ISETP.GE.AND P0, PT, R4, 0x100, PT ;  /* 0x000001000400780c */ /* 0x000fda0003f06270 */
[----:B------:R-:W-:Y:S05]  /*0d10*/  @!P0 BRA `(.L_x_16) ;  /* 0x00000004003c8947 */ /* 0x000fea0003800000 */
[----:B------:R-:W0:Y:S01]  /*0d20*/  S2R R8, SR_LANEID ;  /* 0x0000000000087919 */ /* 0x000e220000000000 */
[----:B-----5:R-:W-:Y:S04]  /*0d30*/  SHFL.DOWN PT, R4, R6, 0x1, 0x1f ;  /* 0x08201f0006047f89 */ /* 0x020fe800000e0000 */
[----:B------:R-:W1:Y:S02]  /*0d40*/  SHFL.DOWN PT, R5, R7, 0x1, 0x1f ;  /* 0x08201f0007057f89 */ /* 0x000e6400000e0000 */
[----:B-1----:R-:W-:Y:S01]  /*0d50*/  DSETP.GEU.AND P1, PT, R6, R4, PT ;  /* 0x000000040600722a */ /* 0x002fe20003f2e000 */
[C---:B0-----:R-:W-:Y:S02]  /*0d60*/  ISETP.GT.AND P0, PT, R8.reuse, 0x1e, PT ;  /* 0x0000001e0800780c */ /* 0x041fe40003f04270 */
[----:B------:R-:W-:-:S03]  /*0d70*/  ISETP.NE.AND P2, PT, R8, RZ, PT ;  /* 0x000000ff0800720c */ /* 0x000fc60003f45270 */
[----:B------:R-:W-:Y:S02]  /*0d80*/  FSEL R9, R4, R6, !P1 ;  /* 0x0000000604097208 */ /* 0x000fe40004800000 */
[----:B------:R-:W-:Y:S02]  /*0d90*/  FSEL R5, R5, R7, !P1 ;  /* 0x0000000705057208 */ /* 0x000fe40004800000 */
[----:B------:R-:W-:Y:S02]  /*0da0*/  FSEL R6, R6, R9, P0 ;  /* 0x0000000906067208 */ /* 0x000fe40000000000 */
[----:B------:R-:W-:Y:S02]  /*0db0*/  FSEL R11, R7, R5, P0 ;  /* 0x00000005070b7208 */ /* 0x000fe40000000000 */
[----:B------:R-:W-:Y:S01]  /*0dc0*/  ISETP.GT.AND P0, PT, R8, 0x1d, PT ;  /* 0x0000001d0800780c */ /* 0x000fe20003f04270 */
[----:B------:R-:W-:Y:S01]  /*0dd0*/  SHFL.DOWN PT, R4, R6, 0x2, 0x1f ;  /* 0x08401f0006047f89 */ /* 0x000fe200000e0000 */
[----:B------:R-:W-:Y:S01]  /*0de0*/  @!P2 MOV R2, 0x400 ;  /* 0x000004000002a802 */ /* 0x000fe20000000f00 */
[----:B------:R-:W-:Y:S01]  /*0df0*/  IMAD.MOV.U32 R7, RZ, RZ, R11 ;  /* 0x000000ffff077224 */ /* 0x000fe200078e000b */
[----:B------:R-:W-:Y:S01]  /*0e00*/  @!P2 SHF.R.U32.HI R0, RZ, 0x2, R3 ;  /* 0x00000002ff00a819 */ /* 0x000fe20000011603 */
[----:B------:R-:W0:Y:S03]  /*0e10*/  SHFL.DOWN PT, R5, R11, 0x2, 0x1f ;  /* 0x08401f000b057f89 */ /* 0x000e2600000e0000 */
[----:B------:R-:W-:Y:S01]  /*0e20*/  @!P2 LOP3.LUT R0, R0, 0xf8, RZ, 0xc0, !PT ;  /* 0x000000f80000a812 */ /* 0x000fe200078ec0ff */
[----:B------:R-:W1:Y:S01]  /*0e30*/  @!P2 S2R R9, SR_CgaCtaId ;  /* 0x000000000009a919 */ /* 0x000e620000008800 */
[----:B0-----:R-:W-:-:S06]  /*0e40*/  DSETP.GEU.AND P1, PT, R6, R4, PT ;  /* 0x000000040600722a */ /* 0x001fcc0003f2e000 */
[----:B------:R-:W-:Y:S02]  /*0e50*/  @!P0 FSEL R6, R4, R6, !P1 ;  /* 0x0000000604068208 */ /* 0x000fe40004800000 */
[----:B------:R-:W-:Y:S02]  /*0e60*/  @!P0 FSEL R11, R5, R11, !P1 ;  /* 0x0000000b050b8208 */ /* 0x000fe40004800000 */
[----:B------:R-:W-:Y:S01]  /*0e70*/  ISETP.GT.AND P0, PT, R8, 0x1b, PT ;  /* 0x0000001b0800780c */ /* 0x000fe20003f04270 */
[----:B------:R-:W-:Y:S02]  /*0e80*/  SHFL.DOWN PT, R4, R6, 0x4, 0x1f ;  /* 0x08801f0006047f89 */ /* 0x000fe400000e0000 */
[----:B------:R-:W-:Y:S02]  /*0e90*/  IMAD.MOV.U32 R7, RZ, RZ, R11 ;  /* 0x000000ffff077224 */ /* 0x000fe400078e000b */
[----:B------:R-:W0:Y:S04]  /*0ea0*/  SHFL.DOWN PT, R5, R11, 0x4, 0x1f ;  /* 0x08801f000b057f89 */ /* 0x000e2800000e0000 */
        /* <DEDUP_REMOVED lines=14> */
[----:B0-----:R-:W-:Y:S01]  /*0f90*/  DSETP.GEU.AND P0, PT, R6, R4, PT ;  /* 0x000000040600722a */ /* 0x001fe20003f0e000 */
[----:B-1----:R-:W-:-:S05]  /*0fa0*/  @!P2 LEA R7, R9, R2, 0x18 ;  /* 0x000000020907a211 */ /* 0x002fca00078ec0ff */
[----:B------:R-:W-:Y:S01]  /*0fb0*/  FSEL R4, R4, R6, !P0 ;  /* 0x0000000604047208 */ /* 0x000fe20004000000 */
[----:B------:R-:W-:Y:S01]  /*0fc0*/  @!P2 IMAD.IADD R9, R0, 0x1, R7 ;  /* 0x000000010009a824 */ /* 0x000fe200078e0207 */
[----:B------:R-:W-:Y:S02]  /*0fd0*/  FSEL R5, R5, R11, !P0 ;  /* 0x0000000b05057208 */ /* 0x000fe40004000000 */
[----:B------:R-:W-:Y:S02]  /*0fe0*/  ISETP.NE.AND P0, PT, R3, RZ, PT ;  /* 0x000000ff0300720c */ /* 0x000fe40003f05270 */
[----:B------:R-:W-:Y:S01]  /*0ff0*/  FSEL R6, R6, R4, P1 ;  /* 0x0000000406067208 */ /* 0x000fe20000800000 */
[----:B------:R3:W-:Y:S01]  /*1000*/  @!P2 STS.64 [R9+0x8], R4 ;  /* 0x000008040900a388 */ /* 0x0007e20000000a00 */
[----:B------:R-:W-:Y:S01]  /*1010*/  FSEL R7, R11, R5, P1 ;  /* 0x000000050b077208 */ /* 0x000fe20000800000 */
[----:B------:R-:W-:Y:S08]  /*1020*/  BAR.SYNC.DEFER_BLOCKING 0x0 ;  /* 0x0000000000007b1d */ /* 0x000ff00000010000 */
[----:B------:R-:W-:Y:S05]  /*1030*/  @P0 BRA `(.L_x_17) ;  /* 0x0000004800f40947 */ /* 0x000fea0003800000 */
[----:B------:R-:W0:Y:S01]  /*1040*/  S2UR UR5, SR_CgaCtaId ;  /* 0x00000000000579c3 */ /* 0x000e220000008800 */
[----:B------:R-:W-:Y:S02]  /*1050*/  UMOV UR4, 0x400 ;  /* 0x0000040000047882 */ /* 0x000fe40000000000 */
[----:B0-----:R-:W-:-:S09]  /*1060*/  ULEA UR4, UR5, UR4, 0x18 ;  /* 0x0000000405047291 */ /* 0x001fd2000f8ec0ff */
[----:B---3--:R-:W0:Y:S04]  /*1070*/  LDS.128 R8, [UR4+0x10] ;  /* 0x00001004ff087984 */ /* 0x008e280008000c00 */
[----:B------:R-:W1:Y:S01]  /*1080*/  LDS.128 R12, [UR4+0x20] ;  /* 0x00002004ff0c7984 */ /* 0x000e620008000c00 */
[----:B0-----:R-:W-:-:S06]  /*1090*/  DSETP.GEU.AND P1, PT, R6, R8, PT ;  /* 0x000000080600722a */ /* 0x001fcc0003f2e000 */
[----:B------:R-:W-:Y:S02]  /*10a0*/  FSEL R2, R8, R6, !P1 ;  /* 0x0000000608027208 */ /* 0x000fe40004800000 */
[----:B------:R-:W-:Y:S02]  /*10b0*/  FSEL R3, R9, R7, !P1 ;  /* 0x0000000709037208 */ /* 0x000fe40004800000 */
[----:B------:R-:W0:Y:S04]  /*10c0*/  LDS.128 R4, [UR4+0x30] ;  /* 0x00003004ff047984 */ /* 0x000e280008000c00 */
[----:B------:R-:W-:-:S06]  /*10d0*/  DSETP.GEU.AND P1, PT, R2, R10, PT ;  /* 0x0000000a0200722a */ /* 0x000fcc0003f2e000 */
[----:B------:R-:W-:Y:S02]  /*10e0*/  FSEL R2, R10, R2, !P1 ;  /* 0x000000020a027208 */ /* 0x000fe40004800000 */
[----:B------:R-:W-:-:S06]  /*10f0*/  FSEL R3, R11, R3, !P1 ;  /* 0x000000030b037208 */ /* 0x000fcc0004800000 */
[----:B-1----:R-:W-:-:S06]  /*1100*/  DSETP.GEU.AND P1, PT, R2, R12, PT ;  /* 0x0000000c0200722a */ /* 0x002fcc0003f2e000 */
[----:B------:R-:W-:Y:S02]  /*1110*/  FSEL R8, R12, R2, !P1 ;  /* 0x000000020c087208 */ /* 0x000fe40004800000 */
[----:B------:R-:W-:Y:S02]  /*1120*/  FSEL R9, R13, R3, !P1 ;  /* 0x000000030d097208 */ /* 0x000fe40004800000 */
[----:B------:R-:W1:Y:S04]  /*1130*/  LDS.64 R2, [UR4+0x40] ;  /* 0x00004004ff027984 */ /* 0x000e680008000a00 */
[----:B------:R-:W-:-:S06]  /*1140*/  DSETP.GEU.AND P1, PT, R8, R14, PT ;  /* 0x0000000e0800722a */ /* 0x000fcc0003f2e000 */
[----:B------:R-:W-:Y:S02]  /*1150*/  FSEL R8, R14, R8, !P1 ;  /* 0x000000080e087208 */ /* 0x000fe40004800000 */
[----:B------:R-:W-:-:S06]  /*1160*/  FSEL R9, R15, R9, !P1 ;  /* 0x000000090f097208 */ /* 0x000fcc0004800000 */
[----:B0-----:R-:W-:-:S06]  /*1170*/  DSETP.GEU.AND P1, PT, R8, R4, PT ;  /* 0x000000040800722a */ /* 0x001fcc0003f2e000 */
[----:B------:R-:W-:Y:S02]  /*1180*/  FSEL R4, R4, R8, !P1 ;  /* 0x0000000804047208 */ /* 0x000fe40004800000 */
[----:B------:R-:W-:-:S06]  /*1190*/  FSEL R5, R5, R9, !P1 ;  /* 0x0000000905057208 */ /* 0x000fcc0004800000 */
[----:B------:R-:W-:-:S06]  /*11a0*/  DSETP.GEU.AND P1, PT, R4, R6, PT ;  /* 0x000000060400722a */ /* 0x000fcc0003f2e000 */
[----:B------:R-:W-:Y:S02]  /*11b0*/  FSEL R4, R6, R4, !P1 ;  /* 0x0000000406047208 */ /* 0x000fe40004800000 */
[----:B------:R-:W-:-:S06]  /*11c0*/  FSEL R5, R7, R5, !P1 ;  /* 0x0000000507057208 */ /* 0x000fcc0004800000 */
[----:B-1----:R-:W-:-:S06]  /*11d0*/  DSETP.GEU.AND P1, PT, R4, R2, PT ;  /* 0x000000020400722a */ /* 0x002fcc0003f2e000 */
[----:B------:R-:W-:Y:S02]  /*11e0*/  FSEL R6, R2, R4, !P1 ;  /* 0x0000000402067208 */ /* 0x000fe40004800000 */
[----:B------:R-:W-:Y:S01]  /*11f0*/  FSEL R7, R3, R5, !P1 ;  /* 0x0000000503077208 */ /* 0x000fe20004800000 */
[----:B------:R-:W-:Y:S06]  /*1200*/  BRA `(.L_x_17) ;  /* 0x0000004800807947 */ /* 0x000fec0003800000 */
.L_x_16:
[----:B------:R-:W-:Y:S01]  /*1210*/  LOP3.LUT R0, R3, 0x3e0, RZ, 0xc0, !PT ;  /* 0x000003e003007812 */ /* 0x000fe200078ec0ff */
[----:B------:R-:W0:Y:S03]  /*1220*/  S2R R10, SR_LANEID ;  /* 0x00000000000a7919 */ /* 0x000e260000000000 */
[----:B------:R-:W-:Y:S01]  /*1230*/  LOP3.LUT R9, RZ, R0, RZ, 0x33, !PT ;  /* 0x00000000ff097212 */ /* 0x000fe200078e33ff */
[----:B------:R-:W-:-:S04]  /*1240*/  VIADD R5, R0, 0x20 ;  /* 0x0000002000057836 */ /* 0x000fc80000000000 */
[----:B------:R-:W-:Y:S01]  /*1250*/  IMAD.IADD R9, R9, 0x1, R4 ;  /* 0x0000000109097824 */ /* 0x000fe200078e0204 */
[----:B------:R-:W-:-:S04]  /*1260*/  ISETP.GT.AND P0, PT, R5, R4, PT ;  /* 0x000000040500720c */ /* 0x000fc80003f04270 */
[----:B------:R-:W-:-:S05]  /*1270*/  SEL R5, R9, 0x1f, P0 ;  /* 0x0000001f09057807 */ /* 0x000fca0000000000 */
[----:B-----5:R-:W-:Y:S04]  /*1280*/  SHFL.DOWN PT, R8, R6, 0x1, R5 ;  /* 0x0820000006087989 */ /* 0x020fe800000e0005 */
[----:B------:R-:W1:Y:S01]  /*1290*/  SHFL.DOWN PT, R9, R7, 0x1, R5 ;  /* 0x0820000007097989 */ /* 0x000e6200000e0005 */
[C---:B0-----:R-:W-:Y:S01]  /*12a0*/  ISETP.GE.AND P0, PT, R10.reuse, R5, PT ;  /* 0x000000050a00720c */ /* 0x041fe20003f06270 */
[----:B------:R-:W-:Y:S01]  /*12b0*/  VIADD R0, R10, 0x2 ;  /* 0x000000020a007836 */ /* 0x000fe20000000000 */
[----:B-1----:R-:W-:-:S06]  /*12c0*/  DSETP.GEU.AND P1, PT, R6, R8, PT ;  /* 0x000000080600722a */ /* 0x002fcc0003f2e000 */
[-C--:B------:R-:W-:Y:S02]  /*12d0*/  FSEL R11, R8, R6.reuse, !P1 ;  /* 0x00000006080b7208 */ /* 0x080fe40004800000 */
[-C--:B------:R-:W-:Y:S02]  /*12e0*/  FSEL R9, R9, R7.reuse, !P1 ;  /* 0x0000000709097208 */ /* 0x080fe40004800000 */
[----:B------:R-:W-:Y:S02]  /*12f0*/  FSEL R2, R11, R6, !P0 ;  /* 0x000000060b027208 */ /* 0x000fe40004000000 */
[----:B------:R-:W-:Y:S02]  /*1300*/  FSEL R11, R9, R7, !P0 ;  /* 0x00000007090b7208 */ /* 0x000fe40004000000 */
[----:B------:R-:W-:Y:S01]  /*1310*/  ISETP.GT.AND P0, PT, R0, R5, PT ;  /* 0x000000050000720c */ /* 0x000fe20003f04270 */
[----:B------:R-:W-:Y:S01]  /*1320*/  SHFL.DOWN PT, R8, R2, 0x2, R5 ;  /* 0x0840000002087989 */ /* 0x000fe200000e0005 */
[----:B------:R-:W-:-:S02]  /*1330*/  IMAD.MOV.U32 R6, RZ, RZ, R2 ;  /* 0x000000ffff067224 */ /* 0x000fc400078e0002 */
[----:B------:R-:W-:Y:S01]  /*1340*/  IMAD.MOV.U32 R7, RZ, RZ, R11 ;  /* 0x000000ffff077224 */ /* 0x000fe200078e000b */
[----:B------:R-:W0:Y:S01]  /*1350*/  SHFL.DOWN PT, R9, R11, 0x2, R5 ;  /* 0x084000000b097989 */ /* 0x000e2200000e0005 */
[----:B------:R-:W-:-:S04]  /*1360*/  VIADD R0, R10, 0x4 ;  /* 0x000000040a007836 */ /* 0x000fc80000000000 */
[----:B0-----:R-:W-:-:S06]  /*1370*/  DSETP.GEU.AND P1, PT, R6, R8, PT ;  /* 0x000000080600722a */ /* 0x001fcc0003f2e000 */
[----:B------:R-:W-:Y:S02]  /*1380*/  @!P0 FSEL R2, R8, R2, !P1 ;  /* 0x0000000208028208 */ /* 0x000fe40004800000 */
[----:B------:R-:W-:Y:S02]  /*1390*/  @!P0 FSEL R11, R9, R11, !P1 ;  /* 0x0000000b090b8208 */ /* 0x000fe40004800000 */
[----:B------:R-:W-:Y:S01]  /*13a0*/  ISETP.GT.AND P0, PT, R0, R5, PT ;  /* 0x000000050000720c */ /* 0x000fe20003f04270 */
[----:B------:R-:W-:Y:S01]  /*13b0*/  SHFL.DOWN PT, R6, R2, 0x4, R5 ;  /* 0x0880000002067989 */ /* 0x000fe200000e0005 */
[----:B------:R-:W-:Y:S02]  /*13c0*/  IMAD.MOV.U32 R8, RZ, RZ, R2 ;  /* 0x000000ffff087224 */ /* 0x000fe400078e0002 */
        /* <DEDUP_REMOVED lines=8> */
[----:B------:R-:W-:Y:S01]  /*1450*/  IMAD.MOV.U32 R8, RZ, RZ, R2 ;  /* 0x000000ffff087224 */ /* 0x000fe200078e0002 */
[C---:B------:R-:W-:Y:S01]  /*1460*/  ISETP.NE.AND P0, PT, R10.reuse, RZ, PT ;  /* 0x000000ff0a00720c */ /* 0x040fe20003f05270 */
[----:B------:R-:W-:Y:S01]  /*1470*/  IMAD.MOV.U32 R9, RZ, RZ, R11 ;  /* 0x000000ffff097224 */ /* 0x000fe200078e000b */
[----:B------:R-:W0:Y:S01]  /*1480*/  SHFL.DOWN PT, R7, R11, 0x8, R5 ;  /* 0x090000000b077989 */ /* 0x000e2200000e0005 */
[----:B------:R-:W-:-:S10]  /*1490*/  VIADD R0, R10, 0x10 ;  /* 0x000000100a007836 */ /* 0x000fd40000000000 */
[----:B------:R-:W1:Y:S01]  /*14a0*/  @!P0 S2R R13, SR_CgaCtaId ;  /* 0x00000000000d8919 */ /* 0x000e620000008800 */
[----:B0-----:R-:W-:-:S06]  /*14b0*/  DSETP.GEU.AND P2, PT, R8, R6, PT ;  /* 0x000000060800722a */ /* 0x001fcc0003f4e000 */
[----:B------:R-:W-:Y:S02]  /*14c0*/  @!P1 FSEL R2, R6, R2, !P2 ;  /* 0x0000000206029208 */ /* 0x000fe40005000000 */
[----:B------:R-:W-:Y:S02]  /*14d0*/  @!P1 FSEL R11, R7, R11, !P2 ;  /* 0x0000000b070b9208 */ /* 0x000fe40005000000 */
[----:B------:R-:W-:Y:S01]  /*14e0*/  ISETP.GT.AND P1, PT, R0, R5, PT ;  /* 0x000000050000720c */ /* 0x000fe20003f24270 */
[----:B------:R-:W-:Y:S01]  /*14f0*/  SHFL.DOWN PT, R6, R2, 0x10, R5 ;  /* 0x0a00000002067989 */ /* 0x000fe200000e0005 */
[----:B------:R-:W-:Y:S01]  /*1500*/  IMAD.MOV.U32 R8, RZ, RZ, R2 ;  /* 0x000000ffff087224 */ /* 0x000fe200078e0002 */
[----:B------:R-:W-:Y:S01]  /*1510*/  @!P0 SHF.R.U32.HI R0, RZ, 0x2, R3 ;  /* 0x00000002ff008819 */ /* 0x000fe20000011603 */
[----:B------:R-:W-:Y:S01]  /*1520*/  IMAD.MOV.U32 R9, RZ, RZ, R11 ;  /* 0x000000ffff097224 */ /* 0x000fe200078e000b */
[----:B------:R-:W0:Y:S02]  /*1530*/  SHFL.DOWN PT, R7, R11, 0x10, R5 ;  /* 0x0a0000000b077989 */ /* 0x000e2400000e0005 */
[----:B------:R-:W-:-:S03]  /*1540*/  @!P0 LOP3.LUT R0, R0, 0xf8, RZ, 0xc0, !PT ;  /* 0x000000f800008812 */ /* 0x000fc600078ec0ff */
[----:B0-----:R-:W-:Y:S01]  /*1550*/  DSETP.GEU.AND P2, PT, R8, R6, PT ;  /* 0x000000060800722a */ /* 0x001fe20003f4e000 */
[----:B------:R-:W-:-:S04]  /*1560*/  @!P0 MOV R8, 0x400 ;  /* 0x0000040000088802 */ /* 0x000fc80000000f00 */
[----:B-1----:R-:W-:Y:S02]  /*1570*/  @!P0 LEA R13, R13, R8, 0x18 ;  /* 0x000000080d0d8211 */ /* 0x002fe400078ec0ff */
[----:B------:R-:W-:Y:S02]  /*1580*/  @!P1 FSEL R2, R6, R2, !P2 ;  /* 0x0000000206029208 */ /* 0x000fe40005000000 */
[----:B------:R-:W-:Y:S01]  /*1590*/  @!P1 FSEL R11, R7, R11, !P2 ;  /* 0x0000000b070b9208 */ /* 0x000fe20005000000 */
[----:B------:R-:W-:Y:S02]  /*15a0*/  @!P0 IMAD.IADD R13, R0, 0x1, R13 ;  /* 0x00000001000d8824 */ /* 0x000fe400078e020d */
[----:B------:R-:W-:Y:S02]  /*15b0*/  IMAD.MOV.U32 R6, RZ, RZ, R2 ;  /* 0x000000ffff067224 */ /* 0x000fe400078e0002 */
[----:B------:R-:W-:-:S05]  /*15c0*/  IMAD.MOV.U32 R7, RZ, RZ, R11 ;  /* 0x000000ffff077224 */ /* 0x000fca00078e000b */
[----:B------:R3:W-:Y:S01]  /*15d0*/  @!P0 STS.64 [R13+0x8], R6 ;  /* 0x000008060d008388 */ /* 0x0007e20000000a00 */
[----:B------:R-:W-:Y:S01]  /*15e0*/  BAR.SYNC.DEFER_BLOCKING 0x0 ;  /* 0x0000000000007b1d */ /* 0x000fe20000010000 */
[----:B------:R-:W-:-:S13]  /*15f0*/  ISETP.NE.AND P0, PT, R3, RZ, PT ;  /* 0x000000ff0300720c */ /* 0x000fda0003f05270 */
[----:B---3--:R-:W-:Y:S05]  /*1600*/  @P0 BRA `(.L_x_17) ;  /* 0x0000004400800947 */ /* 0x008fea0003800000 */
[----:B------:R-:W0:Y:S01]  /*1610*/  S2UR UR5, SR_CgaCtaId ;  /* 0x00000000000579c3 */ /* 0x000e220000008800 */
[----:B------:R-:W-:Y:S01]  /*1620*/  UMOV UR4, 0x400 ;  /* 0x0000040000047882 */ /* 0x000fe20000000000 */
[----:B------:R-:W-:Y:S01]  /*1630*/  ISETP.GT.AND P2, PT, R4, 0x20, PT ;  /* 0x000000200400780c */ /* 0x000fe20003f44270 */
[----:B0-----:R-:W-:-:S09]  /*1640*/  ULEA UR4, UR5, UR4, 0x18 ;  /* 0x0000000405047291 */ /* 0x001fd2000f8ec0ff */
[----:B------:R-:W0:Y:S04]  /*1650*/  LDS.128 R16, [UR4+0x10] ;  /* 0x00001004ff107984 */ /* 0x000e280008000c00 */
[----:B------:R-:W1:Y:S04]  /*1660*/  LDS.128 R12, [UR4+0x20] ;  /* 0x00002004ff0c7984 */ /* 0x000e680008000c00 */
[----:B------:R-:W2:Y:S01]  /*1670*/  LDS.128 R8, [UR4+0x30] ;  /* 0x00003004ff087984 */ /* 0x000ea20008000c00 */
[----:B0-----:R-:W-:-:S06]  /*1680*/  DSETP.GEU.AND P1, PT, R6, R16, PT ;  /* 0x000000100600722a */ /* 0x001fcc0003f2e000 */
[-C--:B------:R-:W-:Y:S02]  /*1690*/  FSEL R3, R16, R6.reuse, !P1 ;  /* 0x0000000610037208 */ /* 0x080fe40004800000 */
[-C--:B------:R-:W-:Y:S02]  /*16a0*/  FSEL R17, R17, R7.reuse, !P1 ;  /* 0x0000000711117208 */ /* 0x080fe40004800000 */
[----:B------:R-:W-:Y:S02]  /*16b0*/  FSEL R6, R3, R6, P2 ;  /* 0x0000000603067208 */ /* 0x000fe40001000000 */
[----:B------:R-:W-:Y:S02]  /*16c0*/  FSEL R7, R17, R7, P2 ;  /* 0x0000000711077208 */ /* 0x000fe40001000000 */
[C---:B------:R-:W-:Y:S01]  /*16d0*/  ISETP.GT.AND P1, PT, R4.reuse, 0x40, PT ;  /* 0x000000400400780c */ /* 0x040fe20003f24270 */
[----:B------:R-:W-:Y:S01]  /*16e0*/  IMAD.MOV.U32 R2, RZ, RZ, R6 ;  /* 0x000000ffff027224 */ /* 0x000fe200078e0006 */
[----:B------:R-:W-:Y:S01]  /*16f0*/  ISETP.GT.AND P2, PT, R4, 0x60, PT ;  /* 0x000000600400780c */ /* 0x000fe20003f44270 */
[----:B------:R-:W-:-:S06]  /*1700*/  IMAD.MOV.U32 R3, RZ, RZ, R7 ;  /* 0x000000ffff037224 */ /* 0x000fcc00078e0007 */
[----:B------:R-:W-:-:S06]  /*1710*/  DSETP.GEU.AND P3, PT, R2, R18, PT ;  /* 0x000000120200722a */ /* 0x000fcc0003f6e000 */
[----:B------:R-:W-:Y:S02]  /*1720*/  @P1 FSEL R6, R18, R6, !P3 ;  /* 0x0000000612061208 */ /* 0x000fe40005800000 */
[----:B------:R-:W-:Y:S02]  /*1730*/  @P1 FSEL R7, R19, R7, !P3 ;  /* 0x0000000713071208 */ /* 0x000fe40005800000 */
[----:B------:R-:W-:Y:S01]  /*1740*/  ISETP.GT.AND P1, PT, R4, 0x80, PT ;  /* 0x000000800400780c */ /* 0x000fe20003f24270 */
[----:B------:R-:W-:Y:S02]  /*1750*/  IMAD.MOV.U32 R2, RZ, RZ, R6 ;  /* 0x000000ffff027224 */ /* 0x000fe400078e0006 */
[----:B------:R-:W-:-:S06]  /*1760*/  IMAD.MOV.U32 R3, RZ, RZ, R7 ;  /* 0x000000ffff037224 */ /* 0x000fcc00078e0007 */
[----:B-1----:R-:W-:Y:S01]  /*1770*/  DSETP.GEU.AND P3, PT, R2, R12, PT ;  /* 0x0000000c0200722a */ /* 0x002fe20003f6e000 */
[----:B------:R-:W0:Y:S05]  /*1780*/  LDS.64 R2, [UR4+0x40] ;  /* 0x00004004ff027984 */ /* 0x000e2a0008000a00 */
[----:B------:R-:W-:Y:S02]  /*1790*/  @P2 FSEL R6, R12, R6, !P3 ;  /* 0x000000060c062208 */ /* 0x000fe40005800000 */
[----:B------:R-:W-:Y:S02]  /*17a0*/  @P2 FSEL R7, R13, R7, !P3 ;  /* 0x000000070d072208 */ /* 0x000fe40005800000 */
[----:B------:R-:W-:-:S04]  /*17b0*/  ISETP.GT.AND P2, PT, R4, 0xa0, PT ;  /* 0x000000a00400780c */ /* 0x000fc80003f44270 */
[----:B------:R-:W-:-:S06]  /*17c0*/  DSETP.GEU.AND P3, PT, R6, R14, PT ;  /* 0x0000000e0600722a */ /* 0x000fcc0003f6e000 */
[----:B------:R-:W-:Y:S02]  /*17d0*/  @P1 FSEL R6, R14, R6, !P3 ;  /* 0x000000060e061208 */ /* 0x000fe40005800000 */
[----:B------:R-:W-:Y:S02]  /*17e0*/  @P1 FSEL R7, R15, R7, !P3 ;  /* 0x000000070f071208 */ /* 0x000fe40005800000 */
[----:B------:R-:W-:-:S04]  /*17f0*/  ISETP.GT.AND P1, PT, R4, 0xc0, PT ;  /* 0x000000c00400780c */ /* 0x000fc80003f24270 */
[----:B--2---:R-:W-:-:S06]  /*1800*/  DSETP.GEU.AND P3, PT, R6, R8, PT ;  /* 0x000000080600722a */ /* 0x004fcc0003f6e000 */
[----:B------:R-:W-:Y:S02]  /*1810*/  @P2 FSEL R6, R8, R6, !P3 ;  /* 0x0000000608062208 */ /* 0x000fe40005800000 */
[----:B------:R-:W-:Y:S02]  /*1820*/  @P2 FSEL R7, R9, R7, !P3 ;  /* 0x0000000709072208 */ /* 0x000fe40005800000 */
[----:B------:R-:W-:-:S04]  /*1830*/  ISETP.GT.AND P2, PT, R4, 0xe0, PT ;  /* 0x000000e00400780c */ /* 0x000fc80003f44270 */
[----:B------:R-:W-:-:S06]  /*1840*/  DSETP.GEU.AND P3, PT, R6, R10, PT ;  /* 0x0000000a0600722a */ /* 0x000fcc0003f6e000 */
[----:B------:R-:W-:Y:S02]  /*1850*/  @P1 FSEL R6, R10, R6, !P3 ;  /* 0x000000060a061208 */ /* 0x000fe40005800000 */
[----:B------:R-:W-:-:S03]  /*1860*/  @P1 FSEL R7, R11, R7, !P3 ;  /* 0x000000070b071208 */ /* 0x000fc60005800000 */
[----:B------:R-:W-:Y:S02]  /*1870*/  IMAD.MOV.U32 R4, RZ, RZ, R6 ;  /* 0x000000ffff047224 */ /* 0x000fe400078e0006 */
[----:B------:R-:W-:-:S06]  /*1880*/  IMAD.MOV.U32 R5, RZ, RZ, R7 ;  /* 0x000000ffff057224 */ /* 0x000fcc00078e0007 */
[----:B0-----:R-:W-:-:S06]  /*1890*/  DSETP.GEU.AND P1, PT, R4, R2, PT ;  /* 0x000000020400722a */ /* 0x001fcc0003f2e000 */
[----:B------:R-:W-:Y:S02]  /*18a0*/  @P2 FSEL R6, R2, R6, !P1 ;  /* 0x0000000602062208 */ /* 0x000fe40004800000 */
[----:B------:R-:W-:Y:S01]  /*18b0*/  @P2 FSEL R7, R3, R7, !P1 ;  /* 0x0000000703072208 */ /* 0x000fe20004800000 */
[----:B------:R-:W-:Y:S06]  /*18c0*/  BRA `(.L_x_17) ;  /* 0x0000004000d07947 */ /* 0x000fec0003800000 */
.L_x_3:
[----:B------:R-:W0:Y:S01]  /*18d0*/  S2R R0, SR_TID.X ;  /* 0x0000000000007919 */ /* 0x000e220000002100 */
[----:B------:R-:W1:Y:S02]  /*18e0*/  LDCU.64 UR4, c[0x0][0x380] ;  /* 0x00007000ff0477ac */ /* 0x000e640008000a00 */
[----:B-1----:R-:W-:Y:S02]  /*18f0*/  IMAD.U32 R2, RZ, RZ, UR4 ;  /* 0x00000004ff027e24 */ /* 0x002fe4000f8e00ff */
[----:B------:R-:W-:Y:S02]  /*1900*/  IMAD.U32 R3, RZ, RZ, UR5 ;  /* 0x00000005ff037e24 */ /* 0x000fe4000f8e00ff */
[----:B0-----:R-:W-:-:S04]  /*1910*/  IMAD.SHL.U32 R5, R0, 0x4, RZ ;  /* 0x0000000400057824 */ /* 0x001fc800078e00ff */
[----:B------:R-:W-:-:S05]  /*1920*/  IMAD.WIDE.U32 R6, R5, 0x8, R2 ;  /* 0x0000000805067825 */ /* 0x000fca00078e0002 */
[----:B------:R-:W2:Y:S04]  /*1930*/  LDG.E.128.CONSTANT R20, desc[UR6][R6.64] ;  /* 0x0000000606147981 */ /* 0x000ea8000c1e9d00 */
[----:B------:R-:W3:Y:S04]  /*1940*/  LDG.E.128.CONSTANT R12, desc[UR6][R6.64+0x10] ;  /* 0x00001006060c7981 */ /* 0x000ee8000c1e9d00 */
[----:B------:R-:W4:Y:S04]  /*1950*/  LDG.E.128.CONSTANT R8, desc[UR6][R6.64+0x2000] ;  /* 0x0020000606087981 */ /* 0x000f28000c1e9d00 */
[----:B------:R0:W5:Y:S01]  /*1960*/  LDG.E.128.CONSTANT R16, desc[UR6][R6.64+0x2010] ;  /* 0x0020100606107981 */ /* 0x000162000c1e9d00 */
[----:B------:R-:W-:Y:S01]  /*1970*/  ISETP.GE.U32.AND P1, PT, R4, 0x1000, PT ;  /* 0x000010000400780c */ /* 0x000fe20003f26070 */
[----:B------:R-:W-:Y:S01]  /*1980*/  UMOV UR4, 0x800 ;  /* 0x0000080000047882 */ /* 0x000fe20000000000 */
[----:B--2---:R-:W-:-:S06]  /*1990*/  DSETP.GEU.AND P0, PT, R20, R22, PT ;  /* 0x000000161400722a */ /* 0x004fcc0003f0e000 */
[----:B------:R-:W-:Y:S02]  /*19a0*/  FSEL R20, R22, R20, !P0 ;  /* 0x0000001416147208 */ /* 0x000fe40004000000 */
[----:B------:R-:W-:-:S06]  /*19b0*/  FSEL R21, R23, R21, !P0 ;  /* 0x0000001517157208 */ /* 0x000fcc0004000000 */
[----:B---3--:R-:W-:-:S06]  /*19c0*/  DSETP.GEU.AND P0, PT, R20, R12, PT ;  /* 0x0000000c1400722a */ /* 0x008fcc0003f0e000 */
[----:B------:R-:W-:Y:S02]  /*19d0*/  FSEL R12, R12, R20, !P0 ;  /* 0x000000140c0c7208 */ /* 0x000fe40004000000 */
[----:B------:R-:W-:-:S06]  /*19e0*/  FSEL R13, R13, R21, !P0 ;  /* 0x000000150d0d7208 */ /* 0x000fcc0004000000 */
[----:B------:R-:W-:-:S06]  /*19f0*/  DSETP.GEU.AND P0, PT, R12, R14, PT ;  /* 0x0000000e0c00722a */ /* 0x000fcc0003f0e000 */
[----:B------:R-:W-:Y:S02]  /*1a00*/  FSEL R12, R14, R12, !P0 ;  /* 0x0000000c0e0c7208 */ /* 0x000fe40004000000 */
[----:B------:R-:W-:-:S06]  /*1a10*/  FSEL R13, R15, R13, !P0 ;  /* 0x0000000d0f0d7208 */ /* 0x000fcc0004000000 */
[----:B----4-:R-:W-:-:S06]  /*1a20*/  DSETP.GEU.AND P0, PT, R12, R8, PT ;  /* 0x000000080c00722a */ /* 0x010fcc0003f0e000 */
[----:B0-----:R-:W-:Y:S02]  /*1a30*/  FSEL R6, R8, R12, !P0 ;  /* 0x0000000c08067208 */ /* 0x001fe40004000000 */
[----:B------:R-:W-:-:S06]  /*1a40*/  FSEL R7, R9, R13, !P0 ;  /* 0x0000000d09077208 */ /* 0x000fcc0004000000 */
[----:B------:R-:W-:-:S06]  /*1a50*/  DSETP.GEU.AND P0, PT, R6, R10, PT ;  /* 0x0000000a0600722a */ /* 0x000fcc0003f0e000 */
[----:B------:R-:W-:Y:S02]  /*1a60*/  FSEL R6, R10, R6, !P0 ;  /* 0x000000060a067208 */ /* 0x000fe40004000000 */
[----:B------:R-:W-:-:S06]  /*1a70*/  FSEL R7, R11, R7, !P0 ;  /* 0x000000070b077208 */ /* 0x000fcc0004000000 */
[----:B-----5:R-:W-:-:S06]  /*1a80*/  DSETP.GEU.AND P0, PT, R6, R16, PT ;  /* 0x000000100600722a */ /* 0x020fcc0003f0e000 */
[----:B------:R-:W-:Y:S02]  /*1a90*/  FSEL R6, R16, R6, !P0 ;  /* 0x0000000610067208 */ /* 0x000fe40004000000 */
[----:B------:R-:W-:-:S06]  /*1aa0*/  FSEL R7, R17, R7, !P0 ;  /* 0x0000000711077208 */ /* 0x000fcc0004000000 */
[----:B------:R-:W-:-:S06]  /*1ab0*/  DSETP.GEU.AND P0, PT, R6, R18, PT ;  /* 0x000000120600722a */ /* 0x000fcc0003f0e000 */
[----:B------:R-:W-:Y:S02]  /*1ac0*/  FSEL R6, R18, R6, !P0 ;  /* 0x0000000612067208 */ /* 0x000fe40004000000 */
[----:B------:R-:W-:Y:S01]  /*1ad0*/  FSEL R7, R19, R7, !P0 ;  /* 0x0000000713077208 */ /* 0x000fe20004000000 */
[----:B------:R-:W-:Y:S06]  /*1ae0*/  @!P1 BRA `(.L_x_18) ;  /* 0x0000000000a49947 */ /* 0x000fec0003800000 */
[----:B------:R-:W0:Y:S01]  /*1af0*/  LDC R24, c[0x0][0x390] ;  /* 0x0000e400ff187b82 */ /* 0x000e220000000800 */
[----:B------:R-:W-:Y:S01]  /*1b00*/  VIADD R25, R4, 0xfffff800 ;  /* 0xfffff80004197836 */ /* 0x000fe20000000000 */
[----:B------:R-:W-:-:S06]  /*1b10*/  UMOV UR4, 0x800 ;  /* 0x0000080000047882 */ /* 0x000fcc0000000000 */
[----:B------:R-:W1:Y:S02]  /*1b20*/  LDC.64 R2, c[0x0][0x380] ;  /* 0x0000e000ff027b82 */ /* 0x000e640000000a00 */
.L_x_20:
[----:B------:R-:W-:-:S04]  /*1b30*/  VIADD R27, R5, UR4 ;  /* 0x00000004051b7c36 */ /* 0x000fc80008000000 */
[----:B-1----:R-:W-:-:S05]  /*1b40*/  IMAD.WIDE.U32 R26, R27, 0x8, R2 ;  /* 0x000000081b1a7825 */ /* 0x002fca00078e0002 */
[----:B------:R-:W2:Y:S04]  /*1b50*/  LDG.E.128.CONSTANT R12, desc[UR6][R26.64] ;  /* 0x000000061a0c7981 */ /* 0x000ea8000c1e9d00 */
[----:B------:R-:W3:Y:S04]  /*1b60*/  LDG.E.128.CONSTANT R16, desc[UR6][R26.64+0x10] ;  /* 0x000010061a107981 */ /* 0x000ee8000c1e9d00 */
[----:B------:R-:W4:Y:S04]  /*1b70*/  LDG.E.128.CONSTANT R20, desc[UR6][R26.64+0x2000] ;  /* 0x002000061a147981 */ /* 0x000f28000c1e9d00 */
[----:B------:R-:W5:Y:S01]  /*1b80*/  LDG.E.128.CONSTANT R8, desc[UR6][R26.64+0x2010] ;  /* 0x002010061a087981 */ /* 0x000f62000c1e9d00 */
[----:B0-----:R-:W-:Y:S01]  /*1b90*/  IMAD.MOV.U32 R4, RZ, RZ, R24 ;  /* 0x000000ffff047224 */ /* 0x001fe200078e0018 */
[----:B--2---:R-:W-:-:S06]  /*1ba0*/  DSETP.GEU.AND P0, PT, R6, R12, PT ;  /* 0x0000000c0600722a */ /* 0x004fcc0003f0e000 */
[----:B------:R-:W-:Y:S02]  /*1bb0*/  FSEL R6, R12, R6, !P0 ;  /* 0x000000060c067208 */ /* 0x000fe40004000000 */
[----:B------:R-:W-:-:S06]  /*1bc0*/  FSEL R7, R13, R7, !P0 ;  /* 0x000000070d077208 */ /* 0x000fcc0004000000 */
[----:B------:R-:W-:-:S06]  /*1bd0*/  DSETP.GEU.AND P0, PT, R6, R14, PT ;  /* 0x0000000e0600722a */ /* 0x000fcc0003f0e000 */
        /* <DEDUP_REMOVED lines=14> */
[----:B-----5:R-:W-:-:S06]  /*1cc0*/  DSETP.GEU.AND P0, PT, R6, R8, PT ;  /* 0x000000080600722a */ /* 0x020fcc0003f0e000 */
[----:B------:R-:W-:Y:S01]  /*1cd0*/  FSEL R6, R8, R6, !P0 ;  /* 0x0000000608067208 */ /* 0x000fe20004000000 */
[----:B------:R-:W-:Y:S01]  /*1ce0*/  VIADD R8, R4, -UR4 ;  /* 0x8000000404087c36 */ /* 0x000fe20008000000 */
[----:B------:R-:W-:-:S04]  /*1cf0*/  FSEL R7, R9, R7, !P0 ;  /* 0x0000000709077208 */ /* 0x000fc80004000000 */
[----:B------:R-:W-:Y:S02]  /*1d00*/  ISETP.GE.AND P1, PT, R8, 0x800, PT ;  /* 0x000008000800780c */ /* 0x000fe40003f26270 */
[----:B------:R-:W-:-:S06]  /*1d10*/  DSETP.GEU.AND P0, PT, R6, R10, PT ;  /* 0x0000000a0600722a */ /* 0x000fcc0003f0e000 */
[----:B------:R-:W-:Y:S02]  /*1d20*/  FSEL R6, R10, R6, !P0 ;  /* 0x000000060a067208 */ /* 0x000fe40004000000 */
[----:B------:R-:W-:-:S03]  /*1d30*/  FSEL R7, R11, R7, !P0 ;  /* 0x000000070b077208 */ /* 0x000fc60004000000 */
[----:B------:R-:W-:Y:S05]  /*1d40*/  @!P1 BRA `(.L_x_19) ;  /* 0x0000000c00009947 */ /* 0x000fea0003800000 */
[----:B------:R-:W-:-:S06]  /*1d50*/  UIADD3 UR4, UPT, UPT, UR4, 0x800, URZ ;  /* 0x0000080004047890 */ /* 0x000fcc000fffe0ff */
[----:B------:R-:W-:-:S13]  /*1d60*/  ISETP.LT.AND P0, PT, R25, UR4, PT ;  /* 0x0000000419007c0c */ /* 0x000fda000bf01270 */
[----:B------:R-:W-:Y:S05]  /*1d70*/  @!P0 BRA `(.L_x_20) ;  /* 0xfffffffc006c8947 */ /* 0x000fea000383ffff */
.L_x_18:
[----:B------:R-:W-:-:S13]  /*1d80*/  ISETP.LE.AND P0, PT, R4, UR4, PT ;  /* 0x0000000404007c0c */ /* 0x000fda000bf03270 */
[----:B------:R-:W-:Y:S05]  /*1d90*/  @P0 BRA `(.L_x_19) ;  /* 0x0000000800ec0947 */ /* 0x000fea0003800000 */
[----:B------:R-:W-:Y:S01]  /*1da0*/  VIADD R41, R4, -UR4 ;  /* 0x8000000404297c36 */ /* 0x000fe20008000000 */
[----:B------:R-:W-:Y:S04]  /*1db0*/  BSSY.RECONVERGENT B1, `(.L_x_19) ;  /* 0x00000b9000017945 */ /* 0x000fe80003800200 */
[----:B------:R-:W-:-:S13]  /*1dc0*/  ISETP.GE.AND P0, PT, R0, R41, PT ;  /* 0x000000290000720c */ /* 0x000fda0003f06270 */
[----:B------:R-:W-:Y:S05]  /*1dd0*/  @P0 BRA `(.L_x_21) ;  /* 0x0000000800d80947 */ /* 0x000fea0003800000 */
[----:B------:R-:W-:Y:S01]  /*1de0*/  LOP3.LUT R5, RZ, R0, RZ, 0x33, !PT ;  /* 0x00000000ff057212 */ /* 0x000fe200078e33ff */
[----:B------:R-:W-:Y:S01]  /*1df0*/  BSSY.RECONVERGENT B2, `(.L_x_22) ;  /* 0x0000016000027945 */ /* 0x000fe20003800200 */
[----:B------:R-:W-:Y:S02]  /*1e00*/  IMAD.MOV.U32 R40, RZ, RZ, R0 ;  /* 0x000000ffff287224 */ /* 0x000fe400078e0000 */
[----:B------:R-:W-:-:S04]  /*1e10*/  IADD3 R4, PT, PT, R4, -UR4, R5 ;  /* 0x8000000404047c10 */ /* 0x000fc8000fffe005 */
[C---:B------:R-:W-:Y:S02]  /*1e20*/  LOP3.LUT R5, R4.reuse, 0x300, RZ, 0xc0, !PT ;  /* 0x0000030004057812 */ /* 0x040fe400078ec0ff */
[----:B------:R-:W-:Y:S02]  /*1e30*/  ISETP.GE.U32.AND P2, PT, R4, 0x300, PT ;  /* 0x000003000400780c */ /* 0x000fe40003f46070 */
[----:B------:R-:W-:-:S13]  /*1e40*/  ISETP.NE.AND P0, PT, R5, 0x300, PT ;  /* 0x000003000500780c */ /* 0x000fda0003f05270 */
[----:B------:R-:W-:Y:S05]  /*1e50*/  @!P0 BRA `(.L_x_23) ;  /* 0x00000000003c8947 */ /* 0x000fea0003800000 */
[----:B------:R-:W-:Y:S01]  /*1e60*/  LEA.HI R4, R4, 0x1, RZ, 0x18 ;  /* 0x0000000104047811 */ /* 0x000fe200078fc0ff */
[----:B------:R-:W-:Y:S02]  /*1e70*/  VIADD R9, R0, UR4 ;  /* 0x0000000400097c36 */ /* 0x000fe40008000000 */
[----:B------:R-:W-:Y:S01]  /*1e80*/  IMAD.MOV.U32 R40, RZ, RZ, R0 ;  /* 0x000000ffff287224 */ /* 0x000fe200078e0000 */
[----:B------:R-:W-:-:S05]  /*1e90*/  LOP3.LUT R4, R4, 0x3, RZ, 0xc0, !PT ;  /* 0x0000000304047812 */ /* 0x000fca00078ec0ff */
[----:B------:R-:W-:-:S07]  /*1ea0*/  IMAD.MOV R8, RZ, RZ, -R4 ;  /* 0x000000ffff087224 */ /* 0x000fce00078e0a04 */
.L_x_24:
[----:B------:R-:W-:-:S06]  /*1eb0*/  IMAD.WIDE.U32 R4, R9, 0x8, R2 ;  /* 0x0000000809047825 */ /* 0x000fcc00078e0002 */
[----:B------:R-:W2:Y:S01]  /*1ec0*/  LDG.E.64.CONSTANT R4, desc[UR6][R4.64] ;  /* 0x0000000604047981 */ /* 0x000ea2000c1e9b00 */
[----:B------:R-:W-:Y:S02]  /*1ed0*/  VIADD R8, R8, 0x1 ;  /* 0x0000000108087836 */ /* 0x000fe40000000000 */
[----:B------:R-:W-:Y:S02]  /*1ee0*/  VIADD R40, R40, 0x100 ;  /* 0x0000010028287836 */ /* 0x000fe40000000000 */
[----:B------:R-:W-:Y:S01]  /*1ef0*/  VIADD R9, R9, 0x100 ;  /* 0x0000010009097836 */ /* 0x000fe20000000000 */
[----:B------:R-:W-:Y:S01]  /*1f00*/  ISETP.NE.AND P1, PT, R8, RZ, PT ;  /* 0x000000ff0800720c */ /* 0x000fe20003f25270 */
[----:B--2---:R-:W-:-:S06]  /*1f10*/  DSETP.GEU.AND P0, PT, R6, R4, PT ;  /* 0x000000040600722a */ /* 0x004fcc0003f0e000 */
[----:B------:R-:W-:Y:S02]  /*1f20*/  FSEL R6, R4, R6, !P0 ;  /* 0x0000000604067208 */ /* 0x000fe40004000000 */
[----:B------:R-:W-:-:S04]  /*1f30*/  FSEL R7, R5, R7, !P0 ;  /* 0x0000000705077208 */ /* 0x000fc80004000000 */
[----:B------:R-:W-:Y:S05]  /*1f40*/  @P1 BRA `(.L_x_24) ;  /* 0xfffffffc00d81947 */ /* 0x000fea000383ffff */
.L_x_23:
[----:B------:R-:W-:Y:S05]  /*1f50*/  BSYNC.RECONVERGENT B2 ;  /* 0x0000000000027941 */ /* 0x000fea0003800200 */
.L_x_22:
[----:B------:R-:W-:Y:S05]  /*1f60*/  @!P2 BRA `(.L_x_21) ;  /* 0x000000080074a947 */ /* 0x000fea0003800000 */
[----:B------:R-:W0:Y:S01]  /*1f70*/  LDCU.64 UR8, c[0x0][0x380] ;  /* 0x00007000ff0877ac */ /* 0x000e220008000a00 */
[----:B------:R-:W-:Y:S01]  /*1f80*/  IMAD.IADD R9, R41, 0x1, -R40 ;  /* 0x0000000129097824 */ /* 0x000fe200078e0a28 */
[C---:B------:R-:W-:Y:S01]  /*1f90*/  IADD3 R5, P0, PT, R40.reuse, UR4, RZ ;  /* 0x0000000428057c10 */ /* 0x040fe2000ff1e0ff */
[----:B------:R-:W-:Y:S01]  /*1fa0*/  BSSY.RECONVERGENT B2, `(.L_x_25) ;  /* 0x0000059000027945 */ /* 0x000fe20003800200 */
[----:B------:R-:W-:Y:S02]  /*1fb0*/  VIADD R43, R40, UR4 ;  /* 0x00000004282b7c36 */ /* 0x000fe40008000000 */
[----:B------:R-:W-:Y:S01]  /*1fc0*/  ISETP.GT.AND P1, PT, R9, 0xc00, PT ;  /* 0x00000c000900780c */ /* 0x000fe20003f24270 */
[----:B------:R-:W-:Y:S01]  /*1fd0*/  IMAD.X R8, RZ, RZ, RZ, P0 ;  /* 0x000000ffff087224 */ /* 0x000fe200000e06ff */
[----:B0-----:R-:W-:-:S04]  /*1fe0*/  LEA R4, P0, R5, UR8, 0x3 ;  /* 0x0000000805047c11 */ /* 0x001fc8000f8018ff */
[----:B------:R-:W-:Y:S02]  /*1ff0*/  LEA.HI.X R5, R5, UR9, R8, 0x3, P0 ;  /* 0x0000000905057c11 */ /* 0x000fe400080f1c08 */
[----:B------:R-:W-:-:S05]  /*2000*/  IADD3 R4, P0, PT, R4, 0x1000, RZ ;  /* 0x0000100004047810 */ /* 0x000fca0007f1e0ff */
[----:B------:R-:W-:Y:S01]  /*2010*/  IMAD.X R5, RZ, RZ, R5, P0 ;  /* 0x000000ffff057224 */ /* 0x000fe200000e0605 */
[----:B------:R-:W-:Y:S01]  /*2020*/  PLOP3.LUT P0, PT, PT, PT, PT, 0x80, 0x8 ;  /* 0x000000000008781c */ /* 0x000fe20003f0f070 */
[----:B------:R-:W-:-:S12]  /*2030*/  @!P1 BRA `(.L_x_26) ;  /* 0x00000004003c9947 */ /* 0x000fd80003800000 */
[----:B------:R-:W-:Y:S01]  /*2040*/  PLOP3.LUT P0, PT, PT, PT, PT, 0x8, 0x80 ;  /* 0x000000000080781c */ /* 0x000fe20003f0e170 */
[----:B------:R-:W-:-:S12]  /*2050*/  VIADD R45, R41, 0xfffff400 ;  /* 0xfffff400292d7836 */ /* 0x000fd80000000000 */
.L_x_27:
[C---:B------:R-:W-:Y:S01]  /*2060*/  IMAD.WIDE.U32 R38, R43.reuse, 0x8, R2 ;  /* 0x000000082b267825 */ /* 0x040fe200078e0002 */
[----:B------:R-:W2:Y:S04]  /*2070*/  LDG.E.64.CONSTANT R8, desc[UR6][R4.64+-0x800] ;  /* 0xfff8000604087981 */ /* 0x000ea8000c1e9b00 */
[----:B------:R-:W3:Y:S04]  /*2080*/  LDG.E.64.CONSTANT R10, desc[UR6][R4.64] ;  /* 0x00000006040a7981 */ /* 0x000ee8000c1e9b00 */
[----:B------:R-:W4:Y:S01]  /*2090*/  LDG.E.64.CONSTANT R38, desc[UR6][R38.64] ;  /* 0x0000000626267981 */ /* 0x000f22000c1e9b00 */
[----:B------:R-:W-:-:S03]  /*20a0*/  VIADD R15, R43, 0x400 ;  /* 0x000004002b0f7836 */ /* 0x000fc60000000000 */
[----:B------:R-:W5:Y:S01]  /*20b0*/  LDG.E.64.CONSTANT R12, desc[UR6][R4.64+0x800] ;  /* 0x00080006040c7981 */ /* 0x000f62000c1e9b00 */
[----:B------:R-:W-:-:S03]  /*20c0*/  IMAD.WIDE.U32 R14, R15, 0x8, R2 ;  /* 0x000000080f0e7825 */ /* 0x000fc600078e0002 */
[----:B------:R-:W5:Y:S04]  /*20d0*/  LDG.E.64.CONSTANT R16, desc[UR6][R4.64+0x1800] ;  /* 0x0018000604107981 */ /* 0x000f68000c1e9b00 */
[----:B------:R-:W5:Y:S04]  /*20e0*/  LDG.E.64.CONSTANT R14, desc[UR6][R14.64] ;  /* 0x000000060e0e7981 */ /* 0x000f68000c1e9b00 */
[----:B------:R-:W5:Y:S01]  /*20f0*/  LDG.E.64.CONSTANT R18, desc[UR6][R4.64+0x2000] ;  /* 0x0020000604127981 */ /* 0x000f62000c1e9b00 */
        /* <DEDUP_REMOVED lines=11> */
[----:B------:R-:W5:Y:S04]  /*21b0*/  LDG.E.64.CONSTANT R34, desc[UR6][R4.64+0x6000] ;  /* 0x0060000604227981 */ /* 0x000f68000c1e9b00 */
[----:B------:R0:W5:Y:S01]  /*21c0*/  LDG.E.64.CONSTANT R36, desc[UR6][R4.64+0x6800] ;  /* 0x0068000604247981 */ /* 0x000162000c1e9b00 */
[----:B------:R-:W-:-:S05]  /*21d0*/  VIADD R40, R40, 0x1000 ;  /* 0x0000100028287836 */ /* 0x000fca0000000000 */
[----:B------:R-:W-:Y:S02]  /*21e0*/  ISETP.GE.AND P2, PT, R40, R45, PT ;  /* 0x0000002d2800720c */ /* 0x000fe40003f46270 */
[----:B0-----:R-:W-:Y:S01]  /*21f0*/  IADD3 R4, P3, PT, R4, 0x8000, RZ ;  /* 0x0000800004047810 */ /* 0x001fe20007f7e0ff */
[----:B------:R-:W-:-:S04]  /*2200*/  VIADD R43, R43, 0x1000 ;  /* 0x000010002b2b7836 */ /* 0x000fc80000000000 */
[----:B------:R-:W-:Y:S01]  /*2210*/  IMAD.X R5, RZ, RZ, R5, P3 ;  /* 0x000000ffff057224 */ /* 0x000fe200018e0605 */
[----:B----4-:R-:W-:-:S06]  /*2220*/  DSETP.GEU.AND P1, PT, R6, R38, PT ;  /* 0x000000260600722a */ /* 0x010fcc0003f2e000 */
[----:B------:R-:W-:Y:S02]  /*2230*/  FSEL R6, R38, R6, !P1 ;  /* 0x0000000626067208 */ /* 0x000fe40004800000 */
[----:B------:R-:W-:-:S06]  /*2240*/  FSEL R7, R39, R7, !P1 ;  /* 0x0000000727077208 */ /* 0x000fcc0004800000 */
[----:B--2---:R-:W-:-:S06]  /*2250*/  DSETP.GEU.AND P1, PT, R6, R8, PT ;  /* 0x000000080600722a */ /* 0x004fcc0003f2e000 */
[----:B------:R-:W-:Y:S02]  /*2260*/  FSEL R6, R8, R6, !P1 ;  /* 0x0000000608067208 */ /* 0x000fe40004800000 */
[----:B------:R-:W-:-:S06]  /*2270*/  FSEL R7, R9, R7, !P1 ;  /* 0x0000000709077208 */ /* 0x000fcc0004800000 */
[----:B---3--:R-:W-:-:S06]  /*2280*/  DSETP.GEU.AND P1, PT, R6, R10, PT ;  /* 0x0000000a0600722a */ /* 0x008fcc0003f2e000 */
[----:B------:R-:W-:Y:S02]  /*2290*/  FSEL R6, R10, R6, !P1 ;  /* 0x000000060a067208 */ /* 0x000fe40004800000 */
[----:B------:R-:W-:-:S06]  /*22a0*/  FSEL R7, R11, R7, !P1 ;  /* 0x000000070b077208 */ /* 0x000fcc0004800000 */
[----:B-----5:R-:W-:-:S06]  /*22b0*/  DSETP.GEU.AND P1, PT, R6, R12, PT ;  /* 0x0000000c0600722a */ /* 0x020fcc0003f2e000 */
        /* <DEDUP_REMOVED lines=39> */
.L_x_26:
[----:B------:R-:W-:Y:S05]  /*2530*/  BSYNC.RECONVERGENT B2 ;  /* 0x0000000000027941 */ /* 0x000fea0003800200 */
.L_x_25:
[----:B------:R-:W-:Y:S01]  /*2540*/  IMAD.IADD R8, R41, 0x1, -R40 ;  /* 0x0000000129087824 */ /* 0x000fe200078e0a28 */
[----:B------:R-:W-:Y:S04]  /*2550*/  BSSY.RECONVERGENT B2, `(.L_x_28) ;  /* 0x000002b000027945 */ /* 0x000fe80003800200 */
[----:B------:R-:W-:-:S13]  /*2560*/  ISETP.GT.AND P1, PT, R8, 0x400, PT ;  /* 0x000004000800780c */ /* 0x000fda0003f24270 */
[----:B------:R-:W-:Y:S05]  /*2570*/  @!P1 BRA `(.L_x_29) ;  /* 0x0000000000a09947 */ /* 0x000fea0003800000 */
        /* <DEDUP_REMOVED lines=9> */
[----:B------:R-:W5:Y:S04]  /*2610*/  LDG.E.64.CONSTANT R22, desc[UR6][R4.64+0x2000] ;  /* 0x0020000604167981 */ /* 0x000f68000c1e9b00 */
[----:B------:R0:W5:Y:S01]  /*2620*/  LDG.E.64.CONSTANT R8, desc[UR6][R4.64+0x2800] ;  /* 0x0028000604087981 */ /* 0x000162000c1e9b00 */
[----:B------:R-:W-:-:S02]  /*2630*/  VIADD R40, R40, 0x800 ;  /* 0x0000080028287836 */ /* 0x000fc40000000000 */
[----:B------:R-:W-:Y:S01]  /*2640*/  VIADD R43, R43, 0x800 ;  /* 0x000008002b2b7836 */ /* 0x000fe20000000000 */
[----:B0-----:R-:W-:-:S05]  /*2650*/  IADD3 R4, P2, PT, R4, 0x4000, RZ ;  /* 0x0000400004047810 */ /* 0x001fca0007f5e0ff */
        /* <DEDUP_REMOVED lines=22> */
[----:B------:R-:W-:Y:S01]  /*27c0*/  DSETP.GEU.AND P1, PT, R6, R8, PT ;  /* 0x000000080600722a */ /* 0x000fe20003f2e000 */
[----:B------:R-:W-:-:S05]  /*27d0*/  PLOP3.LUT P0, PT, PT, PT, PT, 0x8, 0x80 ;  /* 0x000000000080781c */ /* 0x000fca0003f0e170 */
[----:B------:R-:W-:Y:S02]  /*27e0*/  FSEL R6, R8, R6, !P1 ;  /* 0x0000000608067208 */ /* 0x000fe40004800000 */
[----:B------:R-:W-:-:S07]  /*27f0*/  FSEL R7, R9, R7, !P1 ;  /* 0x0000000709077208 */ /* 0x000fce0004800000 */
.L_x_29:
[----:B------:R-:W-:Y:S05]  /*2800*/  BSYNC.RECONVERGENT B2 ;  /* 0x0000000000027941 */ /* 0x000fea0003800200 */
.L_x_28:
[----:B------:R-:W-:-:S13]  /*2810*/  ISETP.LT.OR P0, PT, R40, R41, P0 ;  /* 0x000000292800720c */ /* 0x000fda0000701670 */
[----:B------:R-:W-:Y:S05]  /*2820*/  @!P0 BRA `(.L_x_21) ;  /* 0x0000000000448947 */ /* 0x000fea0003800000 */
[----:B------:R-:W-:Y:S01]  /*2830*/  IMAD.WIDE.U32 R2, R43, 0x8, R2 ;  /* 0x000000082b027825 */ /* 0x000fe200078e0002 */
[----:B------:R-:W2:Y:S04]  /*2840*/  LDG.E.64.CONSTANT R8, desc[UR6][R4.64+-0x800] ;  /* 0xfff8000604087981 */ /* 0x000ea8000c1e9b00 */
[----:B------:R-:W3:Y:S04]  /*2850*/  LDG.E.64.CONSTANT R10, desc[UR6][R4.64] ;  /* 0x00000006040a7981 */ /* 0x000ee8000c1e9b00 */
[----:B------:R-:W4:Y:S04]  /*2860*/  LDG.E.64.CONSTANT R2, desc[UR6][R2.64] ;  /* 0x0000000602027981 */ /* 0x000f28000c1e9b00 */
[----:B------:R-:W5:Y:S01]  /*2870*/  LDG.E.64.CONSTANT R12, desc[UR6][R4.64+0x800] ;  /* 0x00080006040c7981 */ /* 0x000f62000c1e9b00 */
        /* <DEDUP_REMOVED lines=11> */
[----:B------:R-:W-:-:S07]  /*2930*/  FSEL R7, R13, R3, !P0 ;  /* 0x000000030d077208 */ /* 0x000fce0004000000 */
.L_x_21:
[----:B------:R-:W-:Y:S05]  /*2940*/  BSYNC.RECONVERGENT B1 ;  /* 0x0000000000017941 */ /* 0x000fea0003800200 */
.L_x_19:
[----:B------:R-:W0:Y:S01]  /*2950*/  S2R R10, SR_LANEID ;  /* 0x00000000000a7919 */ /* 0x000e220000000000 */
[----:B------:R-:W-:Y:S04]  /*2960*/  SHFL.DOWN PT, R2, R6, 0x1, 0x1f ;  /* 0x08201f0006027f89 */ /* 0x000fe800000e0000 */
        /* <DEDUP_REMOVED lines=10> */
[----:B------:R-:W-:-:S02]  /*2a10*/  @!P2 MOV R7, 0x400 ;  /* 0x000004000007a802 */ /* 0x000fc40000000f00 */
        /* <DEDUP_REMOVED lines=8> */
[----:B------:R-:W-:Y:S01]  /*2aa0*/  SHFL.DOWN PT, R2, R4, 0x4, 0x1f ;  /* 0x08801f0004027f89 */ /* 0x000fe200000e0000 */
[----:B-1----:R-:W-:-:S03]  /*2ab0*/  @!P2 LEA R7, R8, R7, 0x18 ;  /* 0x000000070807a211 */ /* 0x002fc600078ec0ff */
[----:B------:R-:W0:Y:S02]  /*2ac0*/  SHFL.DOWN PT, R3, R5, 0x4, 0x1f ;  /* 0x08801f0005037f89 */ /* 0x000e2400000e0000 */
[----:B------:R-:W-:Y:S01]  /*2ad0*/  @!P2 IMAD.IADD R9, R6, 0x1, R7 ;  /* 0x000000010609a824 */ /* 0x000fe200078e0207 */
[----:B0-----:R-:W-:-:S06]  /*2ae0*/  DSETP.GEU.AND P0, PT, R4, R2, PT ;  /* 0x000000020400722a */ /* 0x001fcc0003f0e000 */
[----:B------:R-:W-:Y:S02]  /*2af0*/  @!P1 FSEL R4, R2, R4, !P0 ;  /* 0x0000000402049208 */ /* 0x000fe40004000000 */
[----:B------:R-:W-:Y:S02]  /*2b00*/  @!P1 FSEL R5, R3, R5, !P0 ;  /* 0x0000000503059208 */ /* 0x000fe40004000000 */
[----:B------:R-:W-:Y:S01]  /*2b10*/  ISETP.GT.AND P1, PT, R10, 0x17, PT ;  /* 0x000000170a00780c */ /* 0x000fe20003f24270 */
[----:B------:R-:W-:Y:S04]  /*2b20*/  SHFL.DOWN PT, R2, R4, 0x8, 0x1f ;  /* 0x09001f0004027f89 */ /* 0x000fe800000e0000 */
[----:B------:R-:W0:Y:S02]  /*2b30*/  SHFL.DOWN PT, R3, R5, 0x8, 0x1f ;  /* 0x09001f0005037f89 */ /* 0x000e2400000e0000 */
[----:B0-----:R-:W-:-:S06]  /*2b40*/  DSETP.GEU.AND P0, PT, R4, R2, PT ;  /* 0x000000020400722a */ /* 0x001fcc0003f0e000 */
[----:B------:R-:W-:Y:S02]  /*2b50*/  @!P1 FSEL R4, R2, R4, !P0 ;  /* 0x0000000402049208 */ /* 0x000fe40004000000 */
[----:B------:R-:W-:Y:S02]  /*2b60*/  @!P1 FSEL R5, R3, R5, !P0 ;  /* 0x0000000503059208 */ /* 0x000fe40004000000 */
[----:B------:R-:W-:Y:S01]  /*2b70*/  ISETP.GT.AND P1, PT, R10, 0xf, PT ;  /* 0x0000000f0a00780c */ /* 0x000fe20003f24270 */
[----:B------:R-:W-:Y:S04]  /*2b80*/  SHFL.DOWN PT, R2, R4, 0x10, 0x1f ;  /* 0x0a001f0004027f89 */ /* 0x000fe800000e0000 */
[----:B------:R-:W0:Y:S02]  /*2b90*/  SHFL.DOWN PT, R3, R5, 0x10, 0x1f ;  /* 0x0a001f0005037f89 */ /* 0x000e2400000e0000 */
[----:B0-----:R-:W-:-:S06]  /*2ba0*/  DSETP.GEU.AND P0, PT, R4, R2, PT ;  /* 0x000000020400722a */ /* 0x001fcc0003f0e000 */
[----:B------:R-:W-:Y:S02]  /*2bb0*/  FSEL R2, R2, R4, !P0 ;  /* 0x0000000402027208 */ /* 0x000fe40004000000 */
        /* <DEDUP_REMOVED lines=10> */
[----:B--2---:R-:W0:Y:S04]  /*2c60*/  LDS.128 R8, [UR4+0x10] ;  /* 0x00001004ff087984 */ /* 0x004e280008000c00 */
        /* <DEDUP_REMOVED lines=25> */
.L_x_2:
        /* <DEDUP_REMOVED lines=12> */
.L_x_32:
[----:B------:R-:W-:Y:S05]  /*2ec0*/  BSYNC.RECONVERGENT B1 ;  /* 0x0000000000017941 */ /* 0x000fea0003800200 */
.L_x_31:
        /* <DEDUP_REMOVED lines=17> */
.L_x_37:
        /* <DEDUP_REMOVED lines=12> */
.L_x_36:
[----:B------:R-:W-:Y:S05]  /*30a0*/  BSYNC.RECONVERGENT B2 ;  /* 0x0000000000027941 */ /* 0x000fea0003800200 */
.L_x_35:
        /* <DEDUP_REMOVED lines=9> */
.L_x_40:
        /* <DEDUP_REMOVED lines=74> */
.L_x_39:
[----:B------:R-:W-:Y:S05]  /*35e0*/  BSYNC.RECONVERGENT B2 ;  /* 0x0000000000027941 */ /* 0x000fea0003800200 */
.L_x_38:
        /* <DEDUP_REMOVED lines=42> */
.L_x_42:
[----:B------:R-:W-:Y:S05]  /*3890*/  BSYNC.RECONVERGENT B2 ;  /* 0x0000000000027941 */ /* 0x000fea0003800200 */
.L_x_41:
        /* <DEDUP_REMOVED lines=20> */
.L_x_34:
[----:B------:R-:W-:Y:S05]  /*39e0*/  BSYNC.RECONVERGENT B1 ;  /* 0x0000000000017941 */ /* 0x000fea0003800200 */
.L_x_33:
        /* <DEDUP_REMOVED lines=14> */
[----:B------:R-:W-:Y:S01]  /*3ad0*/  IMAD.MOV.U32 R2, RZ, RZ, R9 ;  /* 0x000000ffff027224 */ /* 0x000fe200078e0009 */
[----:B------:R-:W-:Y:S01]  /*3ae0*/  @!P2 MOV R4, 0x400 ;  /* 0x000004000004a802 */ /* 0x000fe20000000f00 */
[----:B------:R-:W-:Y:S01]  /*3af0*/  IMAD.MOV.U32 R3, RZ, RZ, R11 ;  /* 0x000000ffff037224 */ /* 0x000fe200078e000b */
[----:B------:R-:W0:Y:S01]  /*3b00*/  SHFL.DOWN PT, R7, R11, 0x2, 0x1f ;  /* 0x08401f000b077f89 */ /* 0x000e2200000e0000 */
[----:B------:R-:W-:Y:S01]  /*3b10*/  @!P2 SHF.R.U32.HI R0, RZ, 0x2, R5 ;  /* 0x00000002ff00a819 */ /* 0x000fe20000011605 */
[----:B------:R-:W1:Y:S03]  /*3b20*/  @!P2 S2R R13, SR_CgaCtaId ;  /* 0x00000000000da919 */ /* 0x000e660000008800 */
[----:B------:R-:W-:Y:S01]  /*3b30*/  @!P2 LOP3.LUT R0, R0, 0xf8, RZ, 0xc0, !PT ;  /* 0x000000f80000a812 */ /* 0x000fe200078ec0ff */
[----:B0-----:R-:W-:-:S06]  /*3b40*/  DSETP.GEU.AND P0, PT, R2, R6, PT ;  /* 0x000000060200722a */ /* 0x001fcc0003f0e000 */
[----:B------:R-:W-:Y:S02]  /*3b50*/  @!P1 FSEL R9, R6, R9, !P0 ;  /* 0x0000000906099208 */ /* 0x000fe40004000000 */
[----:B------:R-:W-:Y:S02]  /*3b60*/  @!P1 FSEL R11, R7, R11, !P0 ;  /* 0x0000000b070b9208 */ /* 0x000fe40004000000 */
[----:B------:R-:W-:Y:S01]  /*3b70*/  ISETP.GT.AND P1, PT, R8, 0x1b, PT ;  /* 0x0000001b0800780c */ /* 0x000fe20003f24270 */
[----:B------:R-:W-:Y:S01]  /*3b80*/  SHFL.DOWN PT, R2, R9, 0x4, 0x1f ;  /* 0x08801f0009027f89 */ /* 0x000fe200000e0000 */
[----:B------:R-:W-:Y:S01]  /*3b90*/  IMAD.MOV.U32 R6, RZ, RZ, R9 ;  /* 0x000000ffff067224 */ /* 0x000fe200078e0009 */
[----:B-1----:R-:W-:Y:S01]  /*3ba0*/  @!P2 LEA R13, R13, R4, 0x18 ;  /* 0x000000040d0da211 */ /* 0x002fe200078ec0ff */
[----:B------:R-:W-:Y:S01]  /*3bb0*/  IMAD.MOV.U32 R7, RZ, RZ, R11 ;  /* 0x000000ffff077224 */ /* 0x000fe200078e000b */
[----:B------:R-:W0:Y:S03]  /*3bc0*/  SHFL.DOWN PT, R3, R11, 0x4, 0x1f ;  /* 0x08801f000b037f89 */ /* 0x000e2600000e0000 */
[----:B------:R-:W-:-:S02]  /*3bd0*/  @!P2 IMAD.IADD R13, R0, 0x1, R13 ;  /* 0x00000001000da824 */ /* 0x000fc400078e020d */
[----:B0-----:R-:W-:-:S06]  /*3be0*/  DSETP.GEU.AND P0, PT, R6, R2, PT ;  /* 0x000000020600722a */ /* 0x001fcc0003f0e000 */
[----:B------:R-:W-:Y:S02]  /*3bf0*/  @!P1 FSEL R9, R2, R9, !P0 ;  /* 0x0000000902099208 */ /* 0x000fe40004000000 */
[----:B------:R-:W-:Y:S02]  /*3c00*/  @!P1 FSEL R11, R3, R11, !P0 ;  /* 0x0000000b030b9208 */ /* 0x000fe40004000000 */
[----:B------:R-:W-:Y:S01]  /*3c10*/  ISETP.GT.AND P1, PT, R8, 0x17, PT ;  /* 0x000000170800780c */ /* 0x000fe20003f24270 */
[----:B------:R-:W-:Y:S01]  /*3c20*/  SHFL.DOWN PT, R2, R9, 0x8, 0x1f ;  /* 0x09001f0009027f89 */ /* 0x000fe200000e0000 */
[----:B------:R-:W-:Y:S02]  /*3c30*/  IMAD.MOV.U32 R6, RZ, RZ, R9 ;  /* 0x000000ffff067224 */ /* 0x000fe400078e0009 */
[----:B------:R-:W-:Y:S01]  /*3c40*/  IMAD.MOV.U32 R7, RZ, RZ, R11 ;  /* 0x000000ffff077224 */ /* 0x000fe200078e000b */
[----:B------:R-:W0:Y:S05]  /*3c50*/  SHFL.DOWN PT, R3, R11, 0x8, 0x1f ;  /* 0x09001f000b037f89 */ /* 0x000e2a00000e0000 */
        /* <DEDUP_REMOVED lines=20> */
[----:B------:R-:W0:Y:S04]  /*3da0*/  LDS.128 R8, [UR4+0x10] ;  /* 0x00001004ff087984 */ /* 0x000e280008000c00 */
[----:B-1----:R-:W1:Y:S01]  /*3db0*/  LDS.128 R12, [UR4+0x20] ;  /* 0x00002004ff0c7984 */ /* 0x002e620008000c00 */
        /* <DEDUP_REMOVED lines=24> */
.L_x_43:
        /* <DEDUP_REMOVED lines=20> */
[----:B------:R-:W0:Y:S05]  /*4080*/  SHFL.DOWN PT, R7, R0, 0x2, R11 ;  /* 0x0840000000077989 */ /* 0x000e2a00000e000b */
[----:B0-----:R-:W-:-:S06]  /*4090*/  DSETP.GEU.AND P0, PT, R2, R6, PT ;  /* 0x000000060200722a */ /* 0x001fcc0003f0e000 */
[----:B------:R-:W-:Y:S01]  /*40a0*/  @!P1 FSEL R9, R6, R9, !P0 ;  /* 0x0000000906099208 */ /* 0x000fe20004000000 */
[----:B------:R-:W-:Y:S01]  /*40b0*/  VIADD R6, R8, 0x4 ;  /* 0x0000000408067836 */ /* 0x000fe20000000000 */
[----:B------:R-:W-:-:S03]  /*40c0*/  @!P1 FSEL R0, R7, R0, !P0 ;  /* 0x0000000007009208 */ /* 0x000fc60004000000 */
[----:B------:R-:W-:Y:S01]  /*40d0*/  SHFL.DOWN PT, R2, R9, 0x4, R11 ;  /* 0x0880000009027989 */ /* 0x000fe200000e000b */
[----:B------:R-:W-:Y:S01]  /*40e0*/  ISETP.GT.AND P1, PT, R6, R11, PT ;  /* 0x0000000b0600720c */ /* 0x000fe20003f24270 */
[----:B------:R-:W-:Y:S02]  /*40f0*/  IMAD.MOV.U32 R6, RZ, RZ, R9 ;  /* 0x000000ffff067224 */ /* 0x000fe400078e0009 */
[----:B------:R-:W0:Y:S01]  /*4100*/  SHFL.DOWN PT, R3, R0, 0x4, R11 ;  /* 0x0880000000037989 */ /* 0x000e2200000e000b */
[----:B------:R-:W-:-:S06]  /*4110*/  IMAD.MOV.U32 R7, RZ, RZ, R0 ;  /* 0x000000ffff077224 */ /* 0x000fcc00078e0000 */
[----:B0-----:R-:W-:Y:S01]  /*4120*/  DSETP.GEU.AND P0, PT, R6, R2, PT ;  /* 0x000000020600722a */ /* 0x001fe20003f0e000 */
[----:B------:R-:W-:-:S05]  /*4130*/  VIADD R6, R8, 0x8 ;  /* 0x0000000808067836 */ /* 0x000fca0000000000 */
        /* <DEDUP_REMOVED lines=15> */
[----:B------:R-:W-:Y:S02]  /*4230*/  IMAD.MOV.U32 R6, RZ, RZ, R9 ;  /* 0x000000ffff067224 */ /* 0x000fe400078e0009 */
[----:B------:R-:W-:Y:S01]  /*4240*/  IMAD.MOV.U32 R7, RZ, RZ, R0 ;  /* 0x000000ffff077224 */ /* 0x000fe200078e0000 */
[----:B------:R-:W0:Y:S05]  /*4250*/  SHFL.DOWN PT, R3, R0, 0x10, R11 ;  /* 0x0a00000000037989 */ /* 0x000e2a00000e000b */
[----:B0-----:R-:W-:Y:S01]  /*4260*/  DSETP.GEU.AND P1, PT, R6, R2, PT ;  /* 0x000000020600722a */ /* 0x001fe20003f2e000 */
[----:B------:R-:W-:-:S02]  /*4270*/  @!P0 MOV R7, 0x400 ;  /* 0x0000040000078802 */ /* 0x000fc40000000f00 */
[----:B------:R-:W-:Y:S02]  /*4280*/  @!P0 SHF.R.U32.HI R6, RZ, 0x2, R5 ;  /* 0x00000002ff068819 */ /* 0x000fe40000011605 */
[----:B-1----:R-:W-:Y:S02]  /*4290*/  @!P0 LEA R7, R10, R7, 0x18 ;  /* 0x000000070a078211 */ /* 0x002fe400078ec0ff */
[----:B------:R-:W-:Y:S02]  /*42a0*/  @!P0 LOP3.LUT R6, R6, 0xf8, RZ, 0xc0, !PT ;  /* 0x000000f806068812 */ /* 0x000fe400078ec0ff */
[----:B------:R-:W-:Y:S02]  /*42b0*/  @!P2 FSEL R9, R2, R9, !P1 ;  /* 0x000000090209a208 */ /* 0x000fe40004800000 */
[----:B------:R-:W-:Y:S01]  /*42c0*/  @!P2 FSEL R0, R3, R0, !P1 ;  /* 0x000000000300a208 */ /* 0x000fe20004800000 */
[----:B------:R-:W-:Y:S02]  /*42d0*/  @!P0 IMAD.IADD R3, R6, 0x1, R7 ;  /* 0x0000000106038824 */ /* 0x000fe400078e0207 */
[----:B------:R-:W-:-:S02]  /*42e0*/  IMAD.MOV.U32 R6, RZ, RZ, R9 ;  /* 0x000000ffff067224 */ /* 0x000fc400078e0009 */
[----:B------:R-:W-:-:S05]  /*42f0*/  IMAD.MOV.U32 R7, RZ, RZ, R0 ;  /* 0x000000ffff077224 */ /* 0x000fca00078e0000 */
[----:B------:R1:W-:Y:S01]  /*4300*/  @!P0 STS.64 [R3+0x8], R6 ;  /* 0x0000080603008388 */ /* 0x0003e20000000a00 */
[----:B------:R-:W-:Y:S01]  /*4310*/  BAR.SYNC.DEFER_BLOCKING 0x0 ;  /* 0x0000000000007b1d */ /* 0x000fe20000010000 */
[----:B------:R-:W-:-:S13]  /*4320*/  ISETP.NE.AND P0, PT, R5, RZ, PT ;  /* 0x000000ff0500720c */ /* 0x000fda0003f05270 */
[----:B-1----:R-:W-:Y:S05]  /*4330*/  @P0 BRA `(.L_x_17) ;  /* 0x0000001800340947 */ /* 0x002fea0003800000 */
[----:B------:R-:W0:Y:S01]  /*4340*/  S2UR UR5, SR_CgaCtaId ;  /* 0x00000000000579c3 */ /* 0x000e220000008800 */
[----:B------:R-:W-:Y:S01]  /*4350*/  UMOV UR4, 0x400 ;  /* 0x0000040000047882 */ /* 0x000fe20000000000 */
[C---:B------:R-:W-:Y:S02]  /*4360*/  ISETP.GT.AND P3, PT, R4.reuse, 0x20, PT ;  /* 0x000000200400780c */ /* 0x040fe40003f64270 */
        /* <DEDUP_REMOVED lines=10> */
[----:B------:R-:W-:Y:S01]  /*4410*/  ISETP.GT.AND P1, PT, R4, 0x60, PT ;  /* 0x000000600400780c */ /* 0x000fe20003f24270 */
[----:B------:R-:W-:Y:S02]  /*4420*/  IMAD.MOV.U32 R2, RZ, RZ, R6 ;  /* 0x000000ffff027224 */ /* 0x000fe400078e0006 */
        /* <DEDUP_REMOVED lines=29> */
.L_x_30:
[----:B------:R-:W0:Y:S01]  /*4600*/  S2R R41, SR_TID.X ;  /* 0x0000000000297919 */ /* 0x000e220000002100 */
[----:B------:R-:W0:Y:S02]  /*4610*/  LDC.64 R6, c[0x0][0x380] ;  /* 0x0000e000ff067b82 */ /* 0x000e240000000a00 */
[----:B0-----:R-:W-:-:S05]  /*4620*/  IMAD.WIDE.U32 R6, R41, 0x8, R6 ;  /* 0x0000000829067825 */ /* 0x001fca00078e0006 */
[----:B------:R-:W2:Y:S04]  /*4630*/  LDG.E.64.CONSTANT R20, desc[UR6][R6.64] ;  /* 0x0000000606147981 */ /* 0x000ea8000c1e9b00 */
[----:B------:R-:W2:Y:S04]  /*4640*/  LDG.E.64.CONSTANT R2, desc[UR6][R6.64+0x800] ;  /* 0x0008000606027981 */ /* 0x000ea8000c1e9b00 */
[----:B------:R-:W3:Y:S04]  /*4650*/  LDG.E.64.CONSTANT R8, desc[UR6][R6.64+0x1000] ;  /* 0x0010000606087981 */ /* 0x000ee8000c1e9b00 */
[----:B------:R-:W4:Y:S04]  /*4660*/  LDG.E.64.CONSTANT R10, desc[UR6][R6.64+0x1800] ;  /* 0x00180006060a7981 */ /* 0x000f28000c1e9b00 */
[----:B------:R-:W5:Y:S04]  /*4670*/  LDG.E.64.CONSTANT R12, desc[UR6][R6.64+0x2000] ;  /* 0x00200006060c7981 */ /* 0x000f68000c1e9b00 */
[----:B------:R-:W5:Y:S04]  /*4680*/  LDG.E.64.CONSTANT R14, desc[UR6][R6.64+0x2800] ;  /* 0x00280006060e7981 */ /* 0x000f68000c1e9b00 */
[----:B------:R-:W5:Y:S04]  /*4690*/  LDG.E.64.CONSTANT R16, desc[UR6][R6.64+0x3000] ;  /* 0x0030000606107981 */ /* 0x000f68000c1e9b00 */
[----:B------:R-:W5:Y:S01]  /*46a0*/  LDG.E.64.CONSTANT R18, desc[UR6][R6.64+0x3800] ;  /* 0x0038000606127981 */ /* 0x000f62000c1e9b00 */
[----:B------:R-:W-:Y:S01]  /*46b0*/  ISETP.GE.U32.AND P1, PT, R4, 0x1000, PT ;  /* 0x000010000400780c */ /* 0x000fe20003f26070 */
[----:B------:R-:W-:Y:S01]  /*46c0*/  IMAD.MOV.U32 R45, RZ, RZ, 0x800 ;  /* 0x00000800ff2d7424 */ /* 0x000fe200078e00ff */
[----:B--2---:R-:W-:-:S06]  /*46d0*/  DSETP.GEU.AND P0, PT, R20, R2, PT ;  /* 0x000000021400722a */ /* 0x004fcc0003f0e000 */
        /* <DEDUP_REMOVED lines=21> */
[----:B------:R-:W0:Y:S01]  /*4830*/  LDC R24, c[0x0][0x390] ;  /* 0x0000e400ff187b82 */ /* 0x000e220000000800 */
[----:B------:R-:W-:Y:S02]  /*4840*/  VIADD R0, R4, 0xfffff800 ;  /* 0xfffff80004007836 */ /* 0x000fe40000000000 */
[----:B------:R-:W-:-:S07]  /*4850*/  IMAD.MOV.U32 R45, RZ, RZ, 0x800 ;  /* 0x00000800ff2d7424 */ /* 0x000fce00078e00ff */
.L_x_46:
[----:B------:R-:W-:-:S05]  /*4860*/  IMAD.WIDE R4, R45, 0x8, R6 ;  /* 0x000000082d047825 */ /* 0x000fca00078e0206 */
[----:B------:R-:W2:Y:S04]  /*4870*/  LDG.E.64.CONSTANT R10, desc[UR6][R4.64] ;  /* 0x00000006040a7981 */ /* 0x000ea8000c1e9b00 */
[----:B------:R-:W3:Y:S04]  /*4880*/  LDG.E.64.CONSTANT R12, desc[UR6][R4.64+0x800] ;  /* 0x00080006040c7981 */ /* 0x000ee8000c1e9b00 */
[----:B------:R-:W4:Y:S04]  /*4890*/  LDG.E.64.CONSTANT R14, desc[UR6][R4.64+0x1000] ;  /* 0x00100006040e7981 */ /* 0x000f28000c1e9b00 */
[----:B------:R-:W5:Y:S04]  /*48a0*/  LDG.E.64.CONSTANT R16, desc[UR6][R4.64+0x1800] ;  /* 0x0018000604107981 */ /* 0x000f68000c1e9b00 */
[----:B------:R-:W5:Y:S04]  /*48b0*/  LDG.E.64.CONSTANT R18, desc[UR6][R4.64+0x2000] ;  /* 0x0020000604127981 */ /* 0x000f68000c1e9b00 */
[----:B------:R-:W5:Y:S04]  /*48c0*/  LDG.E.64.CONSTANT R20, desc[UR6][R4.64+0x2800] ;  /* 0x0028000604147981 */ /* 0x000f68000c1e9b00 */
[----:B------:R-:W5:Y:S04]  /*48d0*/  LDG.E.64.CONSTANT R22, desc[UR6][R4.64+0x3000] ;  /* 0x0030000604167981 */ /* 0x000f68000c1e9b00 */
[----:B------:R0:W5:Y:S02]  /*48e0*/  LDG.E.64.CONSTANT R8, desc[UR6][R4.64+0x3800] ;  /* 0x0038000604087981 */ /* 0x000164000c1e9b00 */
[----:B0-----:R-:W-:-:S04]  /*48f0*/  IMAD.MOV.U32 R4, RZ, RZ, R24 ;  /* 0x000000ffff047224 */ /* 0x001fc800078e0018 */
[----:B------:R-:W-:-:S05]  /*4900*/  IMAD.IADD R5, R4, 0x1, -R45 ;  /* 0x0000000104057824 */ /* 0x000fca00078e0a2d */
[----:B------:R-:W-:Y:S01]  /*4910*/  ISETP.GE.AND P1, PT, R5, 0x800, PT ;  /* 0x000008000500780c */ /* 0x000fe20003f26270 */
        /* <DEDUP_REMOVED lines=25> */
[----:B------:R-:W-:-:S05]  /*4ab0*/  VIADD R45, R45, 0x800 ;  /* 0x000008002d2d7836 */ /* 0x000fca0000000000 */
[----:B------:R-:W-:-:S13]  /*4ac0*/  ISETP.GT.AND P0, PT, R45, R0, PT ;  /* 0x000000002d00720c */ /* 0x000fda0003f04270 */
[----:B------:R-:W-:Y:S05]  /*4ad0*/  @!P0 BRA `(.L_x_46) ;  /* 0xfffffffc00608947 */ /* 0x000fea000383ffff */
.L_x_44:
[----:B------:R-:W-:-:S13]  /*4ae0*/  ISETP.GE.AND P0, PT, R45, R4, PT ;  /* 0x000000042d00720c */ /* 0x000fda0003f06270 */
[----:B------:R-:W-:Y:S05]  /*4af0*/  @P0 BRA `(.L_x_45) ;  /* 0x0000000800fc0947 */ /* 0x000fea0003800000 */
[----:B------:R-:W-:Y:S01]  /*4b00*/  IMAD.IADD R0, R4, 0x1, -R45 ;  /* 0x0000000104007824 */ /* 0x000fe200078e0a2d */
[----:B------:R-:W-:Y:S04]  /*4b10*/  BSSY.RECONVERGENT B1, `(.L_x_45) ;  /* 0x00000bd000017945 */ /* 0x000fe80003800200 */
[----:B------:R-:W-:-:S13]  /*4b20*/  ISETP.GE.AND P0, PT, R41, R0, PT ;  /* 0x000000002900720c */ /* 0x000fda0003f06270 */
[----:B------:R-:W-:Y:S05]  /*4b30*/  @P0 BRA `(.L_x_47) ;  /* 0x0000000800e80947 */ /* 0x000fea0003800000 */
[----:B------:R-:W-:Y:S01]  /*4b40*/  LOP3.LUT R5, RZ, R41, RZ, 0x33, !PT ;  /* 0x00000029ff057212 */ /* 0x000fe200078e33ff */
[----:B------:R-:W-:Y:S01]  /*4b50*/  BSSY.RECONVERGENT B2, `(.L_x_48) ;  /* 0x0000017000027945 */ /* 0x000fe20003800200 */
[----:B------:R-:W-:Y:S02]  /*4b60*/  IMAD.MOV.U32 R43, RZ, RZ, R41 ;  /* 0x000000ffff2b7224 */ /* 0x000fe400078e0029 */
[----:B------:R-:W-:-:S04]  /*4b70*/  IADD3 R4, PT, PT, -R45, R4, R5 ;  /* 0x000000042d047210 */ /* 0x000fc80007ffe105 */
[C---:B------:R-:W-:Y:S02]  /*4b80*/  LOP3.LUT R5, R4.reuse, 0x300, RZ, 0xc0, !PT ;  /* 0x0000030004057812 */ /* 0x040fe400078ec0ff */
[----:B------:R-:W-:Y:S02]  /*4b90*/  ISETP.GE.U32.AND P2, PT, R4, 0x300, PT ;  /* 0x000003000400780c */ /* 0x000fe40003f46070 */
[----:B------:R-:W-:-:S13]  /*4ba0*/  ISETP.NE.AND P0, PT, R5, 0x300, PT ;  /* 0x000003000500780c */ /* 0x000fda0003f05270 */
[----:B------:R-:W-:Y:S05]  /*4bb0*/  @!P0 BRA `(.L_x_49) ;  /* 0x0000000000408947 */ /* 0x000fea0003800000 */
[----:B------:R-:W0:Y:S01]  /*4bc0*/  LDC.64 R6, c[0x0][0x380] ;  /* 0x0000e000ff067b82 */ /* 0x000e220000000a00 */
[----:B------:R-:W-:Y:S01]  /*4bd0*/  LEA.HI R4, R4, 0x1, RZ, 0x18 ;  /* 0x0000000104047811 */ /* 0x000fe200078fc0ff */
[----:B------:R-:W-:Y:S02]  /*4be0*/  IMAD.IADD R9, R41, 0x1, R45 ;  /* 0x0000000129097824 */ /* 0x000fe400078e022d */
[----:B------:R-:W-:Y:S01]  /*4bf0*/  IMAD.MOV.U32 R43, RZ, RZ, R41 ;  /* 0x000000ffff2b7224 */ /* 0x000fe200078e0029 */
[----:B------:R-:W-:-:S05]  /*4c00*/  LOP3.LUT R4, R4, 0x3, RZ, 0xc0, !PT ;  /* 0x0000000304047812 */ /* 0x000fca00078ec0ff */
[----:B------:R-:W-:-:S07]  /*4c10*/  IMAD.MOV R8, RZ, RZ, -R4 ;  /* 0x000000ffff087224 */ /* 0x000fce00078e0a04 */
.L_x_50:
[----:B0-----:R-:W-:-:S06]  /*4c20*/  IMAD.WIDE.U32 R4, R9, 0x8, R6 ;  /* 0x0000000809047825 */ /* 0x001fcc00078e0006 */
        /* <DEDUP_REMOVED lines=9> */
.L_x_49:
[----:B------:R-:W-:Y:S05]  /*4cc0*/  BSYNC.RECONVERGENT B2 ;  /* 0x0000000000027941 */ /* 0x000fea0003800200 */
.L_x_48:
[----:B------:R-:W-:Y:S05]  /*4cd0*/  @!P2 BRA `(.L_x_47) ;  /* 0x000000080080a947 */ /* 0x000fea0003800000 */
[----:B------:R-:W0:Y:S01]  /*4ce0*/  LDCU.64 UR4, c[0x0][0x380] ;  /* 0x00007000ff0477ac */ /* 0x000e220008000a00 */
[----:B------:R-:W-:Y:S01]  /*4cf0*/  IMAD.IADD R7, R0, 0x1, -R43 ;  /* 0x0000000100077824 */ /* 0x000fe200078e0a2b */
[C---:B------:R-:W-:Y:S01]  /*4d00*/  IADD3 R5, P0, PT, R43.reuse, R45, RZ ;  /* 0x0000002d2b057210 */ /* 0x040fe20007f1e0ff */
[----:B------:R-:W-:Y:S01]  /*4d10*/  BSSY.RECONVERGENT B2, `(.L_x_51) ;  /* 0x000005a000027945 */ /* 0x000fe20003800200 */
[----:B------:R-:W-:Y:S02]  /*4d20*/  IMAD.IADD R45, R43, 0x1, R45 ;  /* 0x000000012b2d7824 */ /* 0x000fe400078e022d */
        /* <DEDUP_REMOVED lines=8> */
[----:B------:R-:W0:Y:S01]  /*4db0*/  LDC.64 R6, c[0x0][0x380] ;  /* 0x0000e000ff067b82 */ /* 0x000e220000000a00 */
[----:B------:R-:W-:Y:S01]  /*4dc0*/  PLOP3.LUT P0, PT, PT, PT, PT, 0x8, 0x80 ;  /* 0x000000000080781c */ /* 0x000fe20003f0e170 */
[----:B------:R-:W-:-:S12]  /*4dd0*/  VIADD R40, R0, 0xfffff400 ;  /* 0xfffff40000287836 */ /* 0x000fd80000000000 */
.L_x_53:
[C---:B0-----:R-:W-:Y:S01]  /*4de0*/  IMAD.WIDE.U32 R38, R45.reuse, 0x8, R6 ;  /* 0x000000082d267825 */ /* 0x041fe200078e0006 */
        /* <DEDUP_REMOVED lines=76> */
.L_x_52:
[----:B------:R-:W-:Y:S05]  /*52b0*/  BSYNC.RECONVERGENT B2 ;  /* 0x0000000000027941 */ /* 0x000fea0003800200 */
.L_x_51:
[----:B------:R-:W-:Y:S01]  /*52c0*/  IMAD.IADD R6, R0, 0x1, -R43 ;  /* 0x0000000100067824 */ /* 0x000fe200078e0a2b */
[----:B------:R-:W-:Y:S04]  /*52d0*/  BSSY.RECONVERGENT B2, `(.L_x_54) ;  /* 0x000002c000027945 */ /* 0x000fe80003800200 */
[----:B------:R-:W-:-:S13]  /*52e0*/  ISETP.GT.AND P1, PT, R6, 0x400, PT ;  /* 0x000004000600780c */ /* 0x000fda0003f24270 */
[----:B------:R-:W-:Y:S05]  /*52f0*/  @!P1 BRA `(.L_x_55) ;  /* 0x0000000000a49947 */ /* 0x000fea0003800000 */
[----:B------:R-:W0:Y:S01]  /*5300*/  LDC.64 R16, c[0x0][0x380] ;  /* 0x0000e000ff107b82 */ /* 0x000e220000000a00 */
[----:B------:R-:W2:Y:S04]  /*5310*/  LDG.E.64.CONSTANT R10, desc[UR6][R4.64+-0x800] ;  /* 0xfff80006040a7981 */ /* 0x000ea8000c1e9b00 */
[----:B------:R-:W3:Y:S01]  /*5320*/  LDG.E.64.CONSTANT R12, desc[UR6][R4.64] ;  /* 0x00000006040c7981 */ /* 0x000ee2000c1e9b00 */
[----:B------:R-:W-:-:S03]  /*5330*/  VIADD R7, R45, 0x400 ;  /* 0x000004002d077836 */ /* 0x000fc60000000000 */
[----:B------:R-:W4:Y:S04]  /*5340*/  LDG.E.64.CONSTANT R14, desc[UR6][R4.64+0x800] ;  /* 0x00080006040e7981 */ /* 0x000f28000c1e9b00 */
[----:B------:R-:W5:Y:S04]  /*5350*/  LDG.E.64.CONSTANT R18, desc[UR6][R4.64+0x1800] ;  /* 0x0018000604127981 */ /* 0x000f68000c1e9b00 */
[----:B------:R-:W5:Y:S01]  /*5360*/  LDG.E.64.CONSTANT R20, desc[UR6][R4.64+0x2000] ;  /* 0x0020000604147981 */ /* 0x000f62000c1e9b00 */
[----:B0-----:R-:W-:-:S06]  /*5370*/  IMAD.WIDE.U32 R8, R45, 0x8, R16 ;  /* 0x000000082d087825 */ /* 0x001fcc00078e0010 */
[----:B------:R-:W2:Y:S01]  /*5380*/  LDG.E.64.CONSTANT R8, desc[UR6][R8.64] ;  /* 0x0000000608087981 */ /* 0x000ea2000c1e9b00 */
[----:B------:R-:W-:-:S03]  /*5390*/  IMAD.WIDE.U32 R16, R7, 0x8, R16 ;  /* 0x0000000807107825 */ /* 0x000fc600078e0010 */
[----:B------:R0:W5:Y:S04]  /*53a0*/  LDG.E.64.CONSTANT R6, desc[UR6][R4.64+0x2800] ;  /* 0x0028000604067981 */ /* 0x000168000c1e9b00 */
[----:B------:R-:W5:Y:S01]  /*53b0*/  LDG.E.64.CONSTANT R16, desc[UR6][R16.64] ;  /* 0x0000000610107981 */ /* 0x000f62000c1e9b00 */
[----:B------:R-:W-:Y:S01]  /*53c0*/  VIADD R43, R43, 0x800 ;  /* 0x000008002b2b7836 */ /* 0x000fe20000000000 */
[----:B0-----:R-:W-:Y:S01]  /*53d0*/  IADD3 R4, P2, PT, R4, 0x4000, RZ ;  /* 0x0000400004047810 */ /* 0x001fe20007f5e0ff */
[----:B------:R-:W-:-:S04]  /*53e0*/  VIADD R45, R45, 0x800 ;  /* 0x000008002d2d7836 */ /* 0x000fc80000000000 */
[----:B------:R-:W-:Y:S01]  /*53f0*/  IMAD.X R5, RZ, RZ, R5, P2 ;  /* 0x000000ffff057224 */ /* 0x000fe200010e0605 */
        /* <DEDUP_REMOVED lines=25> */
.L_x_55:
[----:B------:R-:W-:Y:S05]  /*5590*/  BSYNC.RECONVERGENT B2 ;  /* 0x0000000000027941 */ /* 0x000fea0003800200 */
.L_x_54:
[----:B------:R-:W-:-:S13]  /*55a0*/  ISETP.LT.OR P0, PT, R43, R0, P0 ;  /* 0x000000002b00720c */ /* 0x000fda0000701670 */
[----:B------:R-:W-:Y:S05]  /*55b0*/  @!P0 BRA `(.L_x_47) ;  /* 0x0000000000488947 */ /* 0x000fea0003800000 */
[----:B------:R-:W0:Y:S01]  /*55c0*/  LDC.64 R6, c[0x0][0x380] ;  /* 0x0000e000ff067b82 */ /* 0x000e220000000a00 */
[----:B------:R-:W2:Y:S04]  /*55d0*/  LDG.E.64.CONSTANT R8, desc[UR6][R4.64+-0x800] ;  /* 0xfff8000604087981 */ /* 0x000ea8000c1e9b00 */
[----:B------:R-:W3:Y:S04]  /*55e0*/  LDG.E.64.CONSTANT R10, desc[UR6][R4.64] ;  /* 0x00000006040a7981 */ /* 0x000ee8000c1e9b00 */
[----:B------:R-:W4:Y:S01]  /*55f0*/  LDG.E.64.CONSTANT R12, desc[UR6][R4.64+0x800] ;  /* 0x00080006040c7981 */ /* 0x000f22000c1e9b00 */
[----:B0-----:R-:W-:-:S06]  /*5600*/  IMAD.WIDE.U32 R6, R45, 0x8, R6 ;  /* 0x000000082d067825 */ /* 0x001fcc00078e0006 */
[----:B------:R-:W5:Y:S02]  /*5610*/  LDG.E.64.CONSTANT R6, desc[UR6][R6.64] ;  /* 0x0000000606067981 */ /* 0x000f64000c1e9b00 */
[----:B-----5:R-:W-:-:S06]  /*5620*/  DSETP.GEU.AND P0, PT, R2, R6, PT ;  /* 0x000000060200722a */ /* 0x020fcc0003f0e000 */
        /* <DEDUP_REMOVED lines=10> */
[----:B------:R-:W-:-:S07]  /*56d0*/  FSEL R3, R13, R3, !P0 ;  /* 0x000000030d037208 */ /* 0x000fce0004000000 */
.L_x_47:
[----:B------:R-:W-:Y:S05]  /*56e0*/  BSYNC.RECONVERGENT B1 ;  /* 0x0000000000017941 */ /* 0x000fea0003800200 */
.L_x_45:
        /* <DEDUP_REMOVED lines=54> */
[----:B------:R-:W1:Y:S01]  /*5a50*/  S2UR UR5, SR_CgaCtaId ;  /* 0x00000000000579c3 */ /* 0x000e620000008800 */
[----:B------:R-:W-:Y:S02]  /*5a60*/  UMOV UR4, 0x400 ;  /* 0x0000040000047882 */ /* 0x000fe40000000000 */
[----:B-1----:R-:W-:-:S09]  /*5a70*/  ULEA UR4, UR5, UR4, 0x18 ;  /* 0x0000000405047291 */ /* 0x002fd2000f8ec0ff */
[----:B0-----:R-:W0:Y:S04]  /*5a80*/  LDS.128 R8, [UR4+0x10] ;  /* 0x00001004ff087984 */ /* 0x001e280008000c00 */
        /* <DEDUP_REMOVED lines=23> */
[----:B------:R-:W-:-:S07]  /*5c00*/  FSEL R7, R3, R5, !P1 ;  /* 0x0000000503077208 */ /* 0x000fce0004800000 */
.L_x_17:
[----:B------:R-:W-:Y:S05]  /*5c10*/  BSYNC.RECONVERGENT B0 ;  /* 0x0000000000007941 */ /* 0x000fea0003800200 */
.L_x_1:
[----:B------:R-:W-:Y:S05]  /*5c20*/  @P0 EXIT ;  /* 0x000000000000094d */ /* 0x000fea0003800000 */
[----:B------:R-:W4:Y:S01]  /*5c30*/  LDCU.64 UR8, c[0x0][0x398] ;  /* 0x00007300ff0877ac */ /* 0x000f220008000a00 */
[----:B---3--:R-:W3:Y:S01]  /*5c40*/  LDC.64 R4, c[0x0][0x388] ;  /* 0x0000e200ff047b82 */ /* 0x008ee20000000a00 */
[----:B------:R-:W0:Y:S01]  /*5c50*/  LDCU.64 UR4, c[0x0][0x398] ;  /* 0x00007300ff0477ac */ /* 0x000e220008000a00 */
[----:B----4-:R-:W-:-:S06]  /*5c60*/  DSETP.GT.AND P0, PT, R6, UR8, PT ;  /* 0x0000000806007e2a */ /* 0x010fcc000bf04000 */
[----:B012---:R-:W-:Y:S02]  /*5c70*/  FSEL R2, R6, UR4, P0 ;  /* 0x0000000406027c08 */ /* 0x007fe40008000000 */
[----:B------:R-:W-:-:S05]  /*5c80*/  FSEL R3, R7, UR5, P0 ;  /* 0x0000000507037c08 */ /* 0x000fca0008000000 */
[----:B---3--:R-:W-:Y:S01]  /*5c90*/  STG.E.64 desc[UR6][R4.64], R2 ;  /* 0x0000000204007986 */ /* 0x008fe2000c101b06 */
[----:B------:R-:W-:Y:S05]  /*5ca0*/  EXIT ;  /* 0x000000000000794d */ /* 0x000fea0003800000 */
.L_x_56:
[----:B------:R-:W-:-:S00]  /*5cb0*/  BRA `(.L_x_56) ;  /* 0xfffffffc00fc7947 */ /* 0x000fc0000383ffff */
[----:B------:R-:W-:-:S00]  /*5cc0*/  NOP ;  /* 0x0000000000007918 */ /* 0x000fc00000000000 */
        /* <DEDUP_REMOVED lines=11> */
.L_x_149:


//--------------------- .text._ZN3cub18CUB_300001_SM_10006detail6reduce18DeviceReduceKernelINS2_10policy_hubIdjN4cuda3__47maximumIvEEE10Policy1000EPdjS8_dNS5_3std3__410__identityEEEvT0_PT3_T1_NS0_13GridEvenShareISI_EET2_T4_ --------------------------
	.section	.text._ZN3cub18CUB_300001_SM_10006detail6reduce18DeviceReduceKernelINS2_10policy_hubIdjN4cuda3__47maximumIvEEE10Policy1000EPdjS8_dNS5_3std3__410__identityEEEvT0_PT3_T1_NS0_13GridEvenShareISI_EET2_T4_,"ax",@progbits
	.align	128
        .global         _ZN3cub18CUB_300001_SM_10006detail6reduce18DeviceReduceKernelINS2_10policy_hubIdjN4cuda3__47maximumIvEEE10Policy1000EPdjS8_dNS5_3std3__410__identityEEEvT0_PT3_T1_NS0_13GridEvenShareISI_EET2_T4_
        .type           _ZN3cub18CUB_300001_SM_10006detail6reduce18DeviceReduceKernelINS2_10policy_hubIdjN4cuda3__47maximumIvEEE10Policy1000EPdjS8_dNS5_3std3__410__identityEEEvT0_PT3_T1_NS0_13GridEvenShareISI_EET2_T4_,@function
        .size           _ZN3cub18CUB_300001_SM_10006detail6reduce18DeviceReduceKernelINS2_10policy_hubIdjN4cuda3__47maximumIvEEE10Policy1000EPdjS8_dNS5_3std3__410__identityEEEvT0_PT3_T1_NS0_13GridEvenShareISI_EET2_T4_,(.L_x_150 - _ZN3cub18CUB_300001_SM_10006detail6reduce18DeviceReduceKernelINS2_10policy_hubIdjN4cuda3__47maximumIvEEE10Policy1000EPdjS8_dNS5_3std3__410__identityEEEvT0_PT3_T1_NS0_13GridEvenShareISI_EET2_T4_)
        .other          _ZN3cub18CUB_300001_SM_10006detail6reduce18DeviceReduceKernelINS2_10policy_hubIdjN4cuda3__47maximumIvEEE10Policy1000EPdjS8_dNS5_3std3__410__identityEEEvT0_PT3_T1_NS0_13GridEvenShareISI_EET2_T4_,@"STO_CUDA_ENTRY STV_DEFAULT"
_ZN3cub18CUB_300001_SM_10006detail6reduce18DeviceReduceKernelINS2_10policy_hubIdjN4cuda3__47maximumIvEEE10Policy1000EPdjS8_dNS5_3std3__410__identityEEEvT0_PT3_T1_NS0_13GridEvenShareISI_EET2_T4_:
.text._ZN3cub18CUB_300001_SM_10006detail6reduce18DeviceReduceKernelINS2_10policy_hubIdjN4cuda3__47maximumIvEEE10Policy1000EPdjS8_dNS5_3std3__410__identityEEEvT0_PT3_T1_NS0_13GridEvenShareISI_EET2_T4_:
[----:B------:R-:W-:Y:S01]  /*0000*/  LDC R1, c[0x0][0x37c] ;  /* 0x0000df00ff017b82 */ /* 0x000fe20000000800 */
[----:B------:R-:W0:Y:S07]  /*0010*/  LDCU UR4, c[0x0][0x380] ;  /* 0x00007000ff0477ac */ /* 0x000e2e0008000800 */
[----:B------:R-:W1:Y:S01]  /*0020*/  S2UR UR16, SR_CTAID.X ;  /* 0x00000000001079c3 */ /* 0x000e620000002500 */
[----:B------:R-:W-:Y:S01]  /*0030*/  BSSY.RECONVERGENT B0, `(.L_x_57) ;  /* 0x00003fa000007945 */ /* 0x000fe20003800200 */
[----:B------:R-:W2:Y:S01]  /*0040*/  LDCU UR5, c[0x0][0x3ac] ;  /* 0x00007580ff0577ac */ /* 0x000ea20008000800 */
[----:B------:R-:W3:Y:S01]  /*0050*/  LDCU.64 UR10, c[0x0][0x358] ;  /* 0x00006b00ff0a77ac */ /* 0x000ee20008000a00 */
[----:B0-----:R-:W-:-:S02]  /*0060*/  ULOP3.LUT UP0, URZ, UR4, 0x1f, URZ, 0xc0, !UPT ;  /* 0x0000001f04ff7892 */ /* 0x001fc4000f80c0ff */
[----:B--2---:R-:W-:-:S07]  /*0070*/  USHF.L.U32 UR5, UR5, 0xb, URZ ;  /* 0x0000000b05057899 */ /* 0x004fce00080006ff */
[----:B---3--:R-:W-:Y:S05]  /*0080*/  BRA.U UP0, `(.L_x_58) ;  /* 0x0000001d00dc7547 */ /* 0x008fea000b800000 */
[----:B------:R-:W1:Y:S02]  /*0090*/  LDCU UR8, c[0x0][0x3a8] ;  /* 0x00007500ff0877ac */ /* 0x000e640008000800 */
[----:B-1----:R-:W-:-:S04]  /*00a0*/  UIMAD UR12, UR16, -0x800, UR8 ;  /* 0xfffff800100c78a4 */ /* 0x002fc8000f8e0208 */
[----:B------:R-:W-:-:S09]  /*00b0*/  UISETP.GT.U32.AND UP0, UPT, UR12, 0x7ff, UPT ;  /* 0x000007ff0c00788c */ /* 0x000fd2000bf04070 */
[----:B------:R-:W-:Y:S05]  /*00c0*/  BRA.U UP0, `(.L_x_59) ;  /* 0x0000001100407547 */ /* 0x000fea000b800000 */
[----:B------:R-:W0:Y:S01]  /*00d0*/  S2R R0, SR_TID.X ;  /* 0x0000000000007919 */ /* 0x000e220000002100 */
[----:B------:R-:W-:Y:S01]  /*00e0*/  BSSY.RECONVERGENT B1, `(.L_x_60) ;  /* 0x000000b000017945 */ /* 0x000fe20003800200 */
[----:B------:R-:W-:Y:S02]  /*00f0*/  CS2R R2, SRZ ;  /* 0x0000000000027805 */ /* 0x000fe4000001ff00 */
[----:B0-----:R-:W-:Y:S01]  /*0100*/  ISETP.GE.U32.AND P0, PT, R0, UR12, PT ;  /* 0x0000000c00007c0c */ /* 0x001fe2000bf06070 */
[----:B------:R-:W-:-:S12]  /*0110*/  IMAD.MOV.U32 R8, RZ, RZ, R0 ;  /* 0x000000ffff087224 */ /* 0x000fd800078e0000 */
[----:B------:R-:W-:Y:S05]  /*0120*/  @P0 BRA `(.L_x_61) ;  /* 0x0000000000180947 */ /* 0x000fea0003800000 */
[----:B------:R-:W0:Y:S01]  /*0130*/  LDC.64 R2, c[0x0][0x380] ;  /* 0x0000e000ff027b82 */ /* 0x000e220000000a00 */
[----:B------:R-:W-:-:S04]  /*0140*/  IMAD.U32 R5, RZ, RZ, UR16 ;  /* 0x00000010ff057e24 */ /* 0x000fc8000f8e00ff */
[----:B------:R-:W-:-:S04]  /*0150*/  IMAD R5, R5, 0x800, R0 ;  /* 0x0000080005057824 */ /* 0x000fc800078e0200 */
[----:B0-----:R-:W-:-:S06]  /*0160*/  IMAD.WIDE.U32 R2, R5, 0x8, R2 ;  /* 0x0000000805027825 */ /* 0x001fcc00078e0002 */
[----:B------:R-:W5:Y:S01]  /*0170*/  LDG.E.64.CONSTANT R2, desc[UR10][R2.64] ;  /* 0x0000000a02027981 */ /* 0x000f62000c1e9b00 */
[----:B------:R-:W-:-:S07]  /*0180*/  VIADD R8, R0, 0x100 ;  /* 0x0000010000087836 */ /* 0x000fce0000000000 */
.L_x_61:
[----:B------:R-:W-:Y:S05]  /*0190*/  BSYNC.RECONVERGENT B1 ;  /* 0x0000000000017941 */ /* 0x000fea0003800200 */
.L_x_60:
[----:B------:R-:W-:Y:S01]  /*01a0*/  ISETP.GE.U32.AND P0, PT, R8, UR12, PT ;  /* 0x0000000c08007c0c */ /* 0x000fe2000bf06070 */
[----:B------:R-:W-:-:S12]  /*01b0*/  BSSY.RECONVERGENT B1, `(.L_x_62) ;  /* 0x000003d000017945 */ /* 0x000fd80003800200 */
[----:B------:R-:W-:Y:S05]  /*01c0*/  @P0 BRA `(.L_x_63) ;  /* 0x0000000000ec0947 */ /* 0x000fea0003800000 */
[----:B------:R-:W-:Y:S01]  /*01d0*/  LOP3.LUT R4, RZ, R8, RZ, 0x33, !PT ;  /* 0x00000008ff047212 */ /* 0x000fe200078e33ff */
[----:B------:R-:W-:Y:S01]  /*01e0*/  IMAD.U32 R6, RZ, RZ, UR16 ;  /* 0x00000010ff067e24 */ /* 0x000fe2000f8e00ff */
[----:B------:R-:W-:Y:S03]  /*01f0*/  BSSY.RECONVERGENT B2, `(.L_x_64) ;  /* 0x0000017000027945 */ /* 0x000fe60003800200 */
[----:B------:R-:W-:-:S04]  /*0200*/  VIADD R5, R4, UR8 ;  /* 0x0000000804057c36 */ /* 0x000fc80008000000 */
[----:B------:R-:W-:Y:S01]  /*0210*/  IMAD R4, R6, -0x800, R5 ;  /* 0xfffff80006047824 */ /* 0x000fe200078e0205 */
[----:B------:R-:W-:-:S04]  /*0220*/  LOP3.LUT R6, R5, 0x300, RZ, 0xc0, !PT ;  /* 0x0000030005067812 */ /* 0x000fc800078ec0ff */
[----:B------:R-:W-:Y:S02]  /*0230*/  ISETP.NE.AND P0, PT, R6, 0x300, PT ;  /* 0x000003000600780c */ /* 0x000fe40003f05270 */
[----:B------:R-:W-:-:S11]  /*0240*/  ISETP.GE.U32.AND P2, PT, R4, 0x300, PT ;  /* 0x000003000400780c */ /* 0x000fd60003f46070 */
[----:B------:R-:W-:Y:S05]  /*0250*/  @!P0 BRA `(.L_x_65) ;  /* 0x0000000000408947 */ /* 0x000fea0003800000 */
[----:B------:R-:W0:Y:S01]  /*0260*/  LDC.64 R6, c[0x0][0x380] ;  /* 0x0000e000ff067b82 */ /* 0x000e220000000a00 */
[----:B------:R-:W-:Y:S01]  /*0270*/  LEA.HI R4, R5, 0x1, RZ, 0x18 ;  /* 0x0000000105047811 */ /* 0x000fe200078fc0ff */
[----:B------:R-:W-:-:S03]  /*0280*/  IMAD.U32 R9, RZ, RZ, UR16 ;  /* 0x00000010ff097e24 */ /* 0x000fc6000f8e00ff */
[----:B------:R-:W-:Y:S01]  /*0290*/  LOP3.LUT R4, R4, 0x3, RZ, 0xc0, !PT ;  /* 0x0000000304047812 */ /* 0x000fe200078ec0ff */
[----:B------:R-:W-:-:S04]  /*02a0*/  IMAD R9, R9, 0x800, R8 ;  /* 0x0000080009097824 */ /* 0x000fc800078e0208 */
[----:B------:R-:W-:-:S07]  /*02b0*/  IMAD.MOV R10, RZ, RZ, -R4 ;  /* 0x000000ffff0a7224 */ /* 0x000fce00078e0a04 */
.L_x_66:
[----:B0-----:R-:W-:-:S06]  /*02c0*/  IMAD.WIDE.U32 R4, R9, 0x8, R6 ;  /* 0x0000000809047825 */ /* 0x001fcc00078e0006 */
[----:B------:R-:W2:Y:S01]  /*02d0*/  LDG.E.64.CONSTANT R4, desc[UR10][R4.64] ;  /* 0x0000000a04047981 */ /* 0x000ea2000c1e9b00 */
[----:B------:R-:W-:Y:S02]  /*02e0*/  VIADD R10, R10, 0x1 ;  /* 0x000000010a0a7836 */ /* 0x000fe40000000000 */
[----:B------:R-:W-:Y:S02]  /*02f0*/  VIADD R8, R8, 0x100 ;  /* 0x0000010008087836 */ /* 0x000fe40000000000 */
[----:B------:R-:W-:Y:S01]  /*0300*/  VIADD R9, R9, 0x100 ;  /* 0x0000010009097836 */ /* 0x000fe20000000000 */
[----:B------:R-:W-:Y:S01]  /*0310*/  ISETP.NE.AND P1, PT, R10, RZ, PT ;  /* 0x000000ff0a00720c */ /* 0x000fe20003f25270 */
[----:B--2--5:R-:W-:-:S06]  /*0320*/  DSETP.GEU.AND P0, PT, R2, R4, PT ;  /* 0x000000040200722a */ /* 0x024fcc0003f0e000 */
[----:B------:R-:W-:Y:S02]  /*0330*/  FSEL R2, R4, R2, !P0 ;  /* 0x0000000204027208 */ /* 0x000fe40004000000 */
[----:B------:R-:W-:-:S04]  /*0340*/  FSEL R3, R5, R3, !P0 ;  /* 0x0000000305037208 */ /* 0x000fc80004000000 */
[----:B------:R-:W-:Y:S05]  /*0350*/  @P1 BRA `(.L_x_66) ;  /* 0xfffffffc00d81947 */ /* 0x000fea000383ffff */
.L_x_65:
[----:B------:R-:W-:Y:S05]  /*0360*/  BSYNC.RECONVERGENT B2 ;  /* 0x0000000000027941 */ /* 0x000fea0003800200 */
.L_x_64:
[----:B------:R-:W-:Y:S05]  /*0370*/  @!P2 BRA `(.L_x_63) ;  /* 0x000000000080a947 */ /* 0x000fea0003800000 */
[----:B------:R-:W0:Y:S01]  /*0380*/  LDC.64 R4, c[0x0][0x380] ;  /* 0x0000e000ff047b82 */ /* 0x000e220000000a00 */
[----:B------:R-:W-:Y:S02]  /*0390*/  IMAD.U32 R7, RZ, RZ, UR16 ;  /* 0x00000010ff077e24 */ /* 0x000fe4000f8e00ff */
[----:B------:R-:W-:Y:S02]  /*03a0*/  VIADD R6, R8, 0x200 ;  /* 0x0000020008067836 */ /* 0x000fe40000000000 */
[----:B------:R-:W-:-:S07]  /*03b0*/  IMAD R7, R7, 0x800, R8 ;  /* 0x0000080007077824 */ /* 0x000fce00078e0208 */
.L_x_67:
[----:B0-----:R-:W-:-:S04]  /*03c0*/  IMAD.WIDE.U32 R8, R7, 0x8, R4 ;  /* 0x0000000807087825 */ /* 0x001fc800078e0004 */
[----:B------:R-:W-:Y:S02]  /*03d0*/  VIADD R11, R7, 0x100 ;  /* 0x00000100070b7836 */ /* 0x000fe40000000000 */
[----:B------:R-:W2:Y:S02]  /*03e0*/  LDG.E.64.CONSTANT R8, desc[UR10][R8.64] ;  /* 0x0000000a08087981 */ /* 0x000ea4000c1e9b00 */
[----:B------:R-:W-:-:S04]  /*03f0*/  IMAD.WIDE.U32 R10, R11, 0x8, R4 ;  /* 0x000000080b0a7825 */ /* 0x000fc800078e0004 */
[----:B------:R-:W-:Y:S02]  /*0400*/  VIADD R13, R7, 0x200 ;  /* 0x00000200070d7836 */ /* 0x000fe40000000000 */
[----:B------:R-:W3:Y:S02]  /*0410*/  LDG.E.64.CONSTANT R10, desc[UR10][R10.64] ;  /* 0x0000000a0a0a7981 */ /* 0x000ee4000c1e9b00 */
[----:B------:R-:W-:-:S04]  /*0420*/  IMAD.WIDE.U32 R12, R13, 0x8, R4 ;  /* 0x000000080d0c7825 */ /* 0x000fc800078e0004 */
[----:B------:R-:W-:Y:S02]  /*0430*/  VIADD R15, R7, 0x300 ;  /* 0x00000300070f7836 */ /* 0x000fe40000000000 */
[----:B------:R-:W4:Y:S02]  /*0440*/  LDG.E.64.CONSTANT R12, desc[UR10][R12.64] ;  /* 0x0000000a0c0c7981 */ /* 0x000f24000c1e9b00 */
[----:B------:R-:W-:-:S06]  /*0450*/  IMAD.WIDE.U32 R14, R15, 0x8, R4 ;  /* 0x000000080f0e7825 */ /* 0x000fcc00078e0004 */
[----:B------:R-:W4:Y:S01]  /*0460*/  LDG.E.64.CONSTANT R14, desc[UR10][R14.64] ;  /* 0x0000000a0e0e7981 */ /* 0x000f22000c1e9b00 */
[----:B------:R-:W-:Y:S01]  /*0470*/  VIADD R7, R7, 0x400 ;  /* 0x0000040007077836 */ /* 0x000fe20000000000 */
[----:B--2--5:R-:W-:-:S06]  /*0480*/  DSETP.GEU.AND P0, PT, R2, R8, PT ;  /* 0x000000080200722a */ /* 0x024fcc0003f0e000 */
[----:B------:R-:W-:Y:S01]  /*0490*/  FSEL R2, R8, R2, !P0 ;  /* 0x0000000208027208 */ /* 0x000fe20004000000 */
[C---:B------:R-:W-:Y:S01]  /*04a0*/  VIADD R8, R6.reuse, 0x200 ;  /* 0x0000020006087836 */ /* 0x040fe20000000000 */
[----:B------:R-:W-:Y:S01]  /*04b0*/  FSEL R3, R9, R3, !P0 ;  /* 0x0000000309037208 */ /* 0x000fe20004000000 */
[----:B------:R-:W-:-:S03]  /*04c0*/  VIADD R6, R6, 0x400 ;  /* 0x0000040006067836 */ /* 0x000fc60000000000 */
[----:B------:R-:W-:Y:S02]  /*04d0*/  ISETP.GE.AND P1, PT, R8, UR12, PT ;  /* 0x0000000c08007c0c */ /* 0x000fe4000bf26270 */
        /* <DEDUP_REMOVED lines=8> */
[----:B------:R-:W-:Y:S01]  /*0560*/  FSEL R3, R15, R3, !P0 ;  /* 0x000000030f037208 */ /* 0x000fe20004000000 */
[----:B------:R-:W-:Y:S06]  /*0570*/  @!P1 BRA `(.L_x_67) ;  /* 0xfffffffc00909947 */ /* 0x000fec000383ffff */
.L_x_63:
[----:B------:R-:W-:Y:S05]  /*0580*/  BSYNC.RECONVERGENT B1 ;  /* 0x0000000000017941 */ /* 0x000fea0003800200 */
.L_x_62:
[----:B------:R-:W-:-:S09]  /*0590*/  UISETP.GE.U32.AND UP0, UPT, UR12, 0x100, UPT ;  /* 0x000001000c00788c */ /* 0x000fd2000bf06070 */
[----:B------:R-:W-:Y:S05]  /*05a0*/  BRA.U !UP0, `(.L_x_68) ;  /* 0x00000005082c7547 */ /* 0x000fea000b800000 */
        /* <DEDUP_REMOVED lines=11> */
[----:B------:R-:W-:Y:S04]  /*0660*/  SHFL.DOWN PT, R6, R4, 0x2, 0x1f ;  /* 0x08401f0004067f89 */ /* 0x000fe800000e0000 */
[----:B------:R-:W0:Y:S01]  /*0670*/  SHFL.DOWN PT, R7, R5, 0x2, 0x1f ;  /* 0x08401f0005077f89 */ /* 0x000e2200000e0000 */
[----:B------:R-:W1:Y:S01]  /*0680*/  @!P2 S2R R8, SR_CgaCtaId ;  /* 0x000000000008a919 */ /* 0x000e620000008800 */
[----:B0-----:R-:W-:-:S06]  /*0690*/  DSETP.GEU.AND P1, PT, R4, R6, PT ;  /* 0x000000060400722a */ /* 0x001fcc0003f2e000 */
[----:B------:R-:W-:Y:S02]  /*06a0*/  @!P0 FSEL R4, R6, R4, !P1 ;  /* 0x0000000406048208 */ /* 0x000fe40004800000 */
[----:B------:R-:W-:Y:S02]  /*06b0*/  @!P0 FSEL R5, R7, R5, !P1 ;  /* 0x0000000507058208 */ /* 0x000fe40004800000 */
[----:B------:R-:W-:Y:S01]  /*06c0*/  ISETP.GT.AND P0, PT, R9, 0x1b, PT ;  /* 0x0000001b0900780c */ /* 0x000fe20003f04270 */
[----:B------:R-:W-:Y:S01]  /*06d0*/  SHFL.DOWN PT, R2, R4, 0x4, 0x1f ;  /* 0x08801f0004027f89 */ /* 0x000fe200000e0000 */
[----:B------:R-:W-:Y:S02]  /*06e0*/  @!P2 MOV R7, 0x400 ;  /* 0x000004000007a802 */ /* 0x000fe40000000f00 */
[----:B------:R-:W-:Y:S01]  /*06f0*/  @!P2 SHF.R.U32.HI R6, RZ, 0x2, R0 ;  /* 0x00000002ff06a819 */ /* 0x000fe20000011600 */
[----:B------:R-:W0:Y:S01]  /*0700*/  SHFL.DOWN PT, R3, R5, 0x4, 0x1f ;  /* 0x08801f0005037f89 */ /* 0x000e2200000e0000 */
[----:B-1----:R-:W-:-:S02]  /*0710*/  @!P2 LEA R11, R8, R7, 0x18 ;  /* 0x00000007080ba211 */ /* 0x002fc400078ec0ff */
[----:B------:R-:W-:-:S05]  /*0720*/  @!P2 LOP3.LUT R8, R6, 0xf8, RZ, 0xc0, !PT ;  /* 0x000000f80608a812 */ /* 0x000fca00078ec0ff */
        /* <DEDUP_REMOVED lines=26> */
[----:B-1----:R-:W1:Y:S04]  /*08d0*/  LDS.128 R4, [UR4+0x20] ;  /* 0x00002004ff047984 */ /* 0x002e680008000c00 */
[----:B------:R-:W2:Y:S01]  /*08e0*/  LDS.128 R8, [UR4+0x30] ;  /* 0x00003004ff087984 */ /* 0x000ea20008000c00 */
        /* <DEDUP_REMOVED lines=8> */
[----:B------:R-:W-:Y:S02]  /*0970*/  FSEL R5, R5, R3, !P1 ;  /* 0x0000000305057208 */ /* 0x000fe40004800000 */
[----:B------:R-:W0:Y:S04]  /*0980*/  LDS.64 R2, [UR4+0x40] ;  /* 0x00004004ff027984 */ /* 0x000e280008000a00 */
[----:B------:R-:W-:-:S06]  /*0990*/  DSETP.GEU.AND P1, PT, R4, R6, PT ;  /* 0x000000060400722a */ /* 0x000fcc0003f2e000 */
[----:B------:R-:W-:Y:S02]  /*09a0*/  FSEL R4, R6, R4, !P1 ;  /* 0x0000000406047208 */ /* 0x000fe40004800000 */
[----:B------:R-:W-:-:S06]  /*09b0*/  FSEL R5, R7, R5, !P1 ;  /* 0x0000000507057208 */ /* 0x000fcc0004800000 */
[----:B--2---:R-:W-:-:S06]  /*09c0*/  DSETP.GEU.AND P1, PT, R4, R8, PT ;  /* 0x000000080400722a */ /* 0x004fcc0003f2e000 */
[----:B------:R-:W-:Y:S02]  /*09d0*/  FSEL R4, R8, R4, !P1 ;  /* 0x0000000408047208 */ /* 0x000fe40004800000 */
[----:B------:R-:W-:-:S06]  /*09e0*/  FSEL R5, R9, R5, !P1 ;  /* 0x0000000509057208 */ /* 0x000fcc0004800000 */
[----:B------:R-:W-:-:S06]  /*09f0*/  DSETP.GEU.AND P1, PT, R4, R10, PT ;  /* 0x0000000a0400722a */ /* 0x000fcc0003f2e000 */
[----:B------:R-:W-:Y:S02]  /*0a00*/  FSEL R4, R10, R4, !P1 ;  /* 0x000000040a047208 */ /* 0x000fe40004800000 */
[----:B------:R-:W-:-:S06]  /*0a10*/  FSEL R5, R11, R5, !P1 ;  /* 0x000000050b057208 */ /* 0x000fcc0004800000 */
[----:B0-----:R-:W-:-:S06]  /*0a20*/  DSETP.GEU.AND P1, PT, R4, R2, PT ;  /* 0x000000020400722a */ /* 0x001fcc0003f2e000 */
[----:B------:R-:W-:Y:S02]  /*0a30*/  FSEL R2, R2, R4, !P1 ;  /* 0x0000000402027208 */ /* 0x000fe40004800000 */
[----:B------:R-:W-:Y:S01]  /*0a40*/  FSEL R3, R3, R5, !P1 ;  /* 0x0000000503037208 */ /* 0x000fe20004800000 */
[----:B------:R-:W-:Y:S06]  /*0a50*/  BRA `(.L_x_69) ;  /* 0x00000034005c7947 */ /* 0x000fec0003800000 */
.L_x_68:
[----:B------:R-:W-:Y:S01]  /*0a60*/  LOP3.LUT R4, R0, 0x3e0, RZ, 0xc0, !PT ;  /* 0x000003e000047812 */ /* 0x000fe200078ec0ff */
[----:B------:R-:W0:Y:S04]  /*0a70*/  S2R R10, SR_LANEID ;  /* 0x00000000000a7919 */ /* 0x000e280000000000 */
[----:B------:R-:W-:Y:S01]  /*0a80*/  VIADD R5, R4, 0x20 ;  /* 0x0000002004057836 */ /* 0x000fe20000000000 */
[----:B------:R-:W-:-:S04]  /*0a90*/  LOP3.LUT R4, RZ, R4, RZ, 0x33, !PT ;  /* 0x00000004ff047212 */ /* 0x000fc800078e33ff */
[----:B------:R-:W-:Y:S01]  /*0aa0*/  ISETP.GT.U32.AND P0, PT, R5, UR12, PT ;  /* 0x0000000c05007c0c */ /* 0x000fe2000bf04070 */
[----:B------:R-:W-:-:S05]  /*0ab0*/  VIADD R4, R4, UR12 ;  /* 0x0000000c04047c36 */ /* 0x000fca0008000000 */
[----:B------:R-:W-:-:S05]  /*0ac0*/  SEL R5, R4, 0x1f, P0 ;  /* 0x0000001f04057807 */ /* 0x000fca0000000000 */
[----:B-----5:R-:W-:Y:S04]  /*0ad0*/  SHFL.DOWN PT, R6, R2, 0x1, R5 ;  /* 0x0820000002067989 */ /* 0x020fe800000e0005 */
[----:B------:R-:W1:Y:S01]  /*0ae0*/  SHFL.DOWN PT, R7, R3, 0x1, R5 ;  /* 0x0820000003077989 */ /* 0x000e6200000e0005 */
[----:B0-----:R-:W-:Y:S01]  /*0af0*/  ISETP.GE.AND P0, PT, R10, R5, PT ;  /* 0x000000050a00720c */ /* 0x001fe20003f06270 */
[----:B-1----:R-:W-:-:S06]  /*0b00*/  DSETP.GEU.AND P1, PT, R2, R6, PT ;  /* 0x000000060200722a */ /* 0x002fcc0003f2e000 */
[-C--:B------:R-:W-:Y:S01]  /*0b10*/  FSEL R9, R6, R2.reuse, !P1 ;  /* 0x0000000206097208 */ /* 0x080fe20004800000 */
[----:B------:R-:W-:Y:S01]  /*0b20*/  VIADD R6, R10, 0x2 ;  /* 0x000000020a067836 */ /* 0x000fe20000000000 */
[-C--:B------:R-:W-:Y:S02]  /*0b30*/  FSEL R7, R7, R3.reuse, !P1 ;  /* 0x0000000307077208 */ /* 0x080fe40004800000 */
[----:B------:R-:W-:Y:S02]  /*0b40*/  FSEL R4, R9, R2, !P0 ;  /* 0x0000000209047208 */ /* 0x000fe40004000000 */
[----:B------:R-:W-:Y:S02]  /*0b50*/  FSEL R7, R7, R3, !P0 ;  /* 0x0000000307077208 */ /* 0x000fe40004000000 */
[----:B------:R-:W-:Y:S01]  /*0b60*/  ISETP.GT.AND P0, PT, R6, R5, PT ;  /* 0x000000050600720c */ /* 0x000fe20003f04270 */
[----:B------:R-:W-:Y:S01]  /*0b70*/  SHFL.DOWN PT, R8, R4, 0x2, R5 ;  /* 0x0840000004087989 */ /* 0x000fe200000e0005 */
[----:B------:R-:W-:-:S03]  /*0b80*/  IMAD.MOV.U32 R6, RZ, RZ, R4 ;  /* 0x000000ffff067224 */ /* 0x000fc600078e0004 */
[----:B------:R-:W0:Y:S03]  /*0b90*/  SHFL.DOWN PT, R9, R7, 0x2, R5 ;  /* 0x0840000007097989 */ /* 0x000e2600000e0005 */
[----:B0-----:R-:W-:Y:S01]  /*0ba0*/  DSETP.GEU.AND P1, PT, R6, R8, PT ;  /* 0x000000080600722a */ /* 0x001fe20003f2e000 */
[----:B------:R-:W-:-:S05]  /*0bb0*/  VIADD R6, R10, 0x4 ;  /* 0x000000040a067836 */ /* 0x000fca0000000000 */
[----:B------:R-:W-:Y:S02]  /*0bc0*/  @!P0 FSEL R4, R8, R4, !P1 ;  /* 0x0000000408048208 */ /* 0x000fe40004800000 */
[----:B------:R-:W-:Y:S02]  /*0bd0*/  @!P0 FSEL R7, R9, R7, !P1 ;  /* 0x0000000709078208 */ /* 0x000fe40004800000 */
        /* <DEDUP_REMOVED lines=10> */
[----:B------:R-:W-:Y:S01]  /*0c80*/  IMAD.MOV.U32 R6, RZ, RZ, R4 ;  /* 0x000000ffff067224 */ /* 0x000fe200078e0004 */
[C---:B------:R-:W-:Y:S02]  /*0c90*/  ISETP.NE.AND P0, PT, R10.reuse, RZ, PT ;  /* 0x000000ff0a00720c */ /* 0x040fe40003f05270 */
[----:B------:R-:W0:Y:S11]  /*0ca0*/  SHFL.DOWN PT, R3, R7, 0x8, R5 ;  /* 0x0900000007037989 */ /* 0x000e3600000e0005 */
[----:B------:R-:W1:Y:S01]  /*0cb0*/  @!P0 S2R R9, SR_CgaCtaId ;  /* 0x0000000000098919 */ /* 0x000e620000008800 */
[----:B------:R-:W-:Y:S01]  /*0cc0*/  @!P0 MOV R8, 0x400 ;  /* 0x0000040000088802 */ /* 0x000fe20000000f00 */
[----:B0-----:R-:W-:Y:S01]  /*0cd0*/  DSETP.GEU.AND P2, PT, R6, R2, PT ;  /* 0x000000020600722a */ /* 0x001fe20003f4e000 */
[----:B------:R-:W-:-:S05]  /*0ce0*/  VIADD R6, R10, 0x10 ;  /* 0x000000100a067836 */ /* 0x000fca0000000000 */
[----:B------:R-:W-:Y:S02]  /*0cf0*/  @!P1 FSEL R4, R2, R4, !P2 ;  /* 0x0000000402049208 */ /* 0x000fe40005000000 */
[----:B------:R-:W-:Y:S02]  /*0d00*/  @!P1 FSEL R7, R3, R7, !P2 ;  /* 0x0000000703079208 */ /* 0x000fe40005000000 */
[----:B------:R-:W-:Y:S01]  /*0d10*/  ISETP.GT.AND P1, PT, R6, R5, PT ;  /* 0x000000050600720c */ /* 0x000fe20003f24270 */
[----:B------:R-:W-:Y:S01]  /*0d20*/  SHFL.DOWN PT, R2, R4, 0x10, R5 ;  /* 0x0a00000004027989 */ /* 0x000fe200000e0005 */
[----:B------:R-:W-:-:S03]  /*0d30*/  @!P0 SHF.R.U32.HI R6, RZ, 0x2, R0 ;  /* 0x00000002ff068819 */ /* 0x000fc60000011600 */
[----:B------:R0:W2:Y:S01]  /*0d40*/  SHFL.DOWN PT, R3, R7, 0x10, R5 ;  /* 0x0a00000007037989 */ /* 0x0000a200000e0005 */
[----:B------:R-:W-:Y:S02]  /*0d50*/  @!P0 LOP3.LUT R6, R6, 0xf8, RZ, 0xc0, !PT ;  /* 0x000000f806068812 */ /* 0x000fe400078ec0ff */
[----:B-1----:R-:W-:-:S05]  /*0d60*/  @!P0 LEA R9, R9, R8, 0x18 ;  /* 0x0000000809098211 */ /* 0x002fca00078ec0ff */
[----:B------:R-:W-:Y:S02]  /*0d70*/  @!P0 IMAD.IADD R9, R6, 0x1, R9 ;  /* 0x0000000106098824 */ /* 0x000fe400078e0209 */
[----:B0-----:R-:W-:-:S06]  /*0d80*/  IMAD.MOV.U32 R5, RZ, RZ, R7 ;  /* 0x000000ffff057224 */ /* 0x001fcc00078e0007 */
[----:B--2---:R-:W-:-:S06]  /*0d90*/  DSETP.GEU.AND P2, PT, R4, R2, PT ;  /* 0x000000020400722a */ /* 0x004fcc0003f4e000 */
[----:B------:R-:W-:Y:S02]  /*0da0*/  @!P1 FSEL R4, R2, R4, !P2 ;  /* 0x0000000402049208 */ /* 0x000fe40005000000 */
[----:B------:R-:W-:-:S03]  /*0db0*/  @!P1 FSEL R7, R3, R7, !P2 ;  /* 0x0000000703079208 */ /* 0x000fc60005000000 */
[----:B------:R-:W-:Y:S02]  /*0dc0*/  IMAD.MOV.U32 R2, RZ, RZ, R4 ;  /* 0x000000ffff027224 */ /* 0x000fe400078e0004 */
[----:B------:R-:W-:-:S05]  /*0dd0*/  IMAD.MOV.U32 R3, RZ, RZ, R7 ;  /* 0x000000ffff037224 */ /* 0x000fca00078e0007 */
[----:B------:R1:W-:Y:S01]  /*0de0*/  @!P0 STS.64 [R9+0x8], R2 ;  /* 0x0000080209008388 */ /* 0x0003e20000000a00 */
[----:B------:R-:W-:Y:S01]  /*0df0*/  BAR.SYNC.DEFER_BLOCKING 0x0 ;  /* 0x0000000000007b1d */ /* 0x000fe20000010000 */
[----:B------:R-:W-:-:S13]  /*0e00*/  ISETP.NE.AND P0, PT, R0, RZ, PT ;  /* 0x000000ff0000720c */ /* 0x000fda0003f05270 */
[----:B-1----:R-:W-:Y:S05]  /*0e10*/  @P0 BRA `(.L_x_69) ;  /* 0x00000030006c0947 */ /* 0x002fea0003800000 */
[----:B------:R-:W0:Y:S01]  /*0e20*/  S2UR UR5, SR_CgaCtaId ;  /* 0x00000000000579c3 */ /* 0x000e220000008800 */
[----:B------:R-:W-:Y:S01]  /*0e30*/  UMOV UR4, 0x400 ;  /* 0x0000040000047882 */ /* 0x000fe20000000000 */
[----:B------:R-:W-:Y:S02]  /*0e40*/  UISETP.GT.U32.AND UP0, UPT, UR12, 0x20, UPT ;  /* 0x000000200c00788c */ /* 0x000fe4000bf04070 */
[----:B------:R-:W-:-:S04]  /*0e50*/  UISETP.GT.U32.AND UP1, UPT, UR12, 0x40, UPT ;  /* 0x000000400c00788c */ /* 0x000fc8000bf24070 */
[----:B------:R-:W-:Y:S01]  /*0e60*/  PLOP3.LUT P3, PT, PT, PT, UP0, 0x80, 0x8 ;  /* 0x000000000008781c */ /* 0x000fe20003f6f008 */
[----:B------:R-:W-:Y:S01]  /*0e70*/  UISETP.GT.U32.AND UP0, UPT, UR12, 0x60, UPT ;  /* 0x000000600c00788c */ /* 0x000fe2000bf04070 */
[----:B------:R-:W-:Y:S01]  /*0e80*/  PLOP3.LUT P2, PT, PT, PT, UP1, 0x80, 0x8 ;  /* 0x000000000008781c */ /* 0x000fe20003f4f018 */
[----:B0-----:R-:W-:-:S09]  /*0e90*/  ULEA UR4, UR5, UR4, 0x18 ;  /* 0x0000000405047291 */ /* 0x001fd2000f8ec0ff */
[----:B------:R-:W0:Y:S04]  /*0ea0*/  LDS.128 R12, [UR4+0x10] ;  /* 0x00001004ff0c7984 */ /* 0x000e280008000c00 */
[----:B------:R-:W1:Y:S01]  /*0eb0*/  LDS.128 R4, [UR4+0x20] ;  /* 0x00002004ff047984 */ /* 0x000e620008000c00 */
[----:B0-----:R-:W-:-:S06]  /*0ec0*/  DSETP.GEU.AND P1, PT, R2, R12, PT ;  /* 0x0000000c0200722a */ /* 0x001fcc0003f2e000 */
[-C--:B------:R-:W-:Y:S02]  /*0ed0*/  FSEL R9, R12, R2.reuse, !P1 ;  /* 0x000000020c097208 */ /* 0x080fe40004800000 */
[-C--:B------:R-:W-:Y:S02]  /*0ee0*/  FSEL R11, R13, R3.reuse, !P1 ;  /* 0x000000030d0b7208 */ /* 0x080fe40004800000 */
[----:B------:R-:W-:Y:S02]  /*0ef0*/  FSEL R13, R9, R2, P3 ;  /* 0x00000002090d7208 */ /* 0x000fe40001800000 */
[----:B------:R-:W-:Y:S02]  /*0f00*/  FSEL R0, R11, R3, P3 ;  /* 0x000000030b007208 */ /* 0x000fe40001800000 */
[----:B------:R-:W-:Y:S01]  /*0f10*/  PLOP3.LUT P1, PT, PT, PT, UP0, 0x80, 0x8 ;  /* 0x000000000008781c */ /* 0x000fe20003f2f008 */
[----:B------:R-:W-:Y:S01]  /*0f20*/  IMAD.MOV.U32 R2, RZ, RZ, R13 ;  /* 0x000000ffff027224 */ /* 0x000fe200078e000d */
[----:B------:R-:W0:Y:S01]  /*0f30*/  LDS.128 R8, [UR4+0x30] ;  /* 0x00003004ff087984 */ /* 0x000e220008000c00 */
[----:B------:R-:W-:Y:S01]  /*0f40*/  IMAD.MOV.U32 R3, RZ, RZ, R0 ;  /* 0x000000ffff037224 */ /* 0x000fe200078e0000 */
[----:B------:R-:W-:-:S05]  /*0f50*/  UISETP.GT.U32.AND UP0, UPT, UR12, 0x80, UPT ;  /* 0x000000800c00788c */ /* 0x000fca000bf04070 */
[----:B------:R-:W-:-:S06]  /*0f60*/  DSETP.GEU.AND P3, PT, R2, R14, PT ;  /* 0x0000000e0200722a */ /* 0x000fcc0003f6e000 */
[----:B------:R-:W-:Y:S02]  /*0f70*/  @P2 FSEL R13, R14, R13, !P3 ;  /* 0x0000000d0e0d2208 */ /* 0x000fe40005800000 */
[----:B------:R-:W-:Y:S02]  /*0f80*/  @P2 FSEL R0, R15, R0, !P3 ;  /* 0x000000000f002208 */ /* 0x000fe40005800000 */
[----:B------:R-:W-:Y:S01]  /*0f90*/  PLOP3.LUT P2, PT, PT, PT, UP0, 0x80, 0x8 ;  /* 0x000000000008781c */ /* 0x000fe20003f4f008 */
[----:B------:R-:W-:Y:S01]  /*0fa0*/  IMAD.MOV.U32 R2, RZ, RZ, R13 ;  /* 0x000000ffff027224 */ /* 0x000fe200078e000d */
[----:B------:R-:W-:Y:S01]  /*0fb0*/  UISETP.GT.U32.AND UP0, UPT, UR12, 0xa0, UPT ;  /* 0x000000a00c00788c */ /* 0x000fe2000bf04070 */
[----:B------:R-:W-:-:S06]  /*0fc0*/  IMAD.MOV.U32 R3, RZ, RZ, R0 ;  /* 0x000000ffff037224 */ /* 0x000fcc00078e0000 */
[----:B-1----:R-:W-:Y:S01]  /*0fd0*/  DSETP.GEU.AND P3, PT, R2, R4, PT ;  /* 0x000000040200722a */ /* 0x002fe20003f6e000 */
[----:B------:R-:W1:Y:S05]  /*0fe0*/  LDS.64 R2, [UR4+0x40] ;  /* 0x00004004ff027984 */ /* 0x000e6a0008000a00 */
[----:B------:R-:W-:Y:S02]  /*0ff0*/  @P1 FSEL R13, R4, R13, !P3 ;  /* 0x0000000d040d1208 */ /* 0x000fe40005800000 */
[----:B------:R-:W-:Y:S02]  /*1000*/  @P1 FSEL R0, R5, R0, !P3 ;  /* 0x0000000005001208 */ /* 0x000fe40005800000 */
[----:B------:R-:W-:Y:S01]  /*1010*/  PLOP3.LUT P1, PT, PT, PT, UP0, 0x80, 0x8 ;  /* 0x000000000008781c */ /* 0x000fe20003f2f008 */
[----:B------:R-:W-:Y:S01]  /*1020*/  IMAD.MOV.U32 R4, RZ, RZ, R13 ;  /* 0x000000ffff047224 */ /* 0x000fe200078e000d */
[----:B------:R-:W-:Y:S01]  /*1030*/  UISETP.GT.U32.AND UP0, UPT, UR12, 0xc0, UPT ;  /* 0x000000c00c00788c */ /* 0x000fe2000bf04070 */
[----:B------:R-:W-:-:S06]  /*1040*/  IMAD.MOV.U32 R5, RZ, RZ, R0 ;  /* 0x000000ffff057224 */ /* 0x000fcc00078e0000 */
[----:B------:R-:W-:-:S06]  /*1050*/  DSETP.GEU.AND P3, PT, R4, R6, PT ;  /* 0x000000060400722a */ /* 0x000fcc0003f6e000 */
[----:B------:R-:W-:Y:S02]  /*1060*/  @P2 FSEL R13, R6, R13, !P3 ;  /* 0x0000000d060d2208 */ /* 0x000fe40005800000 */
[----:B------:R-:W-:Y:S02]  /*1070*/  @P2 FSEL R0, R7, R0, !P3 ;  /* 0x0000000007002208 */ /* 0x000fe40005800000 */
[----:B------:R-:W-:Y:S01]  /*1080*/  PLOP3.LUT P2, PT, PT, PT, UP0, 0x80, 0x8 ;  /* 0x000000000008781c */ /* 0x000fe20003f4f008 */
[----:B------:R-:W-:Y:S01]  /*1090*/  IMAD.MOV.U32 R4, RZ, RZ, R13 ;  /* 0x000000ffff047224 */ /* 0x000fe200078e000d */
[----:B------:R-:W-:Y:S01]  /*10a0*/  UISETP.GT.U32.AND UP0, UPT, UR12, 0xe0, UPT ;  /* 0x000000e00c00788c */ /* 0x000fe2000bf04070 */
[----:B------:R-:W-:-:S06]  /*10b0*/  IMAD.MOV.U32 R5, RZ, RZ, R0 ;  /* 0x000000ffff057224 */ /* 0x000fcc00078e0000 */
[----:B0-----:R-:W-:-:S06]  /*10c0*/  DSETP.GEU.AND P3, PT, R4, R8, PT ;  /* 0x000000080400722a */ /* 0x001fcc0003f6e000 */
[----:B------:R-:W-:Y:S02]  /*10d0*/  @P1 FSEL R13, R8, R13, !P3 ;  /* 0x0000000d080d1208 */ /* 0x000fe40005800000 */
[----:B------:R-:W-:Y:S02]  /*10e0*/  @P1 FSEL R0, R9, R0, !P3 ;  /* 0x0000000009001208 */ /* 0x000fe40005800000 */
[----:B------:R-:W-:Y:S01]  /*10f0*/  PLOP3.LUT P1, PT, PT, PT, UP0, 0x80, 0x8 ;  /* 0x000000000008781c */ /* 0x000fe20003f2f008 */
[----:B------:R-:W-:Y:S02]  /*1100*/  IMAD.MOV.U32 R4, RZ, RZ, R13 ;  /* 0x000000ffff047224 */ /* 0x000fe400078e000d */
[----:B------:R-:W-:-:S06]  /*1110*/  IMAD.MOV.U32 R5, RZ, RZ, R0 ;  /* 0x000000ffff057224 */ /* 0x000fcc00078e0000 */
[----:B------:R-:W-:-:S06]  /*1120*/  DSETP.GEU.AND P3, PT, R4, R10, PT ;  /* 0x0000000a0400722a */ /* 0x000fcc0003f6e000 */
[----:B------:R-:W-:Y:S02]  /*1130*/  @P2 FSEL R13, R10, R13, !P3 ;  /* 0x0000000d0a0d2208 */ /* 0x000fe40005800000 */
[----:B------:R-:W-:-:S03]  /*1140*/  @P2 FSEL R0, R11, R0, !P3 ;  /* 0x000000000b002208 */ /* 0x000fc60005800000 */
[----:B------:R-:W-:Y:S02]  /*1150*/  IMAD.MOV.U32 R4, RZ, RZ, R13 ;  /* 0x000000ffff047224 */ /* 0x000fe400078e000d */
[----:B------:R-:W-:-:S06]  /*1160*/  IMAD.MOV.U32 R5, RZ, RZ, R0 ;  /* 0x000000ffff057224 */ /* 0x000fcc00078e0000 */
[----:B-1----:R-:W-:-:S06]  /*1170*/  DSETP.GEU.AND P2, PT, R4, R2, PT ;  /* 0x000000020400722a */ /* 0x002fcc0003f4e000 */
[----:B------:R-:W-:Y:S02]  /*1180*/  @P1 FSEL R13, R2, R13, !P2 ;  /* 0x0000000d020d1208 */ /* 0x000fe40005000000 */
[----:B------:R-:W-:-:S03]  /*1190*/  @P1 FSEL R0, R3, R0, !P2 ;  /* 0x0000000003001208 */ /* 0x000fc60005000000 */
[----:B------:R-:W-:Y:S02]  /*11a0*/  IMAD.MOV.U32 R2, RZ, RZ, R13 ;  /* 0x000000ffff027224 */ /* 0x000fe400078e000d */
[----:B------:R-:W-:Y:S01]  /*11b0*/  IMAD.MOV.U32 R3, RZ, RZ, R0 ;  /* 0x000000ffff037224 */ /* 0x000fe200078e0000 */
[----:B------:R-:W-:Y:S06]  /*11c0*/  BRA `(.L_x_69) ;  /* 0x0000002c00807947 */ /* 0x000fec0003800000 */
.L_x_59:
[----:B------:R-:W0:Y:S01]  /*11d0*/  S2R R0, SR_TID.X ;  /* 0x0000000000007919 */ /* 0x000e220000002100 */
[----:B------:R-:W1:Y:S01]  /*11e0*/  LDC.64 R20, c[0x0][0x380] ;  /* 0x0000e000ff147b82 */ /* 0x000e620000000a00 */
[----:B------:R-:W-:Y:S02]  /*11f0*/  IMAD.U32 R3, RZ, RZ, UR16 ;  /* 0x00000010ff037e24 */ /* 0x000fe4000f8e00ff */
[----:B0-----:R-:W-:-:S04]  /*1200*/  IMAD.SHL.U32 R2, R0, 0x4, RZ ;  /* 0x0000000400027824 */ /* 0x001fc800078e00ff */
[----:B------:R-:W-:-:S04]  /*1210*/  IMAD R3, R3, 0x800, R2 ;  /* 0x0000080003037824 */ /* 0x000fc800078e0202 */
[----:B-1----:R-:W-:-:S05]  /*1220*/  IMAD.WIDE.U32 R20, R3, 0x8, R20 ;  /* 0x0000000803147825 */ /* 0x002fca00078e0014 */
[----:B------:R-:W2:Y:S04]  /*1230*/  LDG.E.128.CONSTANT R4, desc[UR10][R20.64] ;  /* 0x0000000a14047981 */ /* 0x000ea8000c1e9d00 */
[----:B------:R-:W3:Y:S04]  /*1240*/  LDG.E.128.CONSTANT R8, desc[UR10][R20.64+0x10] ;  /* 0x0000100a14087981 */ /* 0x000ee8000c1e9d00 */
[----:B------:R-:W4:Y:S04]  /*1250*/  LDG.E.128.CONSTANT R12, desc[UR10][R20.64+0x2000] ;  /* 0x0020000a140c7981 */ /* 0x000f28000c1e9d00 */
[----:B------:R-:W5:Y:S01]  /*1260*/  LDG.E.128.CONSTANT R16, desc[UR10][R20.64+0x2010] ;  /* 0x0020100a14107981 */ /* 0x000f62000c1e9d00 */
[----:B------:R-:W-:Y:S01]  /*1270*/  UISETP.GE.U32.AND UP0, UPT, UR12, UR5, UPT ;  /* 0x000000050c00728c */ /* 0x000fe2000bf06070 */
        /* <DEDUP_REMOVED lines=21> */
[----:B------:R-:W-:Y:S06]  /*13d0*/  BRA.U !UP0, `(.L_x_70) ;  /* 0x0000000508dc7547 */ /* 0x000fec000b800000 */
[----:B------:R-:W-:Y:S02]  /*13e0*/  ULEA UR6, UR16, UR5, 0xb ;  /* 0x0000000510067291 */ /* 0x000fe4000f8e58ff */
[----:B------:R-:W-:Y:S01]  /*13f0*/  UIADD3 UR14, UPT, UPT, UR8, -0x800, URZ ;  /* 0xfffff800080e7890 */ /* 0x000fe2000fffe0ff */
[----:B------:R-:W0:Y:S03]  /*1400*/  LDCU UR9, c[0x0][0x3a8] ;  /* 0x00007500ff0977ac */ /* 0x000e260008000800 */
[----:B------:R-:W-:Y:S01]  /*1410*/  VIADD R3, R0, UR6 ;  /* 0x0000000600037c36 */ /* 0x000fe20008000000 */
[----:B------:R-:W-:Y:S01]  /*1420*/  UISETP.GT.U32.AND UP0, UPT, UR6, UR14, UPT ;  /* 0x0000000e0600728c */ /* 0x000fe2000bf04070 */
[----:B------:R-:W1:Y:S01]  /*1430*/  LDCU.64 UR18, c[0x0][0x380] ;  /* 0x00007000ff1277ac */ /* 0x000e620008000a00 */
[----:B------:R-:W-:Y:S01]  /*1440*/  UIADD3 UR13, UPT, UPT, UR6, 0x100, URZ ;  /* 0x00000100060d7890 */ /* 0x000fe2000fffe0ff */
[----:B------:R-:W-:Y:S01]  /*1450*/  UMOV UR4, URZ ;  /* 0x000000ff00047c82 */ /* 0x000fe20008000000 */
[----:B------:R-:W-:-:S05]  /*1460*/  UMOV UR7, UR6 ;  /* 0x0000000600077c82 */ /* 0x000fca0008000000 */
[----:B------:R-:W-:Y:S05]  /*1470*/  BRA.U UP0, `(.L_x_71) ;  /* 0x0000000100a87547 */ /* 0x000fea000b800000 */
.L_x_72:
[----:B------:R-:W-:-:S05]  /*1480*/  IADD3 R4, P0, PT, R2, UR7, RZ ;  /* 0x0000000702047c10 */ /* 0x000fca000ff1e0ff */
[----:B------:R-:W-:Y:S01]  /*1490*/  IMAD.X R5, RZ, RZ, RZ, P0 ;  /* 0x000000ffff057224 */ /* 0x000fe200000e06ff */
[----:B-1----:R-:W-:-:S04]  /*14a0*/  LEA R22, P0, R4, UR18, 0x3 ;  /* 0x0000001204167c11 */ /* 0x002fc8000f8018ff */
[----:B------:R-:W-:-:S05]  /*14b0*/  LEA.HI.X R23, R4, UR19, R5, 0x3, P0 ;  /* 0x0000001304177c11 */ /* 0x000fca00080f1c05 */
[----:B------:R-:W2:Y:S04]  /*14c0*/  LDG.E.128.CONSTANT R4, desc[UR10][R22.64] ;  /* 0x0000000a16047981 */ /* 0x000ea8000c1e9d00 */
[----:B------:R-:W3:Y:S04]  /*14d0*/  LDG.E.128.CONSTANT R8, desc[UR10][R22.64+0x10] ;  /* 0x0000100a16087981 */ /* 0x000ee8000c1e9d00 */
[----:B------:R-:W4:Y:S04]  /*14e0*/  LDG.E.128.CONSTANT R12, desc[UR10][R22.64+0x2000] ;  /* 0x0020000a160c7981 */ /* 0x000f28000c1e9d00 */
[----:B------:R-:W5:Y:S01]  /*14f0*/  LDG.E.128.CONSTANT R16, desc[UR10][R22.64+0x2010] ;  /* 0x0020100a16107981 */ /* 0x000f62000c1e9d00 */
[----:B0-----:R-:W-:-:S02]  /*1500*/  UMOV UR8, UR9 ;  /* 0x0000000900087c82 */ /* 0x001fc40008000000 */
[----:B------:R-:W-:-:S04]  /*1510*/  UIADD3 UR15, UPT, UPT, -UR7, UR8, URZ ;  /* 0x00000008070f7290 */ /* 0x000fc8000fffe1ff */
[----:B------:R-:W-:Y:S01]  /*1520*/  UISETP.GE.U32.AND UP0, UPT, UR15, UR5, UPT ;  /* 0x000000050f00728c */ /* 0x000fe2000bf06070 */
        /* <DEDUP_REMOVED lines=25> */
[----:B------:R-:W-:Y:S02]  /*16c0*/  UIADD3 UR7, UPT, UPT, UR5, UR7, URZ ;  /* 0x0000000705077290 */ /* 0x000fe4000fffe0ff */
[----:B------:R-:W-:Y:S01]  /*16d0*/  VIADD R3, R3, UR5 ;  /* 0x0000000503037c36 */ /* 0x000fe20008000000 */
[----:B------:R-:W-:Y:S02]  /*16e0*/  UIADD3 UR4, UPT, UPT, UR4, 0x1, URZ ;  /* 0x0000000104047890 */ /* 0x000fe4000fffe0ff */
[----:B------:R-:W-:Y:S02]  /*16f0*/  UISETP.GT.U32.AND UP0, UPT, UR7, UR14, UPT ;  /* 0x0000000e0700728c */ /* 0x000fe4000bf04070 */
[----:B------:R-:W-:-:S07]  /*1700*/  UIADD3 UR13, UPT, UPT, UR5, UR13, URZ ;  /* 0x0000000d050d7290 */ /* 0x000fce000fffe0ff */
[----:B------:R-:W-:Y:S05]  /*1710*/  BRA.U !UP0, `(.L_x_72) ;  /* 0xfffffffd08587547 */ /* 0x000fea000b83ffff */
.L_x_71:
[----:B------:R-:W-:-:S09]  /*1720*/  UISETP.GE.U32.AND UP0, UPT, UR7, UR8, UPT ;  /* 0x000000080700728c */ /* 0x000fd2000bf06070 */
[----:B------:R-:W-:Y:S05]  /*1730*/  BRA.U UP0, `(.L_x_70) ;  /* 0x0000000500047547 */ /* 0x000fea000b800000 */
[----:B------:R-:W-:Y:S01]  /*1740*/  UIADD3 UR5, UPT, UPT, -UR7, UR8, URZ ;  /* 0x0000000807057290 */ /* 0x000fe2000fffe1ff */
[----:B------:R-:W-:Y:S05]  /*1750*/  BSSY.RECONVERGENT B1, `(.L_x_70) ;  /* 0x000003f000017945 */ /* 0x000fea0003800200 */
[----:B------:R-:W-:-:S13]  /*1760*/  ISETP.GE.AND P0, PT, R0, UR5, PT ;  /* 0x0000000500007c0c */ /* 0x000fda000bf06270 */
[----:B------:R-:W-:Y:S05]  /*1770*/  @P0 BRA `(.L_x_73) ;  /* 0x0000000000f00947 */ /* 0x000fea0003800000 */
[----:B------:R-:W2:Y:S01]  /*1780*/  LDC R5, c[0x0][0x3ac] ;  /* 0x0000eb00ff057b82 */ /* 0x000ea20000000800 */
[----:B------:R-:W-:Y:S01]  /*1790*/  LOP3.LUT R2, RZ, R0, RZ, 0x33, !PT ;  /* 0x00000000ff027212 */ /* 0x000fe200078e33ff */
[----:B------:R-:W-:Y:S01]  /*17a0*/  BSSY.RECONVERGENT B2, `(.L_x_74) ;  /* 0x0000019000027945 */ /* 0x000fe20003800200 */
[----:B------:R-:W-:-:S03]  /*17b0*/  IMAD.MOV.U32 R8, RZ, RZ, R0 ;  /* 0x000000ffff087224 */ /* 0x000fc600078e0000 */
[----:B------:R-:W-:-:S04]  /*17c0*/  VIADD R2, R2, UR8 ;  /* 0x0000000802027c36 */ /* 0x000fc80008000000 */
[C---:B------:R-:W-:Y:S01]  /*17d0*/  VIADD R4, R2.reuse, -UR6 ;  /* 0x8000000602047c36 */ /* 0x040fe20008000000 */
[C---:B------:R-:W-:Y:S02]  /*17e0*/  LOP3.LUT R6, R2.reuse, 0x300, RZ, 0xc0, !PT ;  /* 0x0000030002067812 */ /* 0x040fe400078ec0ff */
[----:B------:R-:W-:Y:S02]  /*17f0*/  LEA.HI R2, R2, 0x1, RZ, 0x18 ;  /* 0x0000000102027811 */ /* 0x000fe400078fc0ff */
[----:B------:R-:W-:Y:S01]  /*1800*/  ISETP.NE.AND P0, PT, R6, 0x300, PT ;  /* 0x000003000600780c */ /* 0x000fe20003f05270 */
[----:B--2---:R-:W-:-:S04]  /*1810*/  IMAD R5, R5, UR4, RZ ;  /* 0x0000000405057c24 */ /* 0x004fc8000f8e02ff */
[----:B------:R-:W-:-:S05]  /*1820*/  IMAD R4, R5, -0x800, R4 ;  /* 0xfffff80005047824 */ /* 0x000fca00078e0204 */
[----:B------:R-:W-:-:S03]  /*1830*/  ISETP.GE.U32.AND P2, PT, R4, 0x300, PT ;  /* 0x000003000400780c */ /* 0x000fc60003f46070 */
[----:B------:R-:W-:Y:S10]  /*1840*/  @!P0 BRA `(.L_x_75) ;  /* 0x0000000000388947 */ /* 0x000ff40003800000 */
[----:B------:R-:W2:Y:S01]  /*1850*/  LDC.64 R6, c[0x0][0x380] ;  /* 0x0000e000ff067b82 */ /* 0x000ea20000000a00 */
[----:B------:R-:W-:Y:S01]  /*1860*/  LOP3.LUT R2, R2, 0x3, RZ, 0xc0, !PT ;  /* 0x0000000302027812 */ /* 0x000fe200078ec0ff */
[----:B------:R-:W-:-:S04]  /*1870*/  IMAD.MOV.U32 R8, RZ, RZ, R0 ;  /* 0x000000ffff087224 */ /* 0x000fc800078e0000 */
[----:B------:R-:W-:-:S07]  /*1880*/  IMAD.MOV R2, RZ, RZ, -R2 ;  /* 0x000000ffff027224 */ /* 0x000fce00078e0a02 */
.L_x_76:
[----:B--2---:R-:W-:-:S06]  /*1890*/  IMAD.WIDE.U32 R4, R3, 0x8, R6 ;  /* 0x0000000803047825 */ /* 0x004fcc00078e0006 */
        /* <DEDUP_REMOVED lines=9> */
.L_x_75:
[----:B01----:R-:W-:Y:S05]  /*1930*/  BSYNC.RECONVERGENT B2 ;  /* 0x0000000000027941 */ /* 0x003fea0003800200 */
.L_x_74:
[----:B------:R-:W-:Y:S05]  /*1940*/  @!P2 BRA `(.L_x_73) ;  /* 0x00000000007ca947 */ /* 0x000fea0003800000 */
[----:B------:R-:W0:Y:S01]  /*1950*/  LDC.64 R2, c[0x0][0x380] ;  /* 0x0000e000ff027b82 */ /* 0x000e220000000a00 */
[C---:B------:R-:W-:Y:S02]  /*1960*/  VIADD R4, R8.reuse, 0x200 ;  /* 0x0000020008047836 */ /* 0x040fe40000000000 */
[----:B------:R-:W-:-:S07]  /*1970*/  VIADD R5, R8, UR13 ;  /* 0x0000000d08057c36 */ /* 0x000fce0008000000 */
.L_x_77:
[----:B------:R-:W-:-:S04]  /*1980*/  VIADD R7, R5, 0xffffff00 ;  /* 0xffffff0005077836 */ /* 0x000fc80000000000 */
[----:B0-----:R-:W-:-:S06]  /*1990*/  IMAD.WIDE.U32 R6, R7, 0x8, R2 ;  /* 0x0000000807067825 */ /* 0x001fcc00078e0002 */
[----:B------:R-:W2:Y:S01]  /*19a0*/  LDG.E.64.CONSTANT R6, desc[UR10][R6.64] ;  /* 0x0000000a06067981 */ /* 0x000ea2000c1e9b00 */
[----:B------:R-:W-:-:S04]  /*19b0*/  IMAD.WIDE.U32 R8, R5, 0x8, R2 ;  /* 0x0000000805087825 */ /* 0x000fc800078e0002 */
[----:B------:R-:W-:Y:S02]  /*19c0*/  VIADD R11, R5, 0x100 ;  /* 0x00000100050b7836 */ /* 0x000fe40000000000 */
[----:B------:R-:W3:Y:S02]  /*19d0*/  LDG.E.64.CONSTANT R8, desc[UR10][R8.64] ;  /* 0x0000000a08087981 */ /* 0x000ee4000c1e9b00 */
[----:B------:R-:W-:-:S04]  /*19e0*/  IMAD.WIDE.U32 R10, R11, 0x8, R2 ;  /* 0x000000080b0a7825 */ /* 0x000fc800078e0002 */
[----:B------:R-:W-:Y:S02]  /*19f0*/  VIADD R13, R5, 0x200 ;  /* 0x00000200050d7836 */ /* 0x000fe40000000000 */
[----:B------:R-:W4:Y:S02]  /*1a00*/  LDG.E.64.CONSTANT R10, desc[UR10][R10.64] ;  /* 0x0000000a0a0a7981 */ /* 0x000f24000c1e9b00 */
[----:B------:R-:W-:-:S06]  /*1a10*/  IMAD.WIDE.U32 R12, R13, 0x8, R2 ;  /* 0x000000080d0c7825 */ /* 0x000fcc00078e0002 */
[----:B------:R-:W5:Y:S01]  /*1a20*/  LDG.E.64.CONSTANT R12, desc[UR10][R12.64] ;  /* 0x0000000a0c0c7981 */ /* 0x000f62000c1e9b00 */
[----:B------:R-:W-:Y:S01]  /*1a30*/  VIADD R5, R5, 0x400 ;  /* 0x0000040005057836 */ /* 0x000fe20000000000 */
[----:B--2---:R-:W-:-:S06]  /*1a40*/  DSETP.GEU.AND P0, PT, R20, R6, PT ;  /* 0x000000061400722a */ /* 0x004fcc0003f0e000 */
[----:B------:R-:W-:Y:S02]  /*1a50*/  FSEL R14, R6, R20, !P0 ;  /* 0x00000014060e7208 */ /* 0x000fe40004000000 */
[----:B------:R-:W-:-:S06]  /*1a60*/  FSEL R15, R7, R21, !P0 ;  /* 0x00000015070f7208 */ /* 0x000fcc0004000000 */
[----:B---3--:R-:W-:-:S06]  /*1a70*/  DSETP.GEU.AND P0, PT, R14, R8, PT ;  /* 0x000000080e00722a */ /* 0x008fcc0003f0e000 */
[----:B------:R-:W-:Y:S01]  /*1a80*/  FSEL R6, R8, R14, !P0 ;  /* 0x0000000e08067208 */ /* 0x000fe20004000000 */
[C---:B------:R-:W-:Y:S01]  /*1a90*/  VIADD R8, R4.reuse, 0x200 ;  /* 0x0000020004087836 */ /* 0x040fe20000000000 */
[----:B------:R-:W-:Y:S01]  /*1aa0*/  FSEL R7, R9, R15, !P0 ;  /* 0x0000000f09077208 */ /* 0x000fe20004000000 */
[----:B------:R-:W-:-:S05]  /*1ab0*/  VIADD R4, R4, 0x400 ;  /* 0x0000040004047836 */ /* 0x000fca0000000000 */
[----:B----4-:R-:W-:-:S06]  /*1ac0*/  DSETP.GEU.AND P0, PT, R6, R10, PT ;  /* 0x0000000a0600722a */ /* 0x010fcc0003f0e000 */
[----:B------:R-:W-:Y:S02]  /*1ad0*/  FSEL R6, R10, R6, !P0 ;  /* 0x000000060a067208 */ /* 0x000fe40004000000 */
[----:B------:R-:W-:-:S06]  /*1ae0*/  FSEL R7, R11, R7, !P0 ;  /* 0x000000070b077208 */ /* 0x000fcc0004000000 */
[----:B-----5:R-:W-:-:S06]  /*1af0*/  DSETP.GEU.AND P0, PT, R6, R12, PT ;  /* 0x0000000c0600722a */ /* 0x020fcc0003f0e000 */
[----:B------:R-:W-:Y:S02]  /*1b00*/  FSEL R20, R12, R6, !P0 ;  /* 0x000000060c147208 */ /* 0x000fe40004000000 */
[----:B------:R-:W-:Y:S02]  /*1b10*/  FSEL R21, R13, R7, !P0 ;  /* 0x000000070d157208 */ /* 0x000fe40004000000 */
[----:B------:R-:W-:-:S13]  /*1b20*/  ISETP.GE.AND P0, PT, R8, UR5, PT ;  /* 0x0000000508007c0c */ /* 0x000fda000bf06270 */
[----:B------:R-:W-:Y:S05]  /*1b30*/  @!P0 BRA `(.L_x_77) ;  /* 0xfffffffc00908947 */ /* 0x000fea000383ffff */
.L_x_73:
[----:B01----:R-:W-:Y:S05]  /*1b40*/  BSYNC.RECONVERGENT B1 ;  /* 0x0000000000017941 */ /* 0x003fea0003800200 */
.L_x_70:
[----:B------:R-:W2:Y:S01]  /*1b50*/  S2R R7, SR_LANEID ;  /* 0x0000000000077919 */ /* 0x000ea20000000000 */
[----:B------:R-:W-:Y:S04]  /*1b60*/  SHFL.DOWN PT, R2, R20, 0x1, 0x1f ;  /* 0x08201f0014027f89 */ /* 0x000fe800000e0000 */
[----:B------:R-:W3:Y:S02]  /*1b70*/  SHFL.DOWN PT, R3, R21, 0x1, 0x1f ;  /* 0x08201f0015037f89 */ /* 0x000ee400000e0000 */
[----:B---3--:R-:W-:Y:S01]  /*1b80*/  DSETP.GEU.AND P0, PT, R20, R2, PT ;  /* 0x000000021400722a */ /* 0x008fe20003f0e000 */
[C---:B--2---:R-:W-:Y:S02]  /*1b90*/  ISETP.GT.AND P1, PT, R7.reuse, 0x1e, PT ;  /* 0x0000001e0700780c */ /* 0x044fe40003f24270 */
        /* <DEDUP_REMOVED lines=9> */
[----:B------:R-:W2:Y:S03]  /*1c30*/  SHFL.DOWN PT, R5, R3, 0x2, 0x1f ;  /* 0x08401f0003057f89 */ /* 0x000ea600000e0000 */
[----:B------:R-:W-:Y:S01]  /*1c40*/  @!P2 LOP3.LUT R6, R6, 0xf8, RZ, 0xc0, !PT ;  /* 0x000000f80606a812 */ /* 0x000fe200078ec0ff */
[----:B------:R-:W3:Y:S01]  /*1c50*/  @!P2 S2R R9, SR_CgaCtaId ;  /* 0x000000000009a919 */ /* 0x000ee20000008800 */
[----:B--2---:R-:W-:-:S06]  /*1c60*/  DSETP.GEU.AND P0, PT, R2, R4, PT ;  /* 0x000000040200722a */ /* 0x004fcc0003f0e000 */
[----:B------:R-:W-:Y:S02]  /*1c70*/  @!P1 FSEL R2, R4, R2, !P0 ;  /* 0x0000000204029208 */ /* 0x000fe40004000000 */
[----:B------:R-:W-:Y:S02]  /*1c80*/  @!P1 FSEL R3, R5, R3, !P0 ;  /* 0x0000000305039208 */ /* 0x000fe40004000000 */
[----:B------:R-:W-:Y:S01]  /*1c90*/  ISETP.GT.AND P1, PT, R7, 0x1b, PT ;  /* 0x0000001b0700780c */ /* 0x000fe20003f24270 */
[----:B------:R-:W-:Y:S01]  /*1ca0*/  SHFL.DOWN PT, R4, R2, 0x4, 0x1f ;  /* 0x08801f0002047f89 */ /* 0x000fe200000e0000 */
[----:B---3--:R-:W-:-:S03]  /*1cb0*/  @!P2 LEA R9, R9, R8, 0x18 ;  /* 0x000000080909a211 */ /* 0x008fc600078ec0ff */
[----:B------:R-:W2:Y:S02]  /*1cc0*/  SHFL.DOWN PT, R5, R3, 0x4, 0x1f ;  /* 0x08801f0003057f89 */ /* 0x000ea400000e0000 */
[----:B------:R-:W-:Y:S01]  /*1cd0*/  @!P2 IMAD.IADD R9, R6, 0x1, R9 ;  /* 0x000000010609a824 */ /* 0x000fe200078e0209 */
[----:B--2---:R-:W-:-:S06]  /*1ce0*/  DSETP.GEU.AND P0, PT, R2, R4, PT ;  /* 0x000000040200722a */ /* 0x004fcc0003f0e000 */
[----:B------:R-:W-:Y:S02]  /*1cf0*/  @!P1 FSEL R2, R4, R2, !P0 ;  /* 0x0000000204029208 */ /* 0x000fe40004000000 */
[----:B------:R-:W-:Y:S02]  /*1d00*/  @!P1 FSEL R3, R5, R3, !P0 ;  /* 0x0000000305039208 */ /* 0x000fe40004000000 */
[----:B------:R-:W-:Y:S01]  /*1d10*/  ISETP.GT.AND P1, PT, R7, 0x17, PT ;  /* 0x000000170700780c */ /* 0x000fe20003f24270 */
[----:B------:R-:W-:Y:S04]  /*1d20*/  SHFL.DOWN PT, R4, R2, 0x8, 0x1f ;  /* 0x09001f0002047f89 */ /* 0x000fe800000e0000 */
[----:B------:R-:W2:Y:S02]  /*1d30*/  SHFL.DOWN PT, R5, R3, 0x8, 0x1f ;  /* 0x09001f0003057f89 */ /* 0x000ea400000e0000 */
[----:B--2---:R-:W-:-:S06]  /*1d40*/  DSETP.GEU.AND P0, PT, R2, R4, PT ;  /* 0x000000040200722a */ /* 0x004fcc0003f0e000 */
[----:B------:R-:W-:Y:S02]  /*1d50*/  @!P1 FSEL R2, R4, R2, !P0 ;  /* 0x0000000204029208 */ /* 0x000fe40004000000 */
[----:B------:R-:W-:Y:S02]  /*1d60*/  @!P1 FSEL R3, R5, R3, !P0 ;  /* 0x0000000305039208 */ /* 0x000fe40004000000 */
[----:B------:R-:W-:Y:S01]  /*1d70*/  ISETP.GT.AND P1, PT, R7, 0xf, PT ;  /* 0x0000000f0700780c */ /* 0x000fe20003f24270 */
[----:B------:R-:W-:Y:S04]  /*1d80*/  SHFL.DOWN PT, R4, R2, 0x10, 0x1f ;  /* 0x0a001f0002047f89 */ /* 0x000fe800000e0000 */
[----:B------:R-:W2:Y:S02]  /*1d90*/  SHFL.DOWN PT, R5, R3, 0x10, 0x1f ;  /* 0x0a001f0003057f89 */ /* 0x000ea400000e0000 */
[----:B--2---:R-:W-:-:S06]  /*1da0*/  DSETP.GEU.AND P0, PT, R2, R4, PT ;  /* 0x000000040200722a */ /* 0x004fcc0003f0e000 */
        /* <DEDUP_REMOVED lines=8> */
[----:B------:R-:W3:Y:S01]  /*1e30*/  S2UR UR5, SR_CgaCtaId ;  /* 0x00000000000579c3 */ /* 0x000ee20000008800 */
[----:B------:R-:W-:Y:S02]  /*1e40*/  UMOV UR4, 0x400 ;  /* 0x0000040000047882 */ /* 0x000fe40000000000 */
[----:B---3--:R-:W-:-:S09]  /*1e50*/  ULEA UR4, UR5, UR4, 0x18 ;  /* 0x0000000405047291 */ /* 0x008fd2000f8ec0ff */
[----:B------:R-:W3:Y:S04]  /*1e60*/  LDS.128 R12, [UR4+0x10] ;  /* 0x00001004ff0c7984 */ /* 0x000ee80008000c00 */
[----:B--2---:R-:W2:Y:S04]  /*1e70*/  LDS.128 R4, [UR4+0x20] ;  /* 0x00002004ff047984 */ /* 0x004ea80008000c00 */
[----:B------:R-:W4:Y:S01]  /*1e80*/  LDS.128 R8, [UR4+0x30] ;  /* 0x00003004ff087984 */ /* 0x000f220008000c00 */
[----:B---3--:R-:W-:-:S06]  /*1e90*/  DSETP.GEU.AND P1, PT, R2, R12, PT ;  /* 0x0000000c0200722a */ /* 0x008fcc0003f2e000 */
[----:B------:R-:W-:Y:S02]  /*1ea0*/  FSEL R2, R12, R2, !P1 ;  /* 0x000000020c027208 */ /* 0x000fe40004800000 */
[----:B------:R-:W-:-:S06]  /*1eb0*/  FSEL R3, R13, R3, !P1 ;  /* 0x000000030d037208 */ /* 0x000fcc0004800000 */
[----:B------:R-:W-:-:S06]  /*1ec0*/  DSETP.GEU.AND P1, PT, R2, R14, PT ;  /* 0x0000000e0200722a */ /* 0x000fcc0003f2e000 */
[----:B------:R-:W-:Y:S02]  /*1ed0*/  FSEL R2, R14, R2, !P1 ;  /* 0x000000020e027208 */ /* 0x000fe40004800000 */
[----:B------:R-:W-:-:S06]  /*1ee0*/  FSEL R3, R15, R3, !P1 ;  /* 0x000000030f037208 */ /* 0x000fcc0004800000 */
[----:B--2---:R-:W-:-:S06]  /*1ef0*/  DSETP.GEU.AND P1, PT, R2, R4, PT ;  /* 0x000000040200722a */ /* 0x004fcc0003f2e000 */
[----:B------:R-:W-:Y:S02]  /*1f00*/  FSEL R4, R4, R2, !P1 ;  /* 0x0000000204047208 */ /* 0x000fe40004800000 */
[----:B------:R-:W-:Y:S02]  /*1f10*/  FSEL R5, R5, R3, !P1 ;  /* 0x0000000305057208 */ /* 0x000fe40004800000 */
[----:B------:R-:W2:Y:S04]  /*1f20*/  LDS.64 R2, [UR4+0x40] ;  /* 0x00004004ff027984 */ /* 0x000ea80008000a00 */
        /* <DEDUP_REMOVED lines=9> */
[----:B--2---:R-:W-:-:S06]  /*1fc0*/  DSETP.GEU.AND P1, PT, R4, R2, PT ;  /* 0x000000020400722a */ /* 0x004fcc0003f2e000 */
[----:B------:R-:W-:Y:S02]  /*1fd0*/  FSEL R2, R2, R4, !P1 ;  /* 0x0000000402027208 */ /* 0x000fe40004800000 */
[----:B------:R-:W-:Y:S01]  /*1fe0*/  FSEL R3, R3, R5, !P1 ;  /* 0x0000000503037208 */ /* 0x000fe20004800000 */
[----:B------:R-:W-:Y:S06]  /*1ff0*/  BRA `(.L_x_69) ;  /* 0x0000001c00f47947 */ /* 0x000fec0003800000 */
.L_x_58:
        /* <DEDUP_REMOVED lines=16> */
.L_x_80:
[----:B------:R-:W-:Y:S05]  /*2100*/  BSYNC.RECONVERGENT B1 ;  /* 0x0000000000017941 */ /* 0x000fea0003800200 */
.L_x_79:
        /* <DEDUP_REMOVED lines=18> */
.L_x_85:
        /* <DEDUP_REMOVED lines=10> */
.L_x_84:
[----:B------:R-:W-:Y:S05]  /*22d0*/  BSYNC.RECONVERGENT B2 ;  /* 0x0000000000027941 */ /* 0x000fea0003800200 */
.L_x_83:
[----:B------:R-:W-:Y:S05]  /*22e0*/  @!P2 BRA `(.L_x_82) ;  /* 0x000000000080a947 */ /* 0x000fea0003800000 */
[----:B------:R-:W0:Y:S01]  /*22f0*/  LDC.64 R4, c[0x0][0x380] ;  /* 0x0000e000ff047b82 */ /* 0x000e220000000a00 */
[----:B------:R-:W-:Y:S02]  /*2300*/  IMAD.U32 R7, RZ, RZ, UR16 ;  /* 0x00000010ff077e24 */ /* 0x000fe4000f8e00ff */
[----:B------:R-:W-:Y:S02]  /*2310*/  VIADD R6, R8, 0x200 ;  /* 0x0000020008067836 */ /* 0x000fe40000000000 */
[----:B------:R-:W-:-:S07]  /*2320*/  IMAD R7, R7, 0x800, R8 ;  /* 0x0000080007077824 */ /* 0x000fce00078e0208 */
.L_x_86:
        /* <DEDUP_REMOVED lines=28> */
.L_x_82:
[----:B------:R-:W-:Y:S05]  /*24f0*/  BSYNC.RECONVERGENT B1 ;  /* 0x0000000000017941 */ /* 0x000fea0003800200 */
.L_x_81:
        /* <DEDUP_REMOVED lines=45> */
[----:B------:R-:W-:-:S03]  /*27d0*/  FSEL R5, R5, R3, P1 ;  /* 0x0000000305057208 */ /* 0x000fc60000800000 */
[----:B0-----:R-:W-:Y:S02]  /*27e0*/  IMAD.MOV.U32 R2, RZ, RZ, R4 ;  /* 0x000000ffff027224 */ /* 0x001fe400078e0004 */
[----:B------:R-:W-:Y:S01]  /*27f0*/  IMAD.MOV.U32 R3, RZ, RZ, R5 ;  /* 0x000000ffff037224 */ /* 0x000fe200078e0005 */
[----:B------:R-:W-:Y:S06]  /*2800*/  BAR.SYNC.DEFER_BLOCKING 0x0 ;  /* 0x0000000000007b1d */ /* 0x000fec0000010000 */
[----:B------:R-:W-:Y:S05]  /*2810*/  @P0 BRA `(.L_x_69) ;  /* 0x0000001400ec0947 */ /* 0x000fea0003800000 */
[----:B------:R-:W0:Y:S01]  /*2820*/  S2UR UR5, SR_CgaCtaId ;  /* 0x00000000000579c3 */ /* 0x000e220000008800 */
[----:B------:R-:W-:Y:S02]  /*2830*/  UMOV UR4, 0x400 ;  /* 0x0000040000047882 */ /* 0x000fe40000000000 */
[----:B0-----:R-:W-:-:S09]  /*2840*/  ULEA UR4, UR5, UR4, 0x18 ;  /* 0x0000000405047291 */ /* 0x001fd2000f8ec0ff */
[----:B------:R-:W0:Y:S04]  /*2850*/  LDS.128 R12, [UR4+0x10] ;  /* 0x00001004ff0c7984 */ /* 0x000e280008000c00 */
[----:B------:R-:W1:Y:S04]  /*2860*/  LDS.128 R4, [UR4+0x20] ;  /* 0x00002004ff047984 */ /* 0x000e680008000c00 */
        /* <DEDUP_REMOVED lines=24> */
.L_x_87:
        /* <DEDUP_REMOVED lines=36> */
[----:B------:R-:W-:Y:S01]  /*2c30*/  VIADD R10, R10, 0x10 ;  /* 0x000000100a0a7836 */ /* 0x000fe20000000000 */
[----:B------:R-:W0:Y:S11]  /*2c40*/  SHFL.DOWN PT, R3, R7, 0x8, R5 ;  /* 0x0900000007037989 */ /* 0x000e3600000e0005 */
[----:B------:R-:W1:Y:S01]  /*2c50*/  @!P0 S2R R9, SR_CgaCtaId ;  /* 0x0000000000098919 */ /* 0x000e620000008800 */
[----:B------:R-:W-:Y:S01]  /*2c60*/  @!P0 MOV R8, 0x400 ;  /* 0x0000040000088802 */ /* 0x000fe20000000f00 */
[----:B0-----:R-:W-:Y:S01]  /*2c70*/  DSETP.GEU.AND P1, PT, R6, R2, PT ;  /* 0x000000020600722a */ /* 0x001fe20003f2e000 */
[----:B------:R-:W-:-:S05]  /*2c80*/  @!P0 SHF.R.U32.HI R6, RZ, 0x2, R0 ;  /* 0x00000002ff068819 */ /* 0x000fca0000011600 */
[----:B------:R-:W-:Y:S02]  /*2c90*/  @!P2 FSEL R4, R2, R4, !P1 ;  /* 0x000000040204a208 */ /* 0x000fe40004800000 */
[----:B------:R-:W-:Y:S02]  /*2ca0*/  @!P2 FSEL R7, R3, R7, !P1 ;  /* 0x000000070307a208 */ /* 0x000fe40004800000 */
[----:B------:R-:W-:Y:S01]  /*2cb0*/  ISETP.GT.AND P2, PT, R10, R5, PT ;  /* 0x000000050a00720c */ /* 0x000fe20003f44270 */
[----:B------:R-:W-:Y:S01]  /*2cc0*/  SHFL.DOWN PT, R2, R4, 0x10, R5 ;  /* 0x0a00000004027989 */ /* 0x000fe200000e0005 */
[----:B------:R-:W-:-:S03]  /*2cd0*/  @!P0 LOP3.LUT R6, R6, 0xf8, RZ, 0xc0, !PT ;  /* 0x000000f806068812 */ /* 0x000fc600078ec0ff */
[----:B------:R0:W2:Y:S01]  /*2ce0*/  SHFL.DOWN PT, R3, R7, 0x10, R5 ;  /* 0x0a00000007037989 */ /* 0x0000a200000e0005 */
        /* <DEDUP_REMOVED lines=11> */
[----:B0-----:R-:W-:Y:S05]  /*2da0*/  @P0 BRA `(.L_x_69) ;  /* 0x0000001000880947 */ /* 0x001fea0003800000 */
        /* <DEDUP_REMOVED lines=59> */
.L_x_78:
[----:B------:R-:W0:Y:S01]  /*3160*/  S2R R0, SR_TID.X ;  /* 0x0000000000007919 */ /* 0x000e220000002100 */
[----:B------:R-:W1:Y:S01]  /*3170*/  LDCU.64 UR8, c[0x0][0x380] ;  /* 0x00007000ff0877ac */ /* 0x000e620008000a00 */
[----:B------:R-:W-:Y:S02]  /*3180*/  IMAD.U32 R19, RZ, RZ, UR16 ;  /* 0x00000010ff137e24 */ /* 0x000fe4000f8e00ff */
[----:B-1----:R-:W-:Y:S02]  /*3190*/  IMAD.U32 R2, RZ, RZ, UR8 ;  /* 0x00000008ff027e24 */ /* 0x002fe4000f8e00ff */
[----:B------:R-:W-:Y:S02]  /*31a0*/  IMAD.U32 R3, RZ, RZ, UR9 ;  /* 0x00000009ff037e24 */ /* 0x000fe4000f8e00ff */
[----:B0-----:R-:W-:-:S04]  /*31b0*/  IMAD R19, R19, 0x800, R0 ;  /* 0x0000080013137824 */ /* 0x001fc800078e0200 */
[----:B------:R-:W-:-:S05]  /*31c0*/  IMAD.WIDE.U32 R18, R19, 0x8, R2 ;  /* 0x0000000813127825 */ /* 0x000fca00078e0002 */
        /* <DEDUP_REMOVED lines=8> */
[----:B------:R-:W-:Y:S01]  /*3250*/  UISETP.GE.U32.AND UP0, UPT, UR13, UR5, UPT ;  /* 0x000000050d00728c */ /* 0x000fe2000bf06070 */
        /* <DEDUP_REMOVED lines=21> */
[----:B------:R-:W-:Y:S06]  /*33b0*/  BRA.U !UP0, `(.L_x_88) ;  /* 0x0000000508dc7547 */ /* 0x000fec000b800000 */
[----:B------:R-:W-:Y:S02]  /*33c0*/  ULEA UR8, UR16, UR5, 0xb ;  /* 0x0000000510087291 */ /* 0x000fe4000f8e58ff */
[----:B------:R-:W-:Y:S02]  /*33d0*/  UIADD3 UR14, UPT, UPT, UR7, -0x800, URZ ;  /* 0xfffff800070e7890 */ /* 0x000fe4000fffe0ff */
[----:B------:R-:W-:Y:S02]  /*33e0*/  UIADD3 UR9, UPT, UPT, UR8, 0x100, URZ ;  /* 0x0000010008097890 */ /* 0x000fe4000fffe0ff */
[----:B------:R-:W-:Y:S02]  /*33f0*/  UISETP.GT.U32.AND UP0, UPT, UR8, UR14, UPT ;  /* 0x0000000e0800728c */ /* 0x000fe4000bf04070 */
[----:B------:R-:W-:Y:S01]  /*3400*/  VIADD R7, R0, UR8 ;  /* 0x0000000800077c36 */ /* 0x000fe20008000000 */
[----:B------:R-:W-:Y:S01]  /*3410*/  UMOV UR4, URZ ;  /* 0x000000ff00047c82 */ /* 0x000fe20008000000 */
[----:B------:R-:W-:-:S05]  /*3420*/  UMOV UR6, UR8 ;  /* 0x0000000800067c82 */ /* 0x000fca0008000000 */
[----:B------:R-:W-:Y:S05]  /*3430*/  BRA.U UP0, `(.L_x_89) ;  /* 0x0000000100b87547 */ /* 0x000fea000b800000 */
[----:B------:R-:W0:Y:S01]  /*3440*/  LDC.64 R2, c[0x0][0x380] ;  /* 0x0000e000ff027b82 */ /* 0x000e220000000a00 */
[----:B------:R-:W1:Y:S01]  /*3450*/  LDCU UR7, c[0x0][0x3a8] ;  /* 0x00007500ff0777ac */ /* 0x000e620008000800 */
[----:B------:R-:W-:Y:S01]  /*3460*/  NOP ;  /* 0x0000000000007918 */ /* 0x000fe20000000000 */
.L_x_90:
[----:B------:R-:W-:-:S04]  /*3470*/  VIADD R23, R0, UR6 ;  /* 0x0000000600177c36 */ /* 0x000fc80008000000 */
[----:B0-----:R-:W-:-:S05]  /*3480*/  IMAD.WIDE.U32 R22, R23, 0x8, R2 ;  /* 0x0000000817167825 */ /* 0x001fca00078e0002 */
[----:B------:R-:W2:Y:S04]  /*3490*/  LDG.E.64.CONSTANT R24, desc[UR10][R22.64] ;  /* 0x0000000a16187981 */ /* 0x000ea8000c1e9b00 */
[----:B------:R-:W3:Y:S04]  /*34a0*/  LDG.E.64.CONSTANT R18, desc[UR10][R22.64+0x800] ;  /* 0x0008000a16127981 */ /* 0x000ee8000c1e9b00 */
[----:B------:R-:W4:Y:S04]  /*34b0*/  LDG.E.64.CONSTANT R16, desc[UR10][R22.64+0x1000] ;  /* 0x0010000a16107981 */ /* 0x000f28000c1e9b00 */
[----:B------:R-:W5:Y:S04]  /*34c0*/  LDG.E.64.CONSTANT R14, desc[UR10][R22.64+0x1800] ;  /* 0x0018000a160e7981 */ /* 0x000f68000c1e9b00 */
[----:B------:R-:W5:Y:S04]  /*34d0*/  LDG.E.64.CONSTANT R12, desc[UR10][R22.64+0x2000] ;  /* 0x0020000a160c7981 */ /* 0x000f68000c1e9b00 */
[----:B------:R-:W5:Y:S04]  /*34e0*/  LDG.E.64.CONSTANT R10, desc[UR10][R22.64+0x2800] ;  /* 0x0028000a160a7981 */ /* 0x000f68000c1e9b00 */
[----:B------:R-:W5:Y:S04]  /*34f0*/  LDG.E.64.CONSTANT R8, desc[UR10][R22.64+0x3000] ;  /* 0x0030000a16087981 */ /* 0x000f68000c1e9b00 */
[----:B------:R-:W5:Y:S01]  /*3500*/  LDG.E.64.CONSTANT R20, desc[UR10][R22.64+0x3800] ;  /* 0x0038000a16147981 */ /* 0x000f62000c1e9b00 */
[----:B-1----:R-:W-:-:S04]  /*3510*/  UIADD3 UR12, UPT, UPT, -UR6, UR7, URZ ;  /* 0x00000007060c7290 */ /* 0x002fc8000fffe1ff */
        /* <DEDUP_REMOVED lines=32> */
.L_x_89:
[----:B------:R-:W-:-:S09]  /*3720*/  UISETP.GE.U32.AND UP0, UPT, UR6, UR7, UPT ;  /* 0x000000070600728c */ /* 0x000fd2000bf06070 */
[----:B------:R-:W-:Y:S05]  /*3730*/  BRA.U UP0, `(.L_x_88) ;  /* 0x0000000100fc7547 */ /* 0x000fea000b800000 */
[----:B------:R-:W-:Y:S01]  /*3740*/  UIADD3 UR5, UPT, UPT, -UR6, UR7, URZ ;  /* 0x0000000706057290 */ /* 0x000fe2000fffe1ff */
[----:B------:R-:W-:Y:S05]  /*3750*/  BSSY.RECONVERGENT B1, `(.L_x_88) ;  /* 0x000003d000017945 */ /* 0x000fea0003800200 */
[----:B------:R-:W-:-:S13]  /*3760*/  ISETP.GE.AND P0, PT, R0, UR5, PT ;  /* 0x0000000500007c0c */ /* 0x000fda000bf06270 */
[----:B------:R-:W-:Y:S05]  /*3770*/  @P0 BRA `(.L_x_91) ;  /* 0x0000000000e80947 */ /* 0x000fea0003800000 */
[----:B------:R-:W0:Y:S01]  /*3780*/  LDC R10, c[0x0][0x3ac] ;  /* 0x0000eb00ff0a7b82 */ /* 0x000e220000000800 */
[----:B------:R-:W-:Y:S01]  /*3790*/  LOP3.LUT R6, RZ, R0, RZ, 0x33, !PT ;  /* 0x00000000ff067212 */ /* 0x000fe200078e33ff */
[----:B------:R-:W-:Y:S04]  /*37a0*/  BSSY.RECONVERGENT B2, `(.L_x_92) ;  /* 0x0000018000027945 */ /* 0x000fe80003800200 */
[----:B------:R-:W-:-:S04]  /*37b0*/  VIADD R8, R6, UR7 ;  /* 0x0000000706087c36 */ /* 0x000fc80008000000 */
[----:B------:R-:W-:Y:S02]  /*37c0*/  VIADD R9, R8, -UR8 ;  /* 0x8000000808097c36 */ /* 0x000fe40008000000 */
[----:B0-----:R-:W-:Y:S01]  /*37d0*/  IMAD R6, R10, UR4, RZ ;  /* 0x000000040a067c24 */ /* 0x001fe2000f8e02ff */
[C---:B------:R-:W-:Y:S02]  /*37e0*/  LOP3.LUT R10, R8.reuse, 0x300, RZ, 0xc0, !PT ;  /* 0x00000300080a7812 */ /* 0x040fe400078ec0ff */
[----:B------:R-:W-:Y:S01]  /*37f0*/  LEA.HI R8, R8, 0x1, RZ, 0x18 ;  /* 0x0000000108087811 */ /* 0x000fe200078fc0ff */
[----:B------:R-:W-:Y:S01]  /*3800*/  IMAD R6, R6, -0x800, R9 ;  /* 0xfffff80006067824 */ /* 0x000fe200078e0209 */
[----:B------:R-:W-:Y:S01]  /*3810*/  ISETP.NE.AND P0, PT, R10, 0x300, PT ;  /* 0x000003000a00780c */ /* 0x000fe20003f05270 */
[----:B------:R-:W-:-:S03]  /*3820*/  IMAD.MOV.U32 R10, RZ, RZ, R0 ;  /* 0x000000ffff0a7224 */ /* 0x000fc600078e0000 */
[----:B------:R-:W-:-:S09]  /*3830*/  ISETP.GE.U32.AND P2, PT, R6, 0x300, PT ;  /* 0x000003000600780c */ /* 0x000fd20003f46070 */
[----:B------:R-:W-:Y:S05]  /*3840*/  @!P0 BRA `(.L_x_93) ;  /* 0x0000000000348947 */ /* 0x000fea0003800000 */
[----:B------:R-:W-:Y:S01]  /*3850*/  LOP3.LUT R8, R8, 0x3, RZ, 0xc0, !PT ;  /* 0x0000000308087812 */ /* 0x000fe200078ec0ff */
[----:B------:R-:W-:-:S04]  /*3860*/  IMAD.MOV.U32 R10, RZ, RZ, R0 ;  /* 0x000000ffff0a7224 */ /* 0x000fc800078e0000 */
[----:B------:R-:W-:-:S07]  /*3870*/  IMAD.MOV R6, RZ, RZ, -R8 ;  /* 0x000000ffff067224 */ /* 0x000fce00078e0a08 */
.L_x_94:
        /* <DEDUP_REMOVED lines=10> */
.L_x_93:
[----:B------:R-:W-:Y:S05]  /*3920*/  BSYNC.RECONVERGENT B2 ;  /* 0x0000000000027941 */ /* 0x000fea0003800200 */
.L_x_92:
[----:B------:R-:W-:Y:S05]  /*3930*/  @!P2 BRA `(.L_x_91) ;  /* 0x000000000078a947 */ /* 0x000fea0003800000 */
[C---:B------:R-:W-:Y:S02]  /*3940*/  VIADD R6, R10.reuse, 0x200 ;  /* 0x000002000a067836 */ /* 0x040fe40000000000 */
[----:B------:R-:W-:-:S07]  /*3950*/  VIADD R7, R10, UR9 ;  /* 0x000000090a077c36 */ /* 0x000fce0008000000 */
.L_x_95:
[----:B------:R-:W-:-:S04]  /*3960*/  VIADD R9, R7, 0xffffff00 ;  /* 0xffffff0007097836 */ /* 0x000fc80000000000 */
[----:B------:R-:W-:-:S06]  /*3970*/  IMAD.WIDE.U32 R8, R9, 0x8, R2 ;  /* 0x0000000809087825 */ /* 0x000fcc00078e0002 */
        /* <DEDUP_REMOVED lines=11> */
[----:B------:R-:W-:Y:S01]  /*3a30*/  FSEL R4, R8, R4, !P0 ;  /* 0x0000000408047208 */ /* 0x000fe20004000000 */
[C---:B------:R-:W-:Y:S01]  /*3a40*/  VIADD R8, R6.reuse, 0x200 ;  /* 0x0000020006087836 */ /* 0x040fe20000000000 */
[----:B------:R-:W-:Y:S01]  /*3a50*/  FSEL R5, R9, R5, !P0 ;  /* 0x0000000509057208 */ /* 0x000fe20004000000 */
[----:B------:R-:W-:-:S05]  /*3a60*/  VIADD R6, R6, 0x400 ;  /* 0x0000040006067836 */ /* 0x000fca0000000000 */
        /* <DEDUP_REMOVED lines=11> */
.L_x_91:
[----:B------:R-:W-:Y:S05]  /*3b20*/  BSYNC.RECONVERGENT B1 ;  /* 0x0000000000017941 */ /* 0x000fea0003800200 */
.L_x_88:
        /* <DEDUP_REMOVED lines=49> */
[----:B------:R-:W1:Y:S04]  /*3e40*/  LDS.128 R12, [UR4+0x10] ;  /* 0x00001004ff0c7984 */ /* 0x000e680008000c00 */
[----:B0-----:R-:W0:Y:S04]  /*3e50*/  LDS.128 R4, [UR4+0x20] ;  /* 0x00002004ff047984 */ /* 0x001e280008000c00 */
[----:B------:R-:W2:Y:S01]  /*3e60*/  LDS.128 R8, [UR4+0x30] ;  /* 0x00003004ff087984 */ /* 0x000ea20008000c00 */
[----:B-1----:R-:W-:-:S06]  /*3e70*/  DSETP.GEU.AND P1, PT, R2, R12, PT ;  /* 0x0000000c0200722a */ /* 0x002fcc0003f2e000 */
[----:B------:R-:W-:Y:S02]  /*3e80*/  FSEL R2, R12, R2, !P1 ;  /* 0x000000020c027208 */ /* 0x000fe40004800000 */
[----:B------:R-:W-:-:S06]  /*3e90*/  FSEL R3, R13, R3, !P1 ;  /* 0x000000030d037208 */ /* 0x000fcc0004800000 */
[----:B------:R-:W-:-:S06]  /*3ea0*/  DSETP.GEU.AND P1, PT, R2, R14, PT ;  /* 0x0000000e0200722a */ /* 0x000fcc0003f2e000 */
[----:B------:R-:W-:Y:S02]  /*3eb0*/  FSEL R2, R14, R2, !P1 ;  /* 0x000000020e027208 */ /* 0x000fe40004800000 */
[----:B------:R-:W-:-:S06]  /*3ec0*/  FSEL R3, R15, R3, !P1 ;  /* 0x000000030f037208 */ /* 0x000fcc0004800000 */
[----:B0-----:R-:W-:-:S06]  /*3ed0*/  DSETP.GEU.AND P1, PT, R2, R4, PT ;  /* 0x000000040200722a */ /* 0x001fcc0003f2e000 */
        /* <DEDUP_REMOVED lines=14> */
[----:B------:R-:W-:-:S07]  /*3fc0*/  FSEL R3, R3, R5, !P1 ;  /* 0x0000000503037208 */ /* 0x000fce0004800000 */
.L_x_69:
[----:B01----:R-:W-:Y:S05]  /*3fd0*/  BSYNC.RECONVERGENT B0 ;  /* 0x0000000000007941 */ /* 0x003fea0003800200 */
.L_x_57:
[----:B------:R-:W-:Y:S05]  /*3fe0*/  @P0 EXIT ;  /* 0x000000000000094d */ /* 0x000fea0003800000 */
[----:B------:R-:W0:Y:S02]  /*3ff0*/  LDCU.64 UR4, c[0x0][0x388] ;  /* 0x00007100ff0477ac */ /* 0x000e240008000a00 */
[----:B0-----:R-:W-:-:S06]  /*4000*/  UIMAD.WIDE.U32 UR4, UR16, 0x8, UR4 ;  /* 0x00000008100478a5 */ /* 0x001fcc000f8e0004 */
[----:B--2---:R-:W-:Y:S02]  /*4010*/  IMAD.U32 R4, RZ, RZ, UR4 ;  /* 0x00000004ff047e24 */ /* 0x004fe4000f8e00ff */
[----:B------:R-:W-:-:S05]  /*4020*/  IMAD.U32 R5, RZ, RZ, UR5 ;  /* 0x00000005ff057e24 */ /* 0x000fca000f8e00ff */
[----:B------:R-:W-:Y:S01]  /*4030*/  STG.E.64 desc[UR10][R4.64], R2 ;  /* 0x0000000204007986 */ /* 0x000fe2000c101b0a */
[----:B------:R-:W-:Y:S05]  /*4040*/  EXIT ;  /* 0x000000000000794d */ /* 0x000fea0003800000 */
.L_x_96:
        /* <DEDUP_REMOVED lines=11> */
.L_x_150:


//--------------------- .text._ZN3cub18CUB_300001_SM_10006detail6reduce28DeviceReduceSingleTileKernelINS2_10policy_hubIdjN4cuda3__47maximumIvEEE10Policy1000EPdSB_jS8_ddNS5_3std3__410__identityEEEvT0_T1_T2_T3_T4_T6_ --------------------------
	.section	.text._ZN3cub18CUB_300001_SM_10006detail6reduce28DeviceReduceSingleTileKernelINS2_10policy_hubIdjN4cuda3__47maximumIvEEE10Policy1000EPdSB_jS8_ddNS5_3std3__410__identityEEEvT0_T1_T2_T3_T4_T6_,"ax",@progbits
	.align	128
        .global         _ZN3cub18CUB_300001_SM_10006detail6reduce28DeviceReduceSingleTileKernelINS2_10policy_hubIdjN4cuda3__47maximumIvEEE10Policy1000EPdSB_jS8_ddNS5_3std3__410__identityEEEvT0_T1_T2_T3_T4_T6_
        .type           _ZN3cub18CUB_300001_SM_10006detail6reduce28DeviceReduceSingleTileKernelINS2_10policy_hubIdjN4cuda3__47maximumIvEEE10Policy1000EPdSB_jS8_ddNS5_3std3__410__identityEEEvT0_T1_T2_T3_T4_T6_,@function
        .size           _ZN3cub18CUB_300001_SM_10006detail6reduce28DeviceReduceSingleTileKernelINS2_10policy_hubIdjN4cuda3__47maximumIvEEE10Policy1000EPdSB_jS8_ddNS5_3std3__410__identityEEEvT0_T1_T2_T3_T4_T6_,(.L_x_151 - _ZN3cub18CUB_300001_SM_10006detail6reduce28DeviceReduceSingleTileKernelINS2_10policy_hubIdjN4cuda3__47maximumIvEEE10Policy1000EPdSB_jS8_ddNS5_3std3__410__identityEEEvT0_T1_T2_T3_T4_T6_)
        .other          _ZN3cub18CUB_300001_SM_10006detail6reduce28DeviceReduceSingleTileKernelINS2_10policy_hubIdjN4cuda3__47maximumIvEEE10Policy1000EPdSB_jS8_ddNS5_3std3__410__identityEEEvT0_T1_T2_T3_T4_T6_,@"STO_CUDA_ENTRY STV_DEFAULT"
_ZN3cub18CUB_300001_SM_10006detail6reduce28DeviceReduceSingleTileKernelINS2_10policy_hubIdjN4cuda3__47maximumIvEEE10Policy1000EPdSB_jS8_ddNS5_3std3__410__identityEEEvT0_T1_T2_T3_T4_T6_:
.text._ZN3cub18CUB_300001_SM_10006detail6reduce28DeviceReduceSingleTileKernelINS2_10policy_hubIdjN4cuda3__47maximumIvEEE10Policy1000EPdSB_jS8_ddNS5_3std3__410__identityEEEvT0_T1_T2_T3_T4_T6_:
        /* <DEDUP_REMOVED lines=13> */
.L_x_97:
[----:B------:R-:W0:Y:S01]  /*00d0*/  LDCU UR4, c[0x0][0x380] ;  /* 0x00007000ff0477ac */ /* 0x000e220008000800 */
[----:B------:R-:W-:Y:S01]  /*00e0*/  BSSY.RECONVERGENT B0, `(.L_x_98) ;  /* 0x00004ae000007945 */ /* 0x000fe20003800200 */
[----:B0-----:R-:W-:-:S09]  /*00f0*/  ULOP3.LUT UP0, URZ, UR4, 0x1f, URZ, 0xc0, !UPT ;  /* 0x0000001f04ff7892 */ /* 0x001fd2000f80c0ff */
[----:B------:R-:W-:Y:S05]  /*0100*/  BRA.U UP0, `(.L_x_99) ;  /* 0x0000002500447547 */ /* 0x000fea000b800000 */
[----:B------:R-:W-:-:S13]  /*0110*/  ISETP.GT.U32.AND P0, PT, R0, 0x7ff, PT ;  /* 0x000007ff0000780c */ /* 0x000fda0003f04070 */
[----:B------:R-:W-:Y:S05]  /*0120*/  @P0 BRA `(.L_x_100) ;  /* 0x0000001400f80947 */ /* 0x000fea0003800000 */
[----:B------:R-:W0:Y:S01]  /*0130*/  S2R R3, SR_TID.X ;  /* 0x0000000000037919 */ /* 0x000e220000002100 */
[----:B------:R-:W-:Y:S01]  /*0140*/  BSSY.RECONVERGENT B1, `(.L_x_101) ;  /* 0x0000009000017945 */ /* 0x000fe20003800200 */
[----:B------:R-:W-:Y:S02]  /*0150*/  CS2R R4, SRZ ;  /* 0x0000000000047805 */ /* 0x000fe4000001ff00 */
[----:B0-----:R-:W-:Y:S01]  /*0160*/  ISETP.GE.U32.AND P0, PT, R3, R0, PT ;  /* 0x000000000300720c */ /* 0x001fe20003f06070 */
[----:B------:R-:W-:-:S12]  /*0170*/  IMAD.MOV.U32 R9, RZ, RZ, R3 ;  /* 0x000000ffff097224 */ /* 0x000fd800078e0003 */
[----:B------:R-:W-:Y:S05]  /*0180*/  @P0 BRA `(.L_x_102) ;  /* 0x0000000000100947 */ /* 0x000fea0003800000 */
[----:B------:R-:W0:Y:S02]  /*0190*/  LDC.64 R4, c[0x0][0x380] ;  /* 0x0000e000ff047b82 */ /* 0x000e240000000a00 */
[----:B0-----:R-:W-:-:S06]  /*01a0*/  IMAD.WIDE.U32 R4, R3, 0x8, R4 ;  /* 0x0000000803047825 */ /* 0x001fcc00078e0004 */
[----:B------:R-:W5:Y:S01]  /*01b0*/  LDG.E.64.CONSTANT R4, desc[UR6][R4.64] ;  /* 0x0000000604047981 */ /* 0x000f62000c1e9b00 */
[----:B------:R-:W-:-:S07]  /*01c0*/  VIADD R9, R3, 0x100 ;  /* 0x0000010003097836 */ /* 0x000fce0000000000 */
.L_x_102:
[----:B------:R-:W-:Y:S05]  /*01d0*/  BSYNC.RECONVERGENT B1 ;  /* 0x0000000000017941 */ /* 0x000fea0003800200 */
.L_x_101:
[----:B------:R-:W-:Y:S01]  /*01e0*/  ISETP.GE.U32.AND P0, PT, R9, R0, PT ;  /* 0x000000000900720c */ /* 0x000fe20003f06070 */
        /* <DEDUP_REMOVED lines=16> */
.L_x_107:
        /* <DEDUP_REMOVED lines=12> */
.L_x_106:
[----:B------:R-:W-:Y:S05]  /*03b0*/  BSYNC.RECONVERGENT B2 ;  /* 0x0000000000027941 */ /* 0x000fea0003800200 */
.L_x_105:
[----:B------:R-:W-:Y:S05]  /*03c0*/  @!P0 BRA `(.L_x_104) ;  /* 0x0000000800288947 */ /* 0x000fea0003800000 */
[----:B------:R-:W0:Y:S01]  /*03d0*/  LDC.64 R6, c[0x0][0x380] ;  /* 0x0000e000ff067b82 */ /* 0x000e220000000a00 */
[----:B------:R-:W-:Y:S01]  /*03e0*/  IMAD.IADD R2, R0, 0x1, -R9 ;  /* 0x0000000100027824 */ /* 0x000fe200078e0a09 */
[----:B------:R-:W-:Y:S01]  /*03f0*/  BSSY.RECONVERGENT B2, `(.L_x_108) ;  /* 0x000004c000027945 */ /* 0x000fe20003800200 */
[----:B------:R-:W-:-:S03]  /*0400*/  PLOP3.LUT P0, PT, PT, PT, PT, 0x80, 0x8 ;  /* 0x000000000008781c */ /* 0x000fc60003f0f070 */
[----:B------:R-:W-:Y:S01]  /*0410*/  ISETP.GT.AND P1, PT, R2, 0xc00, PT ;  /* 0x00000c000200780c */ /* 0x000fe20003f24270 */
[----:B0-----:R-:W-:-:S12]  /*0420*/  IMAD.WIDE.U32 R6, R9, 0x8, R6 ;  /* 0x0000000809067825 */ /* 0x001fd800078e0006 */
[----:B------:R-:W-:Y:S05]  /*0430*/  @!P1 BRA `(.L_x_109) ;  /* 0x00000004001c9947 */ /* 0x000fea0003800000 */
[----:B------:R-:W-:Y:S01]  /*0440*/  PLOP3.LUT P0, PT, PT, PT, PT, 0x8, 0x80 ;  /* 0x000000000080781c */ /* 0x000fe20003f0e170 */
[----:B------:R-:W-:-:S12]  /*0450*/  VIADD R2, R0, 0xfffff400 ;  /* 0xfffff40000027836 */ /* 0x000fd80000000000 */
.L_x_110:
[----:B------:R-:W2:Y:S04]  /*0460*/  LDG.E.64.CONSTANT R40, desc[UR6][R6.64] ;  /* 0x0000000606287981 */ /* 0x000ea8000c1e9b00 */
[----:B------:R-:W3:Y:S04]  /*0470*/  LDG.E.64.CONSTANT R38, desc[UR6][R6.64+0x800] ;  /* 0x0008000606267981 */ /* 0x000ee8000c1e9b00 */
[----:B------:R-:W4:Y:S04]  /*0480*/  LDG.E.64.CONSTANT R36, desc[UR6][R6.64+0x1000] ;  /* 0x0010000606247981 */ /* 0x000f28000c1e9b00 */
        /* <DEDUP_REMOVED lines=12> */
[----:B------:R0:W4:Y:S01]  /*0550*/  LDG.E.64.CONSTANT R10, desc[UR6][R6.64+0x7800] ;  /* 0x00780006060a7981 */ /* 0x000122000c1e9b00 */
[----:B------:R-:W-:-:S05]  /*0560*/  VIADD R9, R9, 0x1000 ;  /* 0x0000100009097836 */ /* 0x000fca0000000000 */
[----:B------:R-:W-:Y:S02]  /*0570*/  ISETP.GE.AND P2, PT, R9, R2, PT ;  /* 0x000000020900720c */ /* 0x000fe40003f46270 */
[----:B0-----:R-:W-:-:S05]  /*0580*/  IADD3 R6, P3, PT, R6, 0x8000, RZ ;  /* 0x0000800006067810 */ /* 0x001fca0007f7e0ff */
[----:B------:R-:W-:Y:S01]  /*0590*/  IMAD.X R7, RZ, RZ, R7, P3 ;  /* 0x000000ffff077224 */ /* 0x000fe200018e0607 */
        /* <DEDUP_REMOVED lines=49> */
.L_x_109:
[----:B------:R-:W-:Y:S05]  /*08b0*/  BSYNC.RECONVERGENT B2 ;  /* 0x0000000000027941 */ /* 0x000fea0003800200 */
.L_x_108:
[----:B------:R-:W-:Y:S01]  /*08c0*/  IMAD.IADD R2, R0, 0x1, -R9 ;  /* 0x0000000100027824 */ /* 0x000fe200078e0a09 */
[----:B------:R-:W-:Y:S04]  /*08d0*/  BSSY.RECONVERGENT B2, `(.L_x_111) ;  /* 0x0000027000027945 */ /* 0x000fe80003800200 */
[----:B------:R-:W-:-:S13]  /*08e0*/  ISETP.GT.AND P1, PT, R2, 0x400, PT ;  /* 0x000004000200780c */ /* 0x000fda0003f24270 */
[----:B------:R-:W-:Y:S05]  /*08f0*/  @!P1 BRA `(.L_x_112) ;  /* 0x0000000000909947 */ /* 0x000fea0003800000 */
[----:B------:R-:W2:Y:S04]  /*0900*/  LDG.E.64.CONSTANT R12, desc[UR6][R6.64] ;  /* 0x00000006060c7981 */ /* 0x000ea8000c1e9b00 */
[----:B------:R-:W3:Y:S04]  /*0910*/  LDG.E.64.CONSTANT R14, desc[UR6][R6.64+0x800] ;  /* 0x00080006060e7981 */ /* 0x000ee8000c1e9b00 */
[----:B------:R-:W4:Y:S04]  /*0920*/  LDG.E.64.CONSTANT R16, desc[UR6][R6.64+0x1000] ;  /* 0x0010000606107981 */ /* 0x000f28000c1e9b00 */
[----:B------:R-:W4:Y:S04]  /*0930*/  LDG.E.64.CONSTANT R18, desc[UR6][R6.64+0x1800] ;  /* 0x0018000606127981 */ /* 0x000f28000c1e9b00 */
[----:B------:R-:W4:Y:S04]  /*0940*/  LDG.E.64.CONSTANT R20, desc[UR6][R6.64+0x2000] ;  /* 0x0020000606147981 */ /* 0x000f28000c1e9b00 */
[----:B------:R-:W4:Y:S04]  /*0950*/  LDG.E.64.CONSTANT R22, desc[UR6][R6.64+0x2800] ;  /* 0x0028000606167981 */ /* 0x000f28000c1e9b00 */
[----:B------:R-:W4:Y:S04]  /*0960*/  LDG.E.64.CONSTANT R24, desc[UR6][R6.64+0x3000] ;  /* 0x0030000606187981 */ /* 0x000f28000c1e9b00 */
[----:B------:R0:W4:Y:S01]  /*0970*/  LDG.E.64.CONSTANT R10, desc[UR6][R6.64+0x3800] ;  /* 0x00380006060a7981 */ /* 0x000122000c1e9b00 */
[----:B------:R-:W-:Y:S01]  /*0980*/  VIADD R9, R9, 0x800 ;  /* 0x0000080009097836 */ /* 0x000fe20000000000 */
        /* <DEDUP_REMOVED lines=27> */
.L_x_112:
[----:B------:R-:W-:Y:S05]  /*0b40*/  BSYNC.RECONVERGENT B2 ;  /* 0x0000000000027941 */ /* 0x000fea0003800200 */
.L_x_111:
[----:B------:R-:W-:-:S13]  /*0b50*/  ISETP.LT.OR P0, PT, R9, R0, P0 ;  /* 0x000000000900720c */ /* 0x000fda0000701670 */
[----:B------:R-:W-:Y:S05]  /*0b60*/  @!P0 BRA `(.L_x_104) ;  /* 0x0000000000408947 */ /* 0x000fea0003800000 */
        /* <DEDUP_REMOVED lines=16> */
.L_x_104:
[----:B------:R-:W-:Y:S05]  /*0c70*/  BSYNC.RECONVERGENT B1 ;  /* 0x0000000000017941 */ /* 0x000fea0003800200 */
.L_x_103:
[----:B------:R-:W-:-:S13]  /*0c80*/  ISETP.GE.U32.AND P0, PT, R0, 0x100, PT ;  /* 0x000001000000780c */ /* 0x000fda0003f06070 */
        /* <DEDUP_REMOVED lines=58> */
[----:B-1----:R-:W0:Y:S04]  /*1030*/  LDS.128 R8, [UR4+0x10] ;  /* 0x00001004ff087984 */ /* 0x002e280008000c00 */
        /* <DEDUP_REMOVED lines=25> */
.L_x_113:
[----:B------:R-:W-:Y:S01]  /*11d0*/  LOP3.LUT R2, R3, 0x3e0, RZ, 0xc0, !PT ;  /* 0x000003e003027812 */ /* 0x000fe200078ec0ff */
[----:B------:R-:W0:Y:S03]  /*11e0*/  S2R R10, SR_LANEID ;  /* 0x00000000000a7919 */ /* 0x000e260000000000 */
[----:B------:R-:W-:Y:S01]  /*11f0*/  LOP3.LUT R9, RZ, R2, RZ, 0x33, !PT ;  /* 0x00000002ff097212 */ /* 0x000fe200078e33ff */
[----:B------:R-:W-:-:S04]  /*1200*/  VIADD R7, R2, 0x20 ;  /* 0x0000002002077836 */ /* 0x000fc80000000000 */
[----:B------:R-:W-:Y:S01]  /*1210*/  IMAD.IADD R9, R9, 0x1, R0 ;  /* 0x0000000109097824 */ /* 0x000fe200078e0200 */
[----:B------:R-:W-:-:S04]  /*1220*/  ISETP.GT.U32.AND P0, PT, R7, R0, PT ;  /* 0x000000000700720c */ /* 0x000fc80003f04070 */
        /* <DEDUP_REMOVED lines=60> */
[----:B------:R-:W-:Y:S01]  /*15f0*/  ISETP.GT.U32.AND P2, PT, R0, 0x20, PT ;  /* 0x000000200000780c */ /* 0x000fe20003f44070 */
        /* <DEDUP_REMOVED lines=8> */
[C---:B------:R-:W-:Y:S01]  /*1680*/  ISETP.GT.U32.AND P1, PT, R0.reuse, 0x40, PT ;  /* 0x000000400000780c */ /* 0x040fe20003f24070 */
[----:B------:R-:W-:Y:S01]  /*1690*/  IMAD.MOV.U32 R2, RZ, RZ, R13 ;  /* 0x000000ffff027224 */ /* 0x000fe200078e000d */
[----:B------:R-:W-:Y:S01]  /*16a0*/  ISETP.GT.U32.AND P2, PT, R0, 0x60, PT ;  /* 0x000000600000780c */ /* 0x000fe20003f44070 */
[----:B------:R-:W-:Y:S01]  /*16b0*/  IMAD.MOV.U32 R3, RZ, RZ, R12 ;  /* 0x000000ffff037224 */ /* 0x000fe200078e000c */
[----:B------:R-:W0:Y:S05]  /*16c0*/  LDS.128 R4, [UR4+0x30] ;  /* 0x00003004ff047984 */ /* 0x000e2a0008000c00 */
[----:B------:R-:W-:-:S06]  /*16d0*/  DSETP.GEU.AND P3, PT, R2, R14, PT ;  /* 0x0000000e0200722a */ /* 0x000fcc0003f6e000 */
[----:B------:R-:W-:Y:S02]  /*16e0*/  @P1 FSEL R13, R14, R13, !P3 ;  /* 0x0000000d0e0d1208 */ /* 0x000fe40005800000 */
[----:B------:R-:W-:Y:S02]  /*16f0*/  @P1 FSEL R12, R15, R12, !P3 ;  /* 0x0000000c0f0c1208 */ /* 0x000fe40005800000 */
[----:B------:R-:W-:Y:S01]  /*1700*/  ISETP.GT.U32.AND P1, PT, R0, 0x80, PT ;  /* 0x000000800000780c */ /* 0x000fe20003f24070 */
[----:B------:R-:W-:Y:S02]  /*1710*/  IMAD.MOV.U32 R2, RZ, RZ, R13 ;  /* 0x000000ffff027224 */ /* 0x000fe400078e000d */
[----:B------:R-:W-:-:S06]  /*1720*/  IMAD.MOV.U32 R3, RZ, RZ, R12 ;  /* 0x000000ffff037224 */ /* 0x000fcc00078e000c */
[----:B-1----:R-:W-:Y:S01]  /*1730*/  DSETP.GEU.AND P3, PT, R2, R8, PT ;  /* 0x000000080200722a */ /* 0x002fe20003f6e000 */
[----:B------:R-:W1:Y:S05]  /*1740*/  LDS.64 R2, [UR4+0x40] ;  /* 0x00004004ff027984 */ /* 0x000e6a0008000a00 */
[----:B------:R-:W-:Y:S02]  /*1750*/  @P2 FSEL R13, R8, R13, !P3 ;  /* 0x0000000d080d2208 */ /* 0x000fe40005800000 */
[----:B------:R-:W-:Y:S02]  /*1760*/  @P2 FSEL R12, R9, R12, !P3 ;  /* 0x0000000c090c2208 */ /* 0x000fe40005800000 */
[----:B------:R-:W-:Y:S01]  /*1770*/  ISETP.GT.U32.AND P2, PT, R0, 0xa0, PT ;  /* 0x000000a00000780c */ /* 0x000fe20003f44070 */
[----:B------:R-:W-:-:S02]  /*1780*/  IMAD.MOV.U32 R8, RZ, RZ, R13 ;  /* 0x000000ffff087224 */ /* 0x000fc400078e000d */
[----:B------:R-:W-:-:S06]  /*1790*/  IMAD.MOV.U32 R9, RZ, RZ, R12 ;  /* 0x000000ffff097224 */ /* 0x000fcc00078e000c */
[----:B------:R-:W-:-:S06]  /*17a0*/  DSETP.GEU.AND P3, PT, R8, R10, PT ;  /* 0x0000000a0800722a */ /* 0x000fcc0003f6e000 */
[----:B------:R-:W-:Y:S02]  /*17b0*/  @P1 FSEL R13, R10, R13, !P3 ;  /* 0x0000000d0a0d1208 */ /* 0x000fe40005800000 */
[----:B------:R-:W-:Y:S02]  /*17c0*/  @P1 FSEL R12, R11, R12, !P3 ;  /* 0x0000000c0b0c1208 */ /* 0x000fe40005800000 */
[----:B------:R-:W-:Y:S01]  /*17d0*/  ISETP.GT.U32.AND P1, PT, R0, 0xc0, PT ;  /* 0x000000c00000780c */ /* 0x000fe20003f24070 */
[----:B------:R-:W-:Y:S02]  /*17e0*/  IMAD.MOV.U32 R8, RZ, RZ, R13 ;  /* 0x000000ffff087224 */ /* 0x000fe400078e000d */
[----:B------:R-:W-:-:S06]  /*17f0*/  IMAD.MOV.U32 R9, RZ, RZ, R12 ;  /* 0x000000ffff097224 */ /* 0x000fcc00078e000c */
[----:B0-----:R-:W-:-:S06]  /*1800*/  DSETP.GEU.AND P3, PT, R8, R4, PT ;  /* 0x000000040800722a */ /* 0x001fcc0003f6e000 */
[----:B------:R-:W-:Y:S02]  /*1810*/  @P2 FSEL R13, R4, R13, !P3 ;  /* 0x0000000d040d2208 */ /* 0x000fe40005800000 */
[----:B------:R-:W-:Y:S02]  /*1820*/  @P2 FSEL R12, R5, R12, !P3 ;  /* 0x0000000c050c2208 */ /* 0x000fe40005800000 */
[----:B------:R-:W-:Y:S01]  /*1830*/  ISETP.GT.U32.AND P2, PT, R0, 0xe0, PT ;  /* 0x000000e00000780c */ /* 0x000fe20003f44070 */
        /* <DEDUP_REMOVED lines=13> */
.L_x_100:
[----:B------:R-:W0:Y:S01]  /*1910*/  S2R R4, SR_TID.X ;  /* 0x0000000000047919 */ /* 0x000e220000002100 */
[----:B------:R-:W1:Y:S01]  /*1920*/  LDC.64 R2, c[0x0][0x380] ;  /* 0x0000e000ff027b82 */ /* 0x000e620000000a00 */
[----:B0-----:R-:W-:-:S04]  /*1930*/  IMAD.SHL.U32 R5, R4, 0x4, RZ ;  /* 0x0000000404057824 */ /* 0x001fc800078e00ff */
[----:B-1----:R-:W-:-:S05]  /*1940*/  IMAD.WIDE.U32 R2, R5, 0x8, R2 ;  /* 0x0000000805027825 */ /* 0x002fca00078e0002 */
[----:B------:R-:W2:Y:S04]  /*1950*/  LDG.E.128.CONSTANT R16, desc[UR6][R2.64] ;  /* 0x0000000602107981 */ /* 0x000ea8000c1e9d00 */
[----:B------:R-:W3:Y:S04]  /*1960*/  LDG.E.128.CONSTANT R20, desc[UR6][R2.64+0x10] ;  /* 0x0000100602147981 */ /* 0x000ee8000c1e9d00 */
[----:B------:R-:W4:Y:S04]  /*1970*/  LDG.E.128.CONSTANT R12, desc[UR6][R2.64+0x2000] ;  /* 0x00200006020c7981 */ /* 0x000f28000c1e9d00 */
[----:B------:R-:W5:Y:S01]  /*1980*/  LDG.E.128.CONSTANT R8, desc[UR6][R2.64+0x2010] ;  /* 0x0020100602087981 */ /* 0x000f62000c1e9d00 */
[----:B------:R-:W-:-:S02]  /*1990*/  VIADD R24, R0, 0xfffff800 ;  /* 0xfffff80000187836 */ /* 0x000fc40000000000 */
[----:B------:R-:W-:-:S03]  /*19a0*/  IMAD.MOV.U32 R5, RZ, RZ, 0x800 ;  /* 0x00000800ff057424 */ /* 0x000fc600078e00ff */
[----:B------:R-:W-:Y:S01]  /*19b0*/  ISETP.GE.U32.AND P1, PT, R24, 0x800, PT ;  /* 0x000008001800780c */ /* 0x000fe20003f26070 */
        /* <DEDUP_REMOVED lines=23> */
[----:B------:R-:W-:-:S07]  /*1b30*/  IMAD.MOV.U32 R5, RZ, RZ, 0x800 ;  /* 0x00000800ff057424 */ /* 0x000fce00078e00ff */
.L_x_117:
[----:B------:R-:W-:-:S05]  /*1b40*/  IMAD.WIDE.U32 R26, R5, 0x8, R2 ;  /* 0x00000008051a7825 */ /* 0x000fca00078e0002 */
[----:B------:R-:W2:Y:S04]  /*1b50*/  LDG.E.128.CONSTANT R20, desc[UR6][R26.64] ;  /* 0x000000061a147981 */ /* 0x000ea8000c1e9d00 */
[----:B------:R-:W3:Y:S04]  /*1b60*/  LDG.E.128.CONSTANT R16, desc[UR6][R26.64+0x10] ;  /* 0x000010061a107981 */ /* 0x000ee8000c1e9d00 */
[----:B------:R-:W4:Y:S04]  /*1b70*/  LDG.E.128.CONSTANT R12, desc[UR6][R26.64+0x2000] ;  /* 0x002000061a0c7981 */ /* 0x000f28000c1e9d00 */
[----:B------:R-:W5:Y:S01]  /*1b80*/  LDG.E.128.CONSTANT R8, desc[UR6][R26.64+0x2010] ;  /* 0x002010061a087981 */ /* 0x000f62000c1e9d00 */
        /* <DEDUP_REMOVED lines=20> */
[----:B0-----:R-:W-:Y:S01]  /*1cd0*/  IMAD.IADD R8, R0, 0x1, -R5 ;  /* 0x0000000100087824 */ /* 0x001fe200078e0a05 */
[----:B------:R-:W-:-:S04]  /*1ce0*/  FSEL R7, R9, R7, !P0 ;  /* 0x0000000709077208 */ /* 0x000fc80004000000 */
[----:B------:R-:W-:Y:S02]  /*1cf0*/  ISETP.GE.U32.AND P1, PT, R8, 0x800, PT ;  /* 0x000008000800780c */ /* 0x000fe40003f26070 */
[----:B------:R-:W-:-:S06]  /*1d00*/  DSETP.GEU.AND P0, PT, R6, R10, PT ;  /* 0x0000000a0600722a */ /* 0x000fcc0003f0e000 */
[----:B------:R-:W-:Y:S02]  /*1d10*/  FSEL R6, R10, R6, !P0 ;  /* 0x000000060a067208 */ /* 0x000fe40004000000 */
[----:B------:R-:W-:-:S03]  /*1d20*/  FSEL R7, R11, R7, !P0 ;  /* 0x000000070b077208 */ /* 0x000fc60004000000 */
[----:B------:R-:W-:Y:S05]  /*1d30*/  @!P1 BRA `(.L_x_116) ;  /* 0x00000004000c9947 */ /* 0x000fea0003800000 */
[----:B------:R-:W-:-:S05]  /*1d40*/  VIADD R5, R5, 0x800 ;  /* 0x0000080005057836 */ /* 0x000fca0000000000 */
[----:B------:R-:W-:-:S13]  /*1d50*/  ISETP.GT.U32.AND P0, PT, R5, R24, PT ;  /* 0x000000180500720c */ /* 0x000fda0003f04070 */
[----:B------:R-:W-:Y:S05]  /*1d60*/  @!P0 BRA `(.L_x_117) ;  /* 0xfffffffc00748947 */ /* 0x000fea000383ffff */
.L_x_115:
[----:B------:R-:W-:-:S13]  /*1d70*/  ISETP.GE.U32.AND P0, PT, R5, R0, PT ;  /* 0x000000000500720c */ /* 0x000fda0003f06070 */
[----:B------:R-:W-:Y:S05]  /*1d80*/  @P0 BRA `(.L_x_116) ;  /* 0x0000000000f80947 */ /* 0x000fea0003800000 */
[----:B------:R-:W-:Y:S01]  /*1d90*/  IMAD.IADD R3, R0, 0x1, -R5 ;  /* 0x0000000100037824 */ /* 0x000fe200078e0a05 */
[----:B------:R-:W-:Y:S04]  /*1da0*/  BSSY.RECONVERGENT B1, `(.L_x_116) ;  /* 0x000003c000017945 */ /* 0x000fe80003800200 */
[----:B------:R-:W-:-:S13]  /*1db0*/  ISETP.GE.AND P0, PT, R4, R3, PT ;  /* 0x000000030400720c */ /* 0x000fda0003f06270 */
[----:B------:R-:W-:Y:S05]  /*1dc0*/  @P0 BRA `(.L_x_118) ;  /* 0x0000000000e40947 */ /* 0x000fea0003800000 */
[----:B------:R-:W-:Y:S01]  /*1dd0*/  LOP3.LUT R2, RZ, R4, RZ, 0x33, !PT ;  /* 0x00000004ff027212 */ /* 0x000fe200078e33ff */
[----:B------:R-:W-:Y:S03]  /*1de0*/  BSSY.RECONVERGENT B2, `(.L_x_119) ;  /* 0x0000017000027945 */ /* 0x000fe60003800200 */
[----:B------:R-:W-:-:S04]  /*1df0*/  IADD3 R2, PT, PT, -R5, R0, R2 ;  /* 0x0000000005027210 */ /* 0x000fc80007ffe102 */
[C---:B------:R-:W-:Y:S02]  /*1e00*/  LOP3.LUT R0, R2.reuse, 0x300, RZ, 0xc0, !PT ;  /* 0x0000030002007812 */ /* 0x040fe400078ec0ff */
[----:B------:R-:W-:Y:S02]  /*1e10*/  ISETP.GE.U32.AND P2, PT, R2, 0x300, PT ;  /* 0x000003000200780c */ /* 0x000fe40003f46070 */
[----:B------:R-:W-:Y:S01]  /*1e20*/  ISETP.NE.AND P0, PT, R0, 0x300, PT ;  /* 0x000003000000780c */ /* 0x000fe20003f05270 */
[----:B------:R-:W-:-:S12]  /*1e30*/  IMAD.MOV.U32 R0, RZ, RZ, R4 ;  /* 0x000000ffff007224 */ /* 0x000fd800078e0004 */
[----:B------:R-:W-:Y:S05]  /*1e40*/  @!P0 BRA `(.L_x_120) ;  /* 0x0000000000408947 */ /* 0x000fea0003800000 */
[----:B------:R-:W0:Y:S01]  /*1e50*/  LDC.64 R10, c[0x0][0x380] ;  /* 0x0000e000ff0a7b82 */ /* 0x000e220000000a00 */
[----:B------:R-:W-:Y:S01]  /*1e60*/  LEA.HI R0, R2, 0x1, RZ, 0x18 ;  /* 0x0000000102007811 */ /* 0x000fe200078fc0ff */
[----:B------:R-:W-:-:S03]  /*1e70*/  IMAD.IADD R13, R4, 0x1, R5 ;  /* 0x00000001040d7824 */ /* 0x000fc600078e0205 */
[----:B------:R-:W-:Y:S01]  /*1e80*/  LOP3.LUT R2, R0, 0x3, RZ, 0xc0, !PT ;  /* 0x0000000300027812 */ /* 0x000fe200078ec0ff */
[----:B------:R-:W-:-:S04]  /*1e90*/  IMAD.MOV.U32 R0, RZ, RZ, R4 ;  /* 0x000000ffff007224 */ /* 0x000fc800078e0004 */
[----:B------:R-:W-:-:S07]  /*1ea0*/  IMAD.MOV R2, RZ, RZ, -R2 ;  /* 0x000000ffff027224 */ /* 0x000fce00078e0a02 */
.L_x_121:
        /* <DEDUP_REMOVED lines=10> */
.L_x_120:
[----:B------:R-:W-:Y:S05]  /*1f50*/  BSYNC.RECONVERGENT B2 ;  /* 0x0000000000027941 */ /* 0x000fea0003800200 */
.L_x_119:
[----:B------:R-:W-:Y:S05]  /*1f60*/  @!P2 BRA `(.L_x_118) ;  /* 0x00000000007ca947 */ /* 0x000fea0003800000 */
[----:B------:R-:W0:Y:S01]  /*1f70*/  LDC.64 R8, c[0x0][0x380] ;  /* 0x0000e000ff087b82 */ /* 0x000e220000000a00 */
[C---:B------:R-:W-:Y:S02]  /*1f80*/  IMAD.IADD R5, R0.reuse, 0x1, R5 ;  /* 0x0000000100057824 */ /* 0x040fe400078e0205 */
[----:B------:R-:W-:-:S07]  /*1f90*/  VIADD R0, R0, 0x200 ;  /* 0x0000020000007836 */ /* 0x000fce0000000000 */
.L_x_122:
        /* <DEDUP_REMOVED lines=11> */
[C---:B------:R-:W-:Y:S02]  /*2050*/  VIADD R2, R0.reuse, 0x200 ;  /* 0x0000020000027836 */ /* 0x040fe40000000000 */
[----:B------:R-:W-:Y:S02]  /*2060*/  VIADD R0, R0, 0x400 ;  /* 0x0000040000007836 */ /* 0x000fe40000000000 */
[----:B------:R-:W-:Y:S01]  /*2070*/  VIADD R5, R5, 0x400 ;  /* 0x0000040005057836 */ /* 0x000fe20000000000 */
[----:B------:R-:W-:Y:S01]  /*2080*/  ISETP.GE.AND P1, PT, R2, R3, PT ;  /* 0x000000030200720c */ /* 0x000fe20003f26270 */
        /* <DEDUP_REMOVED lines=11> */
[----:B------:R-:W-:Y:S01]  /*2140*/  FSEL R7, R17, R7, !P0 ;  /* 0x0000000711077208 */ /* 0x000fe20004000000 */
[----:B------:R-:W-:Y:S06]  /*2150*/  @!P1 BRA `(.L_x_122) ;  /* 0xfffffffc00909947 */ /* 0x000fec000383ffff */
.L_x_118:
[----:B------:R-:W-:Y:S05]  /*2160*/  BSYNC.RECONVERGENT B1 ;  /* 0x0000000000017941 */ /* 0x000fea0003800200 */
.L_x_116:
        /* <DEDUP_REMOVED lines=50> */
[----:B------:R-:W2:Y:S01]  /*2490*/  LDS.128 R12, [UR4+0x20] ;  /* 0x00002004ff0c7984 */ /* 0x000ea20008000c00 */
[----:B-1----:R-:W-:-:S06]  /*24a0*/  DSETP.GEU.AND P1, PT, R6, R8, PT ;  /* 0x000000080600722a */ /* 0x002fcc0003f2e000 */
[----:B0-----:R-:W-:Y:S02]  /*24b0*/  FSEL R2, R8, R6, !P1 ;  /* 0x0000000608027208 */ /* 0x001fe40004800000 */
[----:B------:R-:W-:Y:S02]  /*24c0*/  FSEL R3, R9, R7, !P1 ;  /* 0x0000000709037208 */ /* 0x000fe40004800000 */
[----:B------:R-:W0:Y:S04]  /*24d0*/  LDS.128 R4, [UR4+0x30] ;  /* 0x00003004ff047984 */ /* 0x000e280008000c00 */
[----:B------:R-:W-:-:S06]  /*24e0*/  DSETP.GEU.AND P1, PT, R2, R10, PT ;  /* 0x0000000a0200722a */ /* 0x000fcc0003f2e000 */
[----:B------:R-:W-:Y:S02]  /*24f0*/  FSEL R2, R10, R2, !P1 ;  /* 0x000000020a027208 */ /* 0x000fe40004800000 */
[----:B------:R-:W-:-:S06]  /*2500*/  FSEL R3, R11, R3, !P1 ;  /* 0x000000030b037208 */ /* 0x000fcc0004800000 */
[----:B--2---:R-:W-:-:S06]  /*2510*/  DSETP.GEU.AND P1, PT, R2, R12, PT ;  /* 0x0000000c0200722a */ /* 0x004fcc0003f2e000 */
        /* <DEDUP_REMOVED lines=16> */
.L_x_99:
        /* <DEDUP_REMOVED lines=12> */
.L_x_125:
[----:B------:R-:W-:Y:S05]  /*26e0*/  BSYNC.RECONVERGENT B1 ;  /* 0x0000000000017941 */ /* 0x000fea0003800200 */
.L_x_124:
        /* <DEDUP_REMOVED lines=17> */
.L_x_130:
        /* <DEDUP_REMOVED lines=12> */
.L_x_129:
[----:B------:R-:W-:Y:S05]  /*28c0*/  BSYNC.RECONVERGENT B2 ;  /* 0x0000000000027941 */ /* 0x000fea0003800200 */
.L_x_128:
        /* <DEDUP_REMOVED lines=10> */
.L_x_133:
        /* <DEDUP_REMOVED lines=69> */
.L_x_132:
[----:B------:R-:W-:Y:S05]  /*2dc0*/  BSYNC.RECONVERGENT B2 ;  /* 0x0000000000027941 */ /* 0x000fea0003800200 */
.L_x_131:
        /* <DEDUP_REMOVED lines=40> */
.L_x_135:
[----:B------:R-:W-:Y:S05]  /*3050*/  BSYNC.RECONVERGENT B2 ;  /* 0x0000000000027941 */ /* 0x000fea0003800200 */
.L_x_134:
        /* <DEDUP_REMOVED lines=18> */
.L_x_127:
[----:B------:R-:W-:Y:S05]  /*3180*/  BSYNC.RECONVERGENT B1 ;  /* 0x0000000000017941 */ /* 0x000fea0003800200 */
.L_x_126:
        /* <DEDUP_REMOVED lines=60> */
[----:B---3--:R-:W1:Y:S01]  /*3550*/  LDS.128 R12, [UR4+0x20] ;  /* 0x00002004ff0c7984 */ /* 0x008e620008000c00 */
        /* <DEDUP_REMOVED lines=24> */
.L_x_136:
        /* <DEDUP_REMOVED lines=63> */
[----:B----4-:R-:W-:Y:S05]  /*3ad0*/  @P0 BRA `(.L_x_114) ;  /* 0x0000001000380947 */ /* 0x010fea0003800000 */
[----:B------:R-:W0:Y:S01]  /*3ae0*/  S2UR UR5, SR_CgaCtaId ;  /* 0x00000000000579c3 */ /* 0x000e220000008800 */
[----:B------:R-:W-:Y:S01]  /*3af0*/  UMOV UR4, 0x400 ;  /* 0x0000040000047882 */ /* 0x000fe20000000000 */
[C---:B------:R-:W-:Y:S02]  /*3b00*/  ISETP.GT.U32.AND P3, PT, R0.reuse, 0x20, PT ;  /* 0x000000200000780c */ /* 0x040fe40003f64070 */
        /* <DEDUP_REMOVED lines=9> */
[----:B------:R-:W-:Y:S01]  /*3ba0*/  ISETP.GT.U32.AND P1, PT, R0, 0x60, PT ;  /* 0x000000600000780c */ /* 0x000fe20003f24070 */
[----:B------:R-:W-:Y:S01]  /*3bb0*/  IMAD.MOV.U32 R2, RZ, RZ, R13 ;  /* 0x000000ffff027224 */ /* 0x000fe200078e000d */
[----:B------:R-:W0:Y:S01]  /*3bc0*/  LDS.128 R4, [UR4+0x30] ;  /* 0x00003004ff047984 */ /* 0x000e220008000c00 */
[----:B------:R-:W-:-:S06]  /*3bd0*/  IMAD.MOV.U32 R3, RZ, RZ, R12 ;  /* 0x000000ffff037224 */ /* 0x000fcc00078e000c */
        /* <DEDUP_REMOVED lines=36> */
.L_x_123:
[----:B------:R-:W0:Y:S01]  /*3e20*/  S2R R7, SR_TID.X ;  /* 0x0000000000077919 */ /* 0x000e220000002100 */
[----:B------:R-:W1:Y:S02]  /*3e30*/  LDCU.64 UR4, c[0x0][0x380] ;  /* 0x00007000ff0477ac */ /* 0x000e640008000a00 */
[----:B-1----:R-:W-:Y:S02]  /*3e40*/  IMAD.U32 R2, RZ, RZ, UR4 ;  /* 0x00000004ff027e24 */ /* 0x002fe4000f8e00ff */
[----:B------:R-:W-:Y:S02]  /*3e50*/  IMAD.U32 R3, RZ, RZ, UR5 ;  /* 0x00000005ff037e24 */ /* 0x000fe4000f8e00ff */
        /* <DEDUP_REMOVED lines=9> */
[----:B------:R-:W-:-:S05]  /*3ef0*/  VIADD R6, R0, 0xfffff800 ;  /* 0xfffff80000067836 */ /* 0x000fca0000000000 */
[----:B------:R-:W-:Y:S01]  /*3f00*/  ISETP.GE.U32.AND P1, PT, R6, 0x800, PT ;  /* 0x000008000600780c */ /* 0x000fe20003f26070 */
[----:B--2---:R-:W-:-:S06]  /*3f10*/  DSETP.GEU.AND P0, PT, R22, R8, PT ;  /* 0x000000081600722a */ /* 0x004fcc0003f0e000 */
[----:B------:R-:W-:Y:S02]  /*3f20*/  FSEL R8, R8, R22, !P0 ;  /* 0x0000001608087208 */ /* 0x000fe40004000000 */
[----:B------:R-:W-:-:S06]  /*3f30*/  FSEL R9, R9, R23, !P0 ;  /* 0x0000001709097208 */ /* 0x000fcc0004000000 */
[----:B---3--:R-:W-:-:S06]  /*3f40*/  DSETP.GEU.AND P0, PT, R8, R10, PT ;  /* 0x0000000a0800722a */ /* 0x008fcc0003f0e000 */
[----:B------:R-:W-:Y:S02]  /*3f50*/  FSEL R8, R10, R8, !P0 ;  /* 0x000000080a087208 */ /* 0x000fe40004000000 */
[----:B------:R-:W-:Y:S01]  /*3f60*/  FSEL R9, R11, R9, !P0 ;  /* 0x000000090b097208 */ /* 0x000fe20004000000 */
[----:B------:R-:W-:-:S05]  /*3f70*/  IMAD.MOV.U32 R11, RZ, RZ, 0x800 ;  /* 0x00000800ff0b7424 */ /* 0x000fca00078e00ff */
        /* <DEDUP_REMOVED lines=18> */
[----:B------:R-:W1:Y:S02]  /*40a0*/  LDC.64 R2, c[0x0][0x380] ;  /* 0x0000e000ff027b82 */ /* 0x000e640000000a00 */
.L_x_139:
[----:B------:R-:W-:-:S04]  /*40b0*/  IMAD.IADD R17, R7, 0x1, R11 ;  /* 0x0000000107117824 */ /* 0x000fc800078e020b */
[----:B-1----:R-:W-:-:S06]  /*40c0*/  IMAD.WIDE.U32 R16, R17, 0x8, R2 ;  /* 0x0000000811107825 */ /* 0x002fcc00078e0002 */
[----:B------:R-:W2:Y:S01]  /*40d0*/  LDG.E.64.CONSTANT R16, desc[UR6][R16.64] ;  /* 0x0000000610107981 */ /* 0x000ea2000c1e9b00 */
[----:B------:R-:W-:-:S05]  /*40e0*/  IMAD.WIDE.U32 R18, R11, 0x8, R4 ;  /* 0x000000080b127825 */ /* 0x000fca00078e0004 */
[----:B------:R-:W3:Y:S04]  /*40f0*/  LDG.E.64.CONSTANT R20, desc[UR6][R18.64+0x800] ;  /* 0x0008000612147981 */ /* 0x000ee8000c1e9b00 */
[----:B------:R-:W4:Y:S04]  /*4100*/  LDG.E.64.CONSTANT R22, desc[UR6][R18.64+0x1000] ;  /* 0x0010000612167981 */ /* 0x000f28000c1e9b00 */
[----:B------:R-:W5:Y:S04]  /*4110*/  LDG.E.64.CONSTANT R24, desc[UR6][R18.64+0x1800] ;  /* 0x0018000612187981 */ /* 0x000f68000c1e9b00 */
[----:B------:R-:W5:Y:S04]  /*4120*/  LDG.E.64.CONSTANT R26, desc[UR6][R18.64+0x2000] ;  /* 0x00200006121a7981 */ /* 0x000f68000c1e9b00 */
[----:B------:R-:W5:Y:S04]  /*4130*/  LDG.E.64.CONSTANT R28, desc[UR6][R18.64+0x2800] ;  /* 0x00280006121c7981 */ /* 0x000f68000c1e9b00 */
[----:B------:R-:W5:Y:S04]  /*4140*/  LDG.E.64.CONSTANT R14, desc[UR6][R18.64+0x3000] ;  /* 0x00300006120e7981 */ /* 0x000f68000c1e9b00 */
[----:B------:R-:W5:Y:S01]  /*4150*/  LDG.E.64.CONSTANT R12, desc[UR6][R18.64+0x3800] ;  /* 0x00380006120c7981 */ /* 0x000f62000c1e9b00 */
[----:B0-----:R-:W-:-:S05]  /*4160*/  IMAD.IADD R10, R0, 0x1, -R11 ;  /* 0x00000001000a7824 */ /* 0x001fca00078e0a0b */
[----:B------:R-:W-:Y:S01]  /*4170*/  ISETP.GE.U32.AND P1, PT, R10, 0x800, PT ;  /* 0x000008000a00780c */ /* 0x000fe20003f26070 */
        /* <DEDUP_REMOVED lines=26> */
[----:B------:R-:W-:-:S13]  /*4320*/  ISETP.GT.U32.AND P0, PT, R11, R6, PT ;  /* 0x000000060b00720c */ /* 0x000fda0003f04070 */
[----:B------:R-:W-:Y:S05]  /*4330*/  @!P0 BRA `(.L_x_139) ;  /* 0xfffffffc005c8947 */ /* 0x000fea000383ffff */
.L_x_137:
        /* <DEDUP_REMOVED lines=14> */
[----:B------:R-:W-:Y:S01]  /*4420*/  LEA.HI R0, R5, 0x1, RZ, 0x18 ;  /* 0x0000000105007811 */ /* 0x000fe200078fc0ff */
[----:B------:R-:W-:-:S03]  /*4430*/  IMAD.IADD R15, R7, 0x1, R11 ;  /* 0x00000001070f7824 */ /* 0x000fc600078e020b */
[----:B------:R-:W-:Y:S01]  /*4440*/  LOP3.LUT R5, R0, 0x3, RZ, 0xc0, !PT ;  /* 0x0000000300057812 */ /* 0x000fe200078ec0ff */
[----:B------:R-:W-:-:S04]  /*4450*/  IMAD.MOV.U32 R0, RZ, RZ, R7 ;  /* 0x000000ffff007224 */ /* 0x000fc800078e0007 */
[----:B------:R-:W-:-:S07]  /*4460*/  IMAD.MOV R5, RZ, RZ, -R5 ;  /* 0x000000ffff057224 */ /* 0x000fce00078e0a05 */
.L_x_143:
        /* <DEDUP_REMOVED lines=10> */
.L_x_142:
[----:B------:R-:W-:Y:S05]  /*4510*/  BSYNC.RECONVERGENT B2 ;  /* 0x0000000000027941 */ /* 0x000fea0003800200 */
.L_x_141:
[----:B------:R-:W-:Y:S05]  /*4520*/  @!P2 BRA `(.L_x_140) ;  /* 0x000000000078a947 */ /* 0x000fea0003800000 */
[C---:B------:R-:W-:Y:S02]  /*4530*/  IMAD.IADD R5, R0.reuse, 0x1, R11 ;  /* 0x0000000100057824 */ /* 0x040fe400078e020b */
[----:B------:R-:W-:-:S07]  /*4540*/  VIADD R0, R0, 0x200 ;  /* 0x0000020000007836 */ /* 0x000fce0000000000 */
.L_x_144:
[----:B------:R-:W-:-:S04]  /*4550*/  IMAD.WIDE.U32 R10, R5, 0x8, R2 ;  /* 0x00000008050a7825 */ /* 0x000fc800078e0002 */
        /* <DEDUP_REMOVED lines=13> */
[----:B------:R-:W-:Y:S01]  /*4630*/  FSEL R9, R11, R9, !P0 ;  /* 0x000000090b097208 */ /* 0x000fe20004000000 */
[C---:B------:R-:W-:Y:S02]  /*4640*/  VIADD R11, R0.reuse, 0x200 ;  /* 0x00000200000b7836 */ /* 0x040fe40000000000 */
[----:B------:R-:W-:-:S03]  /*4650*/  VIADD R0, R0, 0x400 ;  /* 0x0000040000007836 */ /* 0x000fc60000000000 */
[----:B---3--:R-:W-:Y:S01]  /*4660*/  DSETP.GEU.AND P0, PT, R8, R12, PT ;  /* 0x0000000c0800722a */ /* 0x008fe20003f0e000 */
[----:B------:R-:W-:-:S05]  /*4670*/  ISETP.GE.AND P1, PT, R11, R4, PT ;  /* 0x000000040b00720c */ /* 0x000fca0003f26270 */
        /* <DEDUP_REMOVED lines=9> */
.L_x_140:
[----:B------:R-:W-:Y:S05]  /*4710*/  BSYNC.RECONVERGENT B1 ;  /* 0x0000000000017941 */ /* 0x000fea0003800200 */
.L_x_138:
        /* <DEDUP_REMOVED lines=74> */
.L_x_114:
[----:B------:R-:W-:Y:S05]  /*4bc0*/  BSYNC.RECONVERGENT B0 ;  /* 0x0000000000007941 */ /* 0x000fea0003800200 */
.L_x_98:
[----:B------:R-:W-:Y:S05]  /*4bd0*/  @P0 EXIT ;  /* 0x000000000000094d */ /* 0x000fea0003800000 */
[----:B------:R-:W4:Y:S01]  /*4be0*/  LDCU.64 UR8, c[0x0][0x398] ;  /* 0x00007300ff0877ac */ /* 0x000f220008000a00 */
[----:B01----:R-:W0:Y:S01]  /*4bf0*/  LDC.64 R4, c[0x0][0x388] ;  /* 0x0000e200ff047b82 */ /* 0x003e220000000a00 */
[----:B------:R-:W2:Y:S01]  /*4c00*/  LDCU.64 UR4, c[0x0][0x398] ;  /* 0x00007300ff0477ac */ /* 0x000ea20008000a00 */
[----:B----4-:R-:W-:-:S06]  /*4c10*/  DSETP.GT.AND P0, PT, R6, UR8, PT ;  /* 0x0000000806007e2a */ /* 0x010fcc000bf04000 */
[----:B--23--:R-:W-:Y:S02]  /*4c20*/  FSEL R2, R6, UR4, P0 ;  /* 0x0000000406027c08 */ /* 0x00cfe40008000000 */
[----:B------:R-:W-:-:S05]  /*4c30*/  FSEL R3, R7, UR5, P0 ;  /* 0x0000000507037c08 */ /* 0x000fca0008000000 */
[----:B0-----:R-:W-:Y:S01]  /*4c40*/  STG.E.64 desc[UR6][R4.64], R2 ;  /* 0x0000000204007986 */ /* 0x001fe2000c101b06 */
[----:B------:R-:W-:Y:S05]  /*4c50*/  EXIT ;  /* 0x000000000000794d */ /* 0x000fea0003800000 */
.L_x_145:
        /* <DEDUP_REMOVED lines=10> */
.L_x_151:


//--------------------- .text._ZN3cub18CUB_300001_SM_10006detail11EmptyKernelIvEEvv --------------------------
	.section	.text._ZN3cub18CUB_300001_SM_10006detail11EmptyKernelIvEEvv,"ax",@progbits
	.align	128
        .global         _ZN3cub18CUB_300001_SM_10006detail11EmptyKernelIvEEvv
        .type           _ZN3cub18CUB_300001_SM_10006detail11EmptyKernelIvEEvv,@function
        .size           _ZN3cub18CUB_300001_SM_10006detail11EmptyKernelIvEEvv,(.L_x_152 - _ZN3cub18CUB_300001_SM_10006detail11EmptyKernelIvEEvv)
        .other          _ZN3cub18CUB_300001_SM_10006detail11EmptyKernelIvEEvv,@"STO_CUDA_ENTRY STV_DEFAULT"
_ZN3cub18CUB_300001_SM_10006detail11EmptyKernelIvEEvv:
.text._ZN3cub18CUB_300001_SM_10006detail11EmptyKernelIvEEvv:
[----:B------:R-:W-:Y:S01]  /*0000*/  LDC R1, c[0x0][0x37c] ;  /* 0x0000df00ff017b82 */ /* 0x000fe20000000800 */
[----:B------:R-:W-:Y:S05]  /*0010*/  EXIT ;  /* 0x000000000000794d */ /* 0x000fea0003800000 */
.L_x_146:
        /* <DEDUP_REMOVED lines=14> */
.L_x_152:


//--------------------- .text._Z7computePdS_i     --------------------------
	.section	.text._Z7computePdS_i,"ax",@progbits
	.align	128
        .global         _Z7computePdS_i
        .type           _Z7computePdS_i,@function
        .size           _Z7computePdS_i,(.L_x_153 - _Z7computePdS_i)
        .other          _Z7computePdS_i,@"STO_CUDA_ENTRY STV_DEFAULT"
_Z7computePdS_i:
.text._Z7computePdS_i:
[----:B------:R-:W-:Y:S01]  /*0000*/  LDC R1, c[0x0][0x37c] ;  /* 0x0000df00ff017b82 */ /* 0x000fe20000000800 */
[----:B------:R-:W0:Y:S07]  /*0010*/  S2R R5, SR_TID.X ;  /* 0x0000000000057919 */ /* 0x000e2e0000002100 */
[----:B------:R-:W1:Y:S08]  /*0020*/  LDC R9, c[0x0][0x390] ;  /* 0x0000e400ff097b82 */ /* 0x000e700000000800 */
[----:B------:R-:W2:Y:S01]  /*0030*/  S2UR UR6, SR_CTAID.X ;  /* 0x00000000000679c3 */ /* 0x000ea20000002500 */
[----:B-1----:R-:W-:-:S02]  /*0040*/  IADD3 R0, PT, PT, R9, -0x1, RZ ;  /* 0xffffffff09007810 */ /* 0x002fc40007ffe0ff */
[----:B0-----:R-:W-:-:S04]  /*0050*/  ISETP.NE.AND P0, PT, R5, RZ, PT ;  /* 0x000000ff0500720c */ /* 0x001fc80003f05270 */
[----:B--2---:R-:W-:-:S04]  /*0060*/  ISETP.EQ.OR P0, PT, RZ, UR6, !P0 ;  /* 0x00000006ff007c0c */ /* 0x004fc8000c702670 */
[----:B------:R-:W-:-:S04]  /*0070*/  ISETP.LE.OR P0, PT, R0, UR6, P0 ;  /* 0x0000000600007c0c */ /* 0x000fc80008703670 */
[----:B------:R-:W-:-:S13]  /*0080*/  ISETP.GE.OR P0, PT, R5, R0, P0 ;  /* 0x000000000500720c */ /* 0x000fda0000706670 */
[----:B------:R-:W-:Y:S05]  /*0090*/  @P0 EXIT ;  /* 0x000000000000094d */ /* 0x000fea0003800000 */
[----:B------:R-:W0:Y:S01]  /*00a0*/  LDC.64 R2, c[0x0][0x380] ;  /* 0x0000e000ff027b82 */ /* 0x000e220000000a00 */
[----:B------:R-:W1:Y:S01]  /*00b0*/  LDCU.64 UR4, c[0x0][0x358] ;  /* 0x00006b00ff0477ac */ /* 0x000e620008000a00 */
[----:B------:R-:W-:-:S05]  /*00c0*/  IMAD R0, R9, UR6, R5 ;  /* 0x0000000609007c24 */ /* 0x000fca000f8e0205 */
[CC--:B------:R-:W-:Y:S01]  /*00d0*/  IADD3 R7, PT, PT, R0.reuse, R9.reuse, RZ ;  /* 0x0000000900077210 */ /* 0x0c0fe20007ffe0ff */
[----:B------:R-:W2:Y:S01]  /*00e0*/  LDC.64 R14, c[0x0][0x388] ;  /* 0x0000e200ff0e7b82 */ /* 0x000ea20000000a00 */
[----:B------:R-:W-:-:S03]  /*00f0*/  IADD3 R5, PT, PT, R0, -R9, RZ ;  /* 0x8000000900057210 */ /* 0x000fc60007ffe0ff */
[----:B0-----:R-:W-:-:S04]  /*0100*/  IMAD.WIDE R6, R7, 0x8, R2 ;  /* 0x0000000807067825 */ /* 0x001fc800078e0202 */
[----:B------:R-:W-:Y:S02]  /*0110*/  IMAD.WIDE R2, R5, 0x8, R2 ;  /* 0x0000000805027825 */ /* 0x000fe400078e0202 */
[----:B-1----:R-:W3:Y:S04]  /*0120*/  LDG.E.64 R6, desc[UR4][R6.64] ;  /* 0x0000000406067981 */ /* 0x002ee8000c1e1b00 */
[----:B------:R-:W3:Y:S01]  /*0130*/  LDG.E.64 R4, desc[UR4][R2.64] ;  /* 0x0000000402047981 */ /* 0x000ee2000c1e1b00 */
[----:B------:R-:W-:-:S05]  /*0140*/  IMAD.WIDE R8, R9, 0x8, R2 ;  /* 0x0000000809087825 */ /* 0x000fca00078e0202 */
[----:B------:R-:W4:Y:S04]  /*0150*/  LDG.E.64 R10, desc[UR4][R8.64+-0x8] ;  /* 0xfffff804080a7981 */ /* 0x000f28000c1e1b00 */
[----:B------:R-:W5:Y:S01]  /*0160*/  LDG.E.64 R12, desc[UR4][R8.64+0x8] ;  /* 0x00000804080c7981 */ /* 0x000f62000c1e1b00 */
[----:B---3--:R-:W-:-:S08]  /*0170*/  DADD R4, R4, R6 ;  /* 0x0000000004047229 */ /* 0x008fd00000000006 */
[----:B----4-:R-:W-:Y:S01]  /*0180*/  DADD R4, R4, R10 ;  /* 0x0000000004047229 */ /* 0x010fe2000000000a */
[----:B--2---:R-:W-:-:S07]  /*0190*/  IMAD.WIDE R10, R0, 0x8, R14 ;  /* 0x00000008000a7825 */ /* 0x004fce00078e020e */
[----:B-----5:R-:W-:-:S08]  /*01a0*/  DADD R4, R4, R12 ;  /* 0x0000000004047229 */ /* 0x020fd0000000000c */
[----:B------:R-:W-:-:S07]  /*01b0*/  DMUL R4, R4, 0.25 ;  /* 0x3fd0000004047828 */ /* 0x000fce0000000000 */
[----:B------:R-:W-:Y:S01]  /*01c0*/  STG.E.64 desc[UR4][R10.64], R4 ;  /* 0x000000040a007986 */ /* 0x000fe2000c101b04 */
[----:B------:R-:W-:Y:S05]  /*01d0*/  EXIT ;  /* 0x000000000000794d */ /* 0x000fea0003800000 */
.L_x_147:
        /* <DEDUP_REMOVED lines=10> */
.L_x_153:


//--------------------- .text._Z5errorPdS_S_i     --------------------------
	.section	.text._Z5errorPdS_S_i,"ax",@progbits
	.align	128
        .global         _Z5errorPdS_S_i
        .type           _Z5errorPdS_S_i,@function
        .size           _Z5errorPdS_S_i,(.L_x_154 - _Z5errorPdS_S_i)
        .other          _Z5errorPdS_S_i,@"STO_CUDA_ENTRY STV_DEFAULT"
_Z5errorPdS_S_i:
.text._Z5errorPdS_S_i:
[----:B------:R-:W-:Y:S01]  /*0000*/  LDC R1, c[0x0][0x37c] ;  /* 0x0000df00ff017b82 */ /* 0x000fe20000000800 */
[----:B------:R-:W0:Y:S07]  /*0010*/  S2R R0, SR_TID.X ;  /* 0x0000000000007919 */ /* 0x000e2e0000002100 */
[----:B------:R-:W0:Y:S01]  /*0020*/  S2UR UR5, SR_CTAID.X ;  /* 0x00000000000579c3 */ /* 0x000e220000002500 */
[----:B------:R-:W1:Y:S07]  /*0030*/  LDCU UR4, c[0x0][0x398] ;  /* 0x00007300ff0477ac */ /* 0x000e6e0008000800 */
[----:B------:R-:W0:Y:S01]  /*0040*/  LDC R13, c[0x0][0x360] ;  /* 0x0000d800ff0d7b82 */ /* 0x000e220000000800 */
[----:B-1----:R-:W-:Y:S01]  /*0050*/  UIMAD UR4, UR4, UR4, URZ ;  /* 0x00000004040472a4 */ /* 0x002fe2000f8e02ff */
[----:B0-----:R-:W-:-:S05]  /*0060*/  IMAD R13, R13, UR5, R0 ;  /* 0x000000050d0d7c24 */ /* 0x001fca000f8e0200 */
[----:B------:R-:W-:-:S13]  /*0070*/  ISETP.GE.AND P0, PT, R13, UR4, PT ;  /* 0x000000040d007c0c */ /* 0x000fda000bf06270 */
[----:B------:R-:W-:Y:S05]  /*0080*/  @P0 EXIT ;  /* 0x000000000000094d */ /* 0x000fea0003800000 */
[----:B------:R-:W0:Y:S01]  /*0090*/  LDC.64 R2, c[0x0][0x388] ;  /* 0x0000e200ff027b82 */ /* 0x000e220000000a00 */
[----:B------:R-:W1:Y:S07]  /*00a0*/  LDCU.64 UR4, c[0x0][0x358] ;  /* 0x00006b00ff0477ac */ /* 0x000e6e0008000a00 */
[----:B------:R-:W2:Y:S08]  /*00b0*/  LDC.64 R4, c[0x0][0x380] ;  /* 0x0000e000ff047b82 */ /* 0x000eb00000000a00 */
[----:B------:R-:W3:Y:S01]  /*00c0*/  LDC.64 R8, c[0x0][0x390] ;  /* 0x0000e400ff087b82 */ /* 0x000ee20000000a00 */
[----:B0-----:R-:W-:-:S06]  /*00d0*/  IMAD.WIDE R2, R13, 0x8, R2 ;  /* 0x000000080d027825 */ /* 0x001fcc00078e0202 */
[----:B-1----:R-:W4:Y:S01]  /*00e0*/  LDG.E.64 R2, desc[UR4][R2.64] ;  /* 0x0000000402027981 */ /* 0x002f22000c1e1b00 */
[----:B--2---:R-:W-:-:S06]  /*00f0*/  IMAD.WIDE R4, R13, 0x8, R4 ;  /* 0x000000080d047825 */ /* 0x004fcc00078e0204 */
[----:B------:R-:W4:Y:S02]  /*0100*/  LDG.E.64 R4, desc[UR4][R4.64] ;  /* 0x0000000404047981 */ /* 0x000f24000c1e1b00 */
[----:B----4-:R-:W-:-:S08]  /*0110*/  DADD R6, R2, -R4 ;  /* 0x0000000002067229 */ /* 0x010fd00000000804 */
[----:B------:R-:W-:Y:S01]  /*0120*/  DADD R10, -RZ, |R6| ;  /* 0x00000000ff0a7229 */ /* 0x000fe20000000506 */
[----:B---3--:R-:W-:-:S06]  /*0130*/  IMAD.WIDE R6, R13, 0x8, R8 ;  /* 0x000000080d067825 */ /* 0x008fcc00078e0208 */
[----:B------:R-:W-:Y:S01]  /*0140*/  STG.E.64 desc[UR4][R6.64], R10 ;  /* 0x0000000a06007986 */ /* 0x000fe2000c101b04 */
[----:B------:R-:W-:Y:S05]  /*0150*/  EXIT ;  /* 0x000000000000794d */ /* 0x000fea0003800000 */
.L_x_148:
        /* <DEDUP_REMOVED lines=10> */
.L_x_154:


//--------------------- .nv.shared._ZN3cub18CUB_300001_SM_10006detail6reduce28DeviceReduceSingleTileKernelINS2_10policy_hubIdjN4cuda3__47maximumIvEEE10Policy1000EPdSB_iS8_ddNS5_3std3__410__identityEEEvT0_T1_T2_T3_T4_T6_ --------------------------
	.section	.nv.shared._ZN3cub18CUB_300001_SM_10006detail6reduce28DeviceReduceSingleTileKernelINS2_10policy_hubIdjN4cuda3__47maximumIvEEE10Policy1000EPdSB_iS8_ddNS5_3std3__410__identityEEEvT0_T1_T2_T3_T4_T6_,"aw",@nobits
	.sectionflags	@""
	.align	8
.nv.shared._ZN3cub18CUB_300001_SM_10006detail6reduce28DeviceReduceSingleTileKernelINS2_10policy_hubIdjN4cuda3__47maximumIvEEE10Policy1000EPdSB_iS8_ddNS5_3std3__410__identityEEEvT0_T1_T2_T3_T4_T6_:
	.zero		1104


//--------------------- .nv.shared.reserved.0     --------------------------
	.section	.nv.shared.reserved.0,"aw",@nobits
	.weak		__nv_reservedSMEM_offset_0_alias
	.size		__nv_reservedSMEM_offset_0_alias, 0, 64
	.other		__nv_reservedSMEM_offset_0_alias,@"STO_CUDA_RESERVED_SHARED STV_DEFAULT"
__nv_reservedSMEM_offset_0_alias:
	.zero		0
	.zero		64


//--------------------- .nv.global                --------------------------
	.section	.nv.global,"aw",@nobits
.nv.global:
	.type		_ZN34_INTERNAL_fe84c149_4_k_cu_50de10ff6thrust24THRUST_300001_SM_1000_NS12placeholders2_5E,@object
	.size		_ZN34_INTERNAL_fe84c149_4_k_cu_50de10ff6thrust24THRUST_300001_SM_1000_NS12placeholders2_5E,(_ZN34_INTERNAL_fe84c149_4_k_cu_50de10ff4cuda3std3__45__cpo6cbeginE - _ZN34_INTERNAL_fe84c149_4_k_cu_50de10ff6thrust24THRUST_300001_SM_1000_NS12placeholders2_5E)
_ZN34_INTERNAL_fe84c149_4_k_cu_50de10ff6thrust24THRUST_300001_SM_1000_NS12placeholders2_5E:
	.zero		1
	.type		_ZN34_INTERNAL_fe84c149_4_k_cu_50de10ff4cuda3std3__45__cpo6cbeginE,@object
	.size		_ZN34_INTERNAL_fe84c149_4_k_cu_50de10ff4cuda3std3__45__cpo6cbeginE,(_ZN34_INTERNAL_fe84c149_4_k_cu_50de10ff4cuda3std6ranges3__45__cpo6cbeginE - _ZN34_INTERNAL_fe84c149_4_k_cu_50de10ff4cuda3std3__45__cpo6cbeginE)
_ZN34_INTERNAL_fe84c149_4_k_cu_50de10ff4cuda3std3__45__cpo6cbeginE:
	.zero		1
	.type		_ZN34_INTERNAL_fe84c149_4_k_cu_50de10ff4cuda3std6ranges3__45__cpo6cbeginE,@object
	.size		_ZN34_INTERNAL_fe84c149_4_k_cu_50de10ff4cuda3std6ranges3__45__cpo6cbeginE,(_ZN34_INTERNAL_fe84c149_4_k_cu_50de10ff4cuda3std3__48in_placeE - _ZN34_INTERNAL_fe84c149_4_k_cu_50de10ff4cuda3std6ranges3__45__cpo6cbeginE)
_ZN34_INTERNAL_fe84c149_4_k_cu_50de10ff4cuda3std6ranges3__45__cpo6cbeginE:
	.zero		1
	.type		_ZN34_INTERNAL_fe84c149_4_k_cu_50de10ff4cuda3std3__48in_placeE,@object
	.size		_ZN34_INTERNAL_fe84c149_4_k_cu_50de10ff4cuda3std3__48in_placeE,(_ZN34_INTERNAL_fe84c149_4_k_cu_50de10ff4cuda3std6ranges3__45__cpo4sizeE - _ZN34_INTERNAL_fe84c149_4_k_cu_50de10ff4cuda3std3__48in_placeE)
_ZN34_INTERNAL_fe84c149_4_k_cu_50de10ff4cuda3std3__48in_placeE:
	.zero		1
	.type		_ZN34_INTERNAL_fe84c149_4_k_cu_50de10ff4cuda3std6ranges3__45__cpo4sizeE,@object
	.size		_ZN34_INTERNAL_fe84c149_4_k_cu_50de10ff4cuda3std6ranges3__45__cpo4sizeE,(_ZN34_INTERNAL_fe84c149_4_k_cu_50de10ff6thrust24THRUST_300001_SM_1000_NS12placeholders2_9E - _ZN34_INTERNAL_fe84c149_4_k_cu_50de10ff4cuda3std6ranges3__45__cpo4sizeE)
_ZN34_INTERNAL_fe84c149_4_k_cu_50de10ff4cuda3std6ranges3__45__cpo4sizeE:
	.zero		1
	.type		_ZN34_INTERNAL_fe84c149_4_k_cu_50de10ff6thrust24THRUST_300001_SM_1000_NS12placeholders2_9E,@object
	.size		_ZN34_INTERNAL_fe84c149_4_k_cu_50de10ff6thrust24THRUST_300001_SM_1000_NS12placeholders2_9E,(_ZN34_INTERNAL_fe84c149_4_k_cu_50de10ff4cuda3std3__45__cpo7crbeginE - _ZN34_INTERNAL_fe84c149_4_k_cu_50de10ff6thrust24THRUST_300001_SM_1000_NS12placeholders2_9E)
_ZN34_INTERNAL_fe84c149_4_k_cu_50de10ff6thrust24THRUST_300001_SM_1000_NS12placeholders2_9E:
	.zero		1
	.type		_ZN34_INTERNAL_fe84c149_4_k_cu_50de10ff4cuda3std3__45__cpo7crbeginE,@object
	.size		_ZN34_INTERNAL_fe84c149_4_k_cu_50de10ff4cuda3std3__45__cpo7crbeginE,(_ZN34_INTERNAL_fe84c149_4_k_cu_50de10ff4cuda3std6ranges3__45__cpo4nextE - _ZN34_INTERNAL_fe84c149_4_k_cu_50de10ff4cuda3std3__45__cpo7crbeginE)
_ZN34_INTERNAL_fe84c149_4_k_cu_50de10ff4cuda3std3__45__cpo7crbeginE:
	.zero		1
	.type		_ZN34_INTERNAL_fe84c149_4_k_cu_50de10ff4cuda3std6ranges3__45__cpo4nextE,@object
	.size		_ZN34_INTERNAL_fe84c149_4_k_cu_50de10ff4cuda3std6ranges3__45__cpo4nextE,(_ZN34_INTERNAL_fe84c149_4_k_cu_50de10ff4cuda3std6ranges3__45__cpo4swapE - _ZN34_INTERNAL_fe84c149_4_k_cu_50de10ff4cuda3std6ranges3__45__cpo4nextE)
_ZN34_INTERNAL_fe84c149_4_k_cu_50de10ff4cuda3std6ranges3__45__cpo4nextE:
	.zero		1
	.type		_ZN34_INTERNAL_fe84c149_4_k_cu_50de10ff4cuda3std6ranges3__45__cpo4swapE,@object
	.size		_ZN34_INTERNAL_fe84c149_4_k_cu_50de10ff4cuda3std6ranges3__45__cpo4swapE,(_ZN34_INTERNAL_fe84c149_4_k_cu_50de10ff6thrust24THRUST_300001_SM_1000_NS12placeholders2_1E - _ZN34_INTERNAL_fe84c149_4_k_cu_50de10ff4cuda3std6ranges3__45__cpo4swapE)
_ZN34_INTERNAL_fe84c149_4_k_cu_50de10ff4cuda3std6ranges3__45__cpo4swapE:
	.zero		1
	.type		_ZN34_INTERNAL_fe84c149_4_k_cu_50de10ff6thrust24THRUST_300001_SM_1000_NS12placeholders2_1E,@object
	.size		_ZN34_INTERNAL_fe84c149_4_k_cu_50de10ff6thrust24THRUST_300001_SM_1000_NS12placeholders2_1E,(_ZN34_INTERNAL_fe84c149_4_k_cu_50de10ff6thrust24THRUST_300001_SM_1000_NS12placeholders2_3E - _ZN34_INTERNAL_fe84c149_4_k_cu_50de10ff6thrust24THRUST_300001_SM_1000_NS12placeholders2_1E)
_ZN34_INTERNAL_fe84c149_4_k_cu_50de10ff6thrust24THRUST_300001_SM_1000_NS12placeholders2_1E:
	.zero		1
	.type		_ZN34_INTERNAL_fe84c149_4_k_cu_50de10ff6thrust24THRUST_300001_SM_1000_NS12placeholders2_3E,@object
	.size		_ZN34_INTERNAL_fe84c149_4_k_cu_50de10ff6thrust24THRUST_300001_SM_1000_NS12placeholders2_3E,(_ZN34_INTERNAL_fe84c149_4_k_cu_50de10ff4cuda3std3__45__cpo5beginE - _ZN34_INTERNAL_fe84c149_4_k_cu_50de10ff6thrust24THRUST_300001_SM_1000_NS12placeholders2_3E)
_ZN34_INTERNAL_fe84c149_4_k_cu_50de10ff6thrust24THRUST_300001_SM_1000_NS12placeholders2_3E:
	.zero		1
	.type		_ZN34_INTERNAL_fe84c149_4_k_cu_50de10ff4cuda3std3__45__cpo5beginE,@object
	.size		_ZN34_INTERNAL_fe84c149_4_k_cu_50de10ff4cuda3std3__45__cpo5beginE,(_ZN34_INTERNAL_fe84c149_4_k_cu_50de10ff4cuda3std6ranges3__45__cpo5beginE - _ZN34_INTERNAL_fe84c149_4_k_cu_50de10ff4cuda3std3__45__cpo5beginE)
_ZN34_INTERNAL_fe84c149_4_k_cu_50de10ff4cuda3std3__45__cpo5beginE:
	.zero		1
	.type		_ZN34_INTERNAL_fe84c149_4_k_cu_50de10ff4cuda3std6ranges3__45__cpo5beginE,@object
	.size		_ZN34_INTERNAL_fe84c149_4_k_cu_50de10ff4cuda3std6ranges3__45__cpo5beginE,(_ZN34_INTERNAL_fe84c149_4_k_cu_50de10ff4cuda3std3__436_GLOBAL__N__fe84c149_4_k_cu_50de10ff6ignoreE - _ZN34_INTERNAL_fe84c149_4_k_cu_50de10ff4cuda3std6ranges3__45__cpo5beginE)
_ZN34_INTERNAL_fe84c149_4_k_cu_50de10ff4cuda3std6ranges3__45__cpo5beginE:
	.zero		1
	.type		_ZN34_INTERNAL_fe84c149_4_k_cu_50de10ff4cuda3std3__436_GLOBAL__N__fe84c149_4_k_cu_50de10ff6ignoreE,@object
	.size		_ZN34_INTERNAL_fe84c149_4_k_cu_50de10ff4cuda3std3__436_GLOBAL__N__fe84c149_4_k_cu_50de10ff6ignoreE,(_ZN34_INTERNAL_fe84c149_4_k_cu_50de10ff4cuda3std6ranges3__45__cpo4dataE - _ZN34_INTERNAL_fe84c149_4_k_cu_50de10ff4cuda3std3__436_GLOBAL__N__fe84c149_4_k_cu_50de10ff6ignoreE)
_ZN34_INTERNAL_fe84c149_4_k_cu_50de10ff4cuda3std3__436_GLOBAL__N__fe84c149_4_k_cu_50de10ff6ignoreE:
	.zero		1
	.type		_ZN34_INTERNAL_fe84c149_4_k_cu_50de10ff4cuda3std6ranges3__45__cpo4dataE,@object
	.size		_ZN34_INTERNAL_fe84c149_4_k_cu_50de10ff4cuda3std6ranges3__45__cpo4dataE,(_ZN34_INTERNAL_fe84c149_4_k_cu_50de10ff6thrust24THRUST_300001_SM_1000_NS12placeholders2_7E - _ZN34_INTERNAL_fe84c149_4_k_cu_50de10ff4cuda3std6ranges3__45__cpo4dataE)
_ZN34_INTERNAL_fe84c149_4_k_cu_50de10ff4cuda3std6ranges3__45__cpo4dataE:
	.zero		1
	.type		_ZN34_INTERNAL_fe84c149_4_k_cu_50de10ff6thrust24THRUST_300001_SM_1000_NS12placeholders2_7E,@object
	.size		_ZN34_INTERNAL_fe84c149_4_k_cu_50de10ff6thrust24THRUST_300001_SM_1000_NS12placeholders2_7E,(_ZN34_INTERNAL_fe84c149_4_k_cu_50de10ff4cuda3std3__45__cpo6rbeginE - _ZN34_INTERNAL_fe84c149_4_k_cu_50de10ff6thrust24THRUST_300001_SM_1000_NS12placeholders2_7E)
_ZN34_INTERNAL_fe84c149_4_k_cu_50de10ff6thrust24THRUST_300001_SM_1000_NS12placeholders2_7E:
	.zero		1
	.type		_ZN34_INTERNAL_fe84c149_4_k_cu_50de10ff4cuda3std3__45__cpo6rbeginE,@object
	.size		_ZN34_INTERNAL_fe84c149_4_k_cu_50de10ff4cuda3std3__45__cpo6rbeginE,(_ZN34_INTERNAL_fe84c149_4_k_cu_50de10ff4cuda3std6ranges3__45__cpo7advanceE - _ZN34_INTERNAL_fe84c149_4_k_cu_50de10ff4cuda3std3__45__cpo6rbeginE)
_ZN34_INTERNAL_fe84c149_4_k_cu_50de10ff4cuda3std3__45__cpo6rbeginE:
	.zero		1
	.type		_ZN34_INTERNAL_fe84c149_4_k_cu_50de10ff4cuda3std6ranges3__45__cpo7advanceE,@object
	.size		_ZN34_INTERNAL_fe84c149_4_k_cu_50de10ff4cuda3std6ranges3__45__cpo7advanceE,(_ZN34_INTERNAL_fe84c149_4_k_cu_50de10ff4cuda3std3__47nulloptE - _ZN34_INTERNAL_fe84c149_4_k_cu_50de10ff4cuda3std6ranges3__45__cpo7advanceE)
_ZN34_INTERNAL_fe84c149_4_k_cu_50de10ff4cuda3std6ranges3__45__cpo7advanceE:
	.zero		1
	.type		_ZN34_INTERNAL_fe84c149_4_k_cu_50de10ff4cuda3std3__47nulloptE,@object
	.size		_ZN34_INTERNAL_fe84c149_4_k_cu_50de10ff4cuda3std3__47nulloptE,(_ZN34_INTERNAL_fe84c149_4_k_cu_50de10ff4cuda3std6ranges3__45__cpo8distanceE - _ZN34_INTERNAL_fe84c149_4_k_cu_50de10ff4cuda3std3__47nulloptE)
_ZN34_INTERNAL_fe84c149_4_k_cu_50de10ff4cuda3std3__47nulloptE:
	.zero		1
	.type		_ZN34_INTERNAL_fe84c149_4_k_cu_50de10ff4cuda3std6ranges3__45__cpo8distanceE,@object
	.size		_ZN34_INTERNAL_fe84c149_4_k_cu_50de10ff4cuda3std6ranges3__45__cpo8distanceE,(_ZN34_INTERNAL_fe84c149_4_k_cu_50de10ff6thrust24THRUST_300001_SM_1000_NS12placeholders2_6E - _ZN34_INTERNAL_fe84c149_4_k_cu_50de10ff4cuda3std6ranges3__45__cpo8distanceE)
_ZN34_INTERNAL_fe84c149_4_k_cu_50de10ff4cuda3std6ranges3__45__cpo8distanceE:
	.zero		1
	.type		_ZN34_INTERNAL_fe84c149_4_k_cu_50de10ff6thrust24THRUST_300001_SM_1000_NS12placeholders2_6E,@object
	.size		_ZN34_INTERNAL_fe84c149_4_k_cu_50de10ff6thrust24THRUST_300001_SM_1000_NS12placeholders2_6E,(_ZN34_INTERNAL_fe84c149_4_k_cu_50de10ff4cuda3std3__45__cpo4cendE - _ZN34_INTERNAL_fe84c149_4_k_cu_50de10ff6thrust24THRUST_300001_SM_1000_NS12placeholders2_6E)
_ZN34_INTERNAL_fe84c149_4_k_cu_50de10ff6thrust24THRUST_300001_SM_1000_NS12placeholders2_6E:
	.zero		1
	.type		_ZN34_INTERNAL_fe84c149_4_k_cu_50de10ff4cuda3std3__45__cpo4cendE,@object
	.size		_ZN34_INTERNAL_fe84c149_4_k_cu_50de10ff4cuda3std3__45__cpo4cendE,(_ZN34_INTERNAL_fe84c149_4_k_cu_50de10ff4cuda3std6ranges3__45__cpo4cendE - _ZN34_INTERNAL_fe84c149_4_k_cu_50de10ff4cuda3std3__45__cpo4cendE)
_ZN34_INTERNAL_fe84c149_4_k_cu_50de10ff4cuda3std3__45__cpo4cendE:
	.zero		1
	.type		_ZN34_INTERNAL_fe84c149_4_k_cu_50de10ff4cuda3std6ranges3__45__cpo4cendE,@object
	.size		_ZN34_INTERNAL_fe84c149_4_k_cu_50de10ff4cuda3std6ranges3__45__cpo4cendE,(_ZN34_INTERNAL_fe84c149_4_k_cu_50de10ff4cuda3std3__420unreachable_sentinelE - _ZN34_INTERNAL_fe84c149_4_k_cu_50de10ff4cuda3std6ranges3__45__cpo4cendE)
_ZN34_INTERNAL_fe84c149_4_k_cu_50de10ff4cuda3std6ranges3__45__cpo4cendE:
	.zero		1
	.type		_ZN34_INTERNAL_fe84c149_4_k_cu_50de10ff4cuda3std3__420unreachable_sentinelE,@object
	.size		_ZN34_INTERNAL_fe84c149_4_k_cu_50de10ff4cuda3std3__420unreachable_sentinelE,(_ZN34_INTERNAL_fe84c149_4_k_cu_50de10ff4cuda3std6ranges3__45__cpo5ssizeE - _ZN34_INTERNAL_fe84c149_4_k_cu_50de10ff4cuda3std3__420unreachable_sentinelE)
_ZN34_INTERNAL_fe84c149_4_k_cu_50de10ff4cuda3std3__420unreachable_sentinelE:
	.zero		1
	.type		_ZN34_INTERNAL_fe84c149_4_k_cu_50de10ff4cuda3std6ranges3__45__cpo5ssizeE,@object
	.size		_ZN34_INTERNAL_fe84c149_4_k_cu_50de10ff4cuda3std6ranges3__45__cpo5ssizeE,(_ZN34_INTERNAL_fe84c149_4_k_cu_50de10ff6thrust24THRUST_300001_SM_1000_NS12placeholders3_10E - _ZN34_INTERNAL_fe84c149_4_k_cu_50de10ff4cuda3std6ranges3__45__cpo5ssizeE)
_ZN34_INTERNAL_fe84c149_4_k_cu_50de10ff4cuda3std6ranges3__45__cpo5ssizeE:
	.zero		1
	.type		_ZN34_INTERNAL_fe84c149_4_k_cu_50de10ff6thrust24THRUST_300001_SM_1000_NS12placeholders3_10E,@object
	.size		_ZN34_INTERNAL_fe84c149_4_k_cu_50de10ff6thrust24THRUST_300001_SM_1000_NS12placeholders3_10E,(_ZN34_INTERNAL_fe84c149_4_k_cu_50de10ff4cuda3std3__45__cpo5crendE - _ZN34_INTERNAL_fe84c149_4_k_cu_50de10ff6thrust24THRUST_300001_SM_1000_NS12placeholders3_10E)
_ZN34_INTERNAL_fe84c149_4_k_cu_50de10ff6thrust24THRUST_300001_SM_1000_NS12placeholders3_10E:
	.zero		1
	.type		_ZN34_INTERNAL_fe84c149_4_k_cu_50de10ff4cuda3std3__45__cpo5crendE,@object
	.size		_ZN34_INTERNAL_fe84c149_4_k_cu_50de10ff4cuda3std3__45__cpo5crendE,(_ZN34_INTERNAL_fe84c149_4_k_cu_50de10ff4cuda3std6ranges3__45__cpo4prevE - _ZN34_INTERNAL_fe84c149_4_k_cu_50de10ff4cuda3std3__45__cpo5crendE)
_ZN34_INTERNAL_fe84c149_4_k_cu_50de10ff4cuda3std3__45__cpo5crendE:
	.zero		1
	.type		_ZN34_INTERNAL_fe84c149_4_k_cu_50de10ff4cuda3std6ranges3__45__cpo4prevE,@object
	.size		_ZN34_INTERNAL_fe84c149_4_k_cu_50de10ff4cuda3std6ranges3__45__cpo4prevE,(_ZN34_INTERNAL_fe84c149_4_k_cu_50de10ff4cuda3std6ranges3__45__cpo9iter_moveE - _ZN34_INTERNAL_fe84c149_4_k_cu_50de10ff4cuda3std6ranges3__45__cpo4prevE)
_ZN34_INTERNAL_fe84c149_4_k_cu_50de10ff4cuda3std6ranges3__45__cpo4prevE:
	.zero		1
	.type		_ZN34_INTERNAL_fe84c149_4_k_cu_50de10ff4cuda3std6ranges3__45__cpo9iter_moveE,@object
	.size		_ZN34_INTERNAL_fe84c149_4_k_cu_50de10ff4cuda3std6ranges3__45__cpo9iter_moveE,(_ZN34_INTERNAL_fe84c149_4_k_cu_50de10ff6thrust24THRUST_300001_SM_1000_NS12placeholders2_2E - _ZN34_INTERNAL_fe84c149_4_k_cu_50de10ff4cuda3std6ranges3__45__cpo9iter_moveE)
_ZN34_INTERNAL_fe84c149_4_k_cu_50de10ff4cuda3std6ranges3__45__cpo9iter_moveE:
	.zero		1
	.type		_ZN34_INTERNAL_fe84c149_4_k_cu_50de10ff6thrust24THRUST_300001_SM_1000_NS12placeholders2_2E,@object
	.size		_ZN34_INTERNAL_fe84c149_4_k_cu_50de10ff6thrust24THRUST_300001_SM_1000_NS12placeholders2_2E,(_ZN34_INTERNAL_fe84c149_4_k_cu_50de10ff6thrust24THRUST_300001_SM_1000_NS12placeholders2_4E - _ZN34_INTERNAL_fe84c149_4_k_cu_50de10ff6thrust24THRUST_300001_SM_1000_NS12placeholders2_2E)
_ZN34_INTERNAL_fe84c149_4_k_cu_50de10ff6thrust24THRUST_300001_SM_1000_NS12placeholders2_2E:
	.zero		1
	.type		_ZN34_INTERNAL_fe84c149_4_k_cu_50de10ff6thrust24THRUST_300001_SM_1000_NS12placeholders2_4E,@object
	.size		_ZN34_INTERNAL_fe84c149_4_k_cu_50de10ff6thrust24THRUST_300001_SM_1000_NS12placeholders2_4E,(_ZN34_INTERNAL_fe84c149_4_k_cu_50de10ff4cuda3std3__45__cpo3endE - _ZN34_INTERNAL_fe84c149_4_k_cu_50de10ff6thrust24THRUST_300001_SM_1000_NS12placeholders2_4E)
_ZN34_INTERNAL_fe84c149_4_k_cu_50de10ff6thrust24THRUST_300001_SM_1000_NS12placeholders2_4E:
	.zero		1
	.type		_ZN34_INTERNAL_fe84c149_4_k_cu_50de10ff4cuda3std3__45__cpo3endE,@object
	.size		_ZN34_INTERNAL_fe84c149_4_k_cu_50de10ff4cuda3std3__45__cpo3endE,(_ZN34_INTERNAL_fe84c149_4_k_cu_50de10ff4cuda3std6ranges3__45__cpo3endE - _ZN34_INTERNAL_fe84c149_4_k_cu_50de10ff4cuda3std3__45__cpo3endE)
_ZN34_INTERNAL_fe84c149_4_k_cu_50de10ff4cuda3std3__45__cpo3endE:
	.zero		1
	.type		_ZN34_INTERNAL_fe84c149_4_k_cu_50de10ff4cuda3std6ranges3__45__cpo3endE,@object
	.size		_ZN34_INTERNAL_fe84c149_4_k_cu_50de10ff4cuda3std6ranges3__45__cpo3endE,(_ZN34_INTERNAL_fe84c149_4_k_cu_50de10ff4cuda3std3__419piecewise_constructE - _ZN34_INTERNAL_fe84c149_4_k_cu_50de10ff4cuda3std6ranges3__45__cpo3endE)
_ZN34_INTERNAL_fe84c149_4_k_cu_50de10ff4cuda3std6ranges3__45__cpo3endE:
	.zero		1
	.type		_ZN34_INTERNAL_fe84c149_4_k_cu_50de10ff4cuda3std3__419piecewise_constructE,@object
	.size		_ZN34_INTERNAL_fe84c149_4_k_cu_50de10ff4cuda3std3__419piecewise_constructE,(_ZN34_INTERNAL_fe84c149_4_k_cu_50de10ff4cuda3std6ranges3__45__cpo5cdataE - _ZN34_INTERNAL_fe84c149_4_k_cu_50de10ff4cuda3std3__419piecewise_constructE)
_ZN34_INTERNAL_fe84c149_4_k_cu_50de10ff4cuda3std3__419piecewise_constructE:
	.zero		1
	.type		_ZN34_INTERNAL_fe84c149_4_k_cu_50de10ff4cuda3std6ranges3__45__cpo5cdataE,@object
	.size		_ZN34_INTERNAL_fe84c149_4_k_cu_50de10ff4cuda3std6ranges3__45__cpo5cdataE,(_ZN34_INTERNAL_fe84c149_4_k_cu_50de10ff6thrust24THRUST_300001_SM_1000_NS12placeholders2_8E - _ZN34_INTERNAL_fe84c149_4_k_cu_50de10ff4cuda3std6ranges3__45__cpo5cdataE)
_ZN34_INTERNAL_fe84c149_4_k_cu_50de10ff4cuda3std6ranges3__45__cpo5cdataE:
	.zero		1
	.type		_ZN34_INTERNAL_fe84c149_4_k_cu_50de10ff6thrust24THRUST_300001_SM_1000_NS12placeholders2_8E,@object
	.size		_ZN34_INTERNAL_fe84c149_4_k_cu_50de10ff6thrust24THRUST_300001_SM_1000_NS12placeholders2_8E,(_ZN34_INTERNAL_fe84c149_4_k_cu_50de10ff4cuda3std3__45__cpo4rendE - _ZN34_INTERNAL_fe84c149_4_k_cu_50de10ff6thrust24THRUST_300001_SM_1000_NS12placeholders2_8E)
_ZN34_INTERNAL_fe84c149_4_k_cu_50de10ff6thrust24THRUST_300001_SM_1000_NS12placeholders2_8E:
	.zero		1
	.type		_ZN34_INTERNAL_fe84c149_4_k_cu_50de10ff4cuda3std3__45__cpo4rendE,@object
	.size		_ZN34_INTERNAL_fe84c149_4_k_cu_50de10ff4cuda3std3__45__cpo4rendE,(_ZN34_INTERNAL_fe84c149_4_k_cu_50de10ff4cuda3std6ranges3__45__cpo9iter_swapE - _ZN34_INTERNAL_fe84c149_4_k_cu_50de10ff4cuda3std3__45__cpo4rendE)
_ZN34_INTERNAL_fe84c149_4_k_cu_50de10ff4cuda3std3__45__cpo4rendE:
	.zero		1
	.type		_ZN34_INTERNAL_fe84c149_4_k_cu_50de10ff4cuda3std6ranges3__45__cpo9iter_swapE,@object
	.size		_ZN34_INTERNAL_fe84c149_4_k_cu_50de10ff4cuda3std6ranges3__45__cpo9iter_swapE,(_ZN34_INTERNAL_fe84c149_4_k_cu_50de10ff4cuda3std3__48unexpectE - _ZN34_INTERNAL_fe84c149_4_k_cu_50de10ff4cuda3std6ranges3__45__cpo9iter_swapE)
_ZN34_INTERNAL_fe84c149_4_k_cu_50de10ff4cuda3std6ranges3__45__cpo9iter_swapE:
	.zero		1
	.type		_ZN34_INTERNAL_fe84c149_4_k_cu_50de10ff4cuda3std3__48unexpectE,@object
	.size		_ZN34_INTERNAL_fe84c149_4_k_cu_50de10ff4cuda3std3__48unexpectE,(_ZN34_INTERNAL_fe84c149_4_k_cu_50de10ff6thrust24THRUST_300001_SM_1000_NS6system6detail10sequential3seqE - _ZN34_INTERNAL_fe84c149_4_k_cu_50de10ff4cuda3std3__48unexpectE)
_ZN34_INTERNAL_fe84c149_4_k_cu_50de10ff4cuda3std3__48unexpectE:
	.zero		1
	.type		_ZN34_INTERNAL_fe84c149_4_k_cu_50de10ff6thrust24THRUST_300001_SM_1000_NS6system6detail10sequential3seqE,@object
	.size		_ZN34_INTERNAL_fe84c149_4_k_cu_50de10ff6thrust24THRUST_300001_SM_1000_NS6system6detail10sequential3seqE,(.L_29 - _ZN34_INTERNAL_fe84c149_4_k_cu_50de10ff6thrust24THRUST_300001_SM_1000_NS6system6detail10sequential3seqE)
_ZN34_INTERNAL_fe84c149_4_k_cu_50de10ff6thrust24THRUST_300001_SM_1000_NS6system6detail10sequential3seqE:
	.zero		1
.L_29:


//--------------------- .nv.shared._ZN3cub18CUB_300001_SM_10006detail6reduce18DeviceReduceKernelINS2_10policy_hubIdjN4cuda3__47maximumIvEEE10Policy1000EPdjS8_dNS5_3std3__410__identityEEEvT0_PT3_T1_NS0_13GridEvenShareISI_EET2_T4_ --------------------------
	.section	.nv.shared._ZN3cub18CUB_300001_SM_10006detail6reduce18DeviceReduceKernelINS2_10policy_hubIdjN4cuda3__47maximumIvEEE10Policy1000EPdjS8_dNS5_3std3__410__identityEEEvT0_PT3_T1_NS0_13GridEvenShareISI_EET2_T4_,"aw",@nobits
	.sectionflags	@""
	.align	8
.nv.shared._ZN3cub18CUB_300001_SM_10006detail6reduce18DeviceReduceKernelINS2_10policy_hubIdjN4cuda3__47maximumIvEEE10Policy1000EPdjS8_dNS5_3std3__410__identityEEEvT0_PT3_T1_NS0_13GridEvenShareISI_EET2_T4_:
	.zero		1104


//--------------------- .nv.shared._ZN3cub18CUB_300001_SM_10006detail6reduce28DeviceReduceSingleTileKernelINS2_10policy_hubIdjN4cuda3__47maximumIvEEE10Policy1000EPdSB_jS8_ddNS5_3std3__410__identityEEEvT0_T1_T2_T3_T4_T6_ --------------------------
	.section	.nv.shared._ZN3cub18CUB_300001_SM_10006detail6reduce28DeviceReduceSingleTileKernelINS2_10policy_hubIdjN4cuda3__47maximumIvEEE10Policy1000EPdSB_jS8_ddNS5_3std3__410__identityEEEvT0_T1_T2_T3_T4_T6_,"aw",@nobits
	.sectionflags	@""
	.align	8
.nv.shared._ZN3cub18CUB_300001_SM_10006detail6reduce28DeviceReduceSingleTileKernelINS2_10policy_hubIdjN4cuda3__47maximumIvEEE10Policy1000EPdSB_jS8_ddNS5_3std3__410__identityEEEvT0_T1_T2_T3_T4_T6_:
	.zero		1104


//--------------------- .nv.constant0._ZN3cub18CUB_300001_SM_10006detail6reduce28DeviceReduceSingleTileKernelINS2_10policy_hubIdjN4cuda3__47maximumIvEEE10Policy1000EPdSB_iS8_ddNS5_3std3__410__identityEEEvT0_T1_T2_T3_T4_T6_ --------------------------
	.section	.nv.constant0._ZN3cub18CUB_300001_SM_10006detail6reduce28DeviceReduceSingleTileKernelINS2_10policy_hubIdjN4cuda3__47maximumIvEEE10Policy1000EPdSB_iS8_ddNS5_3std3__410__identityEEEvT0_T1_T2_T3_T4_T6_,"a",@progbits
	.sectionflags	@""
	.align	4
.nv.constant0._ZN3cub18CUB_300001_SM_10006detail6reduce28DeviceReduceSingleTileKernelINS2_10policy_hubIdjN4cuda3__47maximumIvEEE10Policy1000EPdSB_iS8_ddNS5_3std3__410__identityEEEvT0_T1_T2_T3_T4_T6_:
	.zero		929


//--------------------- .nv.constant0._ZN3cub18CUB_300001_SM_10006detail6reduce18DeviceReduceKernelINS2_10policy_hubIdjN4cuda3__47maximumIvEEE10Policy1000EPdjS8_dNS5_3std3__410__identityEEEvT0_PT3_T1_NS0_13GridEvenShareISI_EET2_T4_ --------------------------
	.section	.nv.constant0._ZN3cub18CUB_300001_SM_10006detail6reduce18DeviceReduceKernelINS2_10policy_hubIdjN4cuda3__47maximumIvEEE10Policy1000EPdjS8_dNS5_3std3__410__identityEEEvT0_PT3_T1_NS0_13GridEvenShareISI_EET2_T4_,"a",@progbits
	.sectionflags	@""
	.align	4
.nv.constant0._ZN3cub18CUB_300001_SM_10006detail6reduce18DeviceReduceKernelINS2_10policy_hubIdjN4cuda3__47maximumIvEEE10Policy1000EPdjS8_dNS5_3std3__410__identityEEEvT0_PT3_T1_NS0_13GridEvenShareISI_EET2_T4_:
	.zero		958


//--------------------- .nv.constant0._ZN3cub18CUB_300001_SM_10006detail6reduce28DeviceReduceSingleTileKernelINS2_10policy_hubIdjN4cuda3__47maximumIvEEE10Policy1000EPdSB_jS8_ddNS5_3std3__410__identityEEEvT0_T1_T2_T3_T4_T6_ --------------------------
	.section	.nv.constant0._ZN3cub18CUB_300001_SM_10006detail6reduce28DeviceReduceSingleTileKernelINS2_10policy_hubIdjN4cuda3__47maximumIvEEE10Policy1000EPdSB_jS8_ddNS5_3std3__410__identityEEEvT0_T1_T2_T3_T4_T6_,"a",@progbits
	.sectionflags	@""
	.align	4
.nv.constant0._ZN3cub18CUB_300001_SM_10006detail6reduce28DeviceReduceSingleTileKernelINS2_10policy_hubIdjN4cuda3__47maximumIvEEE10Policy1000EPdSB_jS8_ddNS5_3std3__410__identityEEEvT0_T1_T2_T3_T4_T6_:
	.zero		929


//--------------------- .nv.constant0._ZN3cub18CUB_300001_SM_10006detail11EmptyKernelIvEEvv --------------------------
	.section	.nv.constant0._ZN3cub18CUB_300001_SM_10006detail11EmptyKernelIvEEvv,"a",@progbits
	.sectionflags	@""
	.align	4
.nv.constant0._ZN3cub18CUB_300001_SM_10006detail11EmptyKernelIvEEvv:
	.zero		896


//--------------------- .nv.constant0._Z7computePdS_i --------------------------
	.section	.nv.constant0._Z7computePdS_i,"a",@progbits
	.sectionflags	@""
	.align	4
.nv.constant0._Z7computePdS_i:
	.zero		916


//--------------------- .nv.constant0._Z5errorPdS_S_i --------------------------
	.section	.nv.constant0._Z5errorPdS_S_i,"a",@progbits
	.sectionflags	@""
	.align	4
.nv.constant0._Z5errorPdS_S_i:
	.zero		924


//--------------------- SYMBOLS --------------------------

	.type		.nv.reservedSmem.offset0,@object
	.size		.nv.reservedSmem.offset0,0x4
	.type		.nv.reservedSmem.cap,@object
	.size		.nv.reservedSmem.cap,0x4
